	.target	sm_90a

	.elftype	@"ET_EXEC"


//--------------------- .note.nv.tkinfo           --------------------------
	.section	.note.nv.tkinfo,"",@"SHT_NOTE"
	.sectionflags	@"SHF_NOTE_NV_TKINFO"
	.tkinfo
        /*0018*/ 	.word	0x00000002
        /*0030*/ 	.string	""
        /*0030*/ 	.string	"ptxas"
        /*0030*/ 	.string	"Cuda compilation tools, release 13.0, V13.0.88"
        /*0030*/ 	.string	"Build cuda_13.0.r13.0/compiler.36424714_0"
        /*0030*/ 	.string	"-v  -suppress-debug-info  -lineinfo  -arch sm_90a "



//--------------------- .note.nv.cuinfo           --------------------------
	.section	.note.nv.cuinfo,"",@"SHT_NOTE"
	.sectionflags	@"SHF_NOTE_NV_CUINFO"
        /*0018*/ 	.short	0x0002
        /*001a*/ 	.short	0x005a
        /*001c*/ 	.short	0x0082
	.zero		2


//--------------------- .nv.info                  --------------------------
	.section	.nv.info,"",@"SHT_CUDA_INFO"
	.align	4


	//----- nvinfo : EIATTR_REGCOUNT
	.align		4
        /*0000*/ 	.byte	0x04, 0x2f
        /*0002*/ 	.short	(.L_1 - .L_0)
	.align		4
.L_0:
        /*0004*/ 	.word	index@(matmul_kernel)
        /*0008*/ 	.word	0x000000ff


	//----- nvinfo : EIATTR_FRAME_SIZE
	.align		4
.L_1:
        /*000c*/ 	.byte	0x04, 0x11
        /*000e*/ 	.short	(.L_3 - .L_2)
	.align		4
.L_2:
        /*0010*/ 	.word	index@(matmul_kernel)
        /*0014*/ 	.word	0x00000880


	//----- nvinfo : EIATTR_MIN_STACK_SIZE
	.align		4
.L_3:
        /*0018*/ 	.byte	0x04, 0x12
        /*001a*/ 	.short	(.L_5 - .L_4)
	.align		4
.L_4:
        /*001c*/ 	.word	index@(matmul_kernel)
        /*0020*/ 	.word	0x00000880
.L_5:


//--------------------- .nv.compat                --------------------------
	.section	.nv.compat,"",@"SHT_CUDA_COMPAT_INFO"
	.align	4
        /*0000*/ 	.byte	0x02, 0x09, 0x01, 0x00, 0x02, 0x02, 0x04, 0x00, 0x02, 0x05, 0x05, 0x00, 0x03, 0x07, 0x01, 0x01
        /*0010*/ 	.byte	0x02, 0x03, 0x00, 0x00, 0x02, 0x06, 0x01, 0x00, 0x04, 0x0b, 0x08, 0x00, 0x00, 0x00, 0x00, 0x00
        /*0020*/ 	.byte	0x00, 0x00, 0x00, 0x00


//--------------------- .nv.info.matmul_kernel    --------------------------
	.section	.nv.info.matmul_kernel,"",@"SHT_CUDA_INFO"
	.sectionflags	@""
	.align	4


	//----- nvinfo : EIATTR_CUDA_API_VERSION
	.align		4
        /*0000*/ 	.byte	0x04, 0x37
        /*0002*/ 	.short	(.L_7 - .L_6)
.L_6:
        /*0004*/ 	.word	0x00000082


	//----- nvinfo : EIATTR_KPARAM_INFO
	.align		4
.L_7:
        /*0008*/ 	.byte	0x04, 0x17
        /*000a*/ 	.short	(.L_9 - .L_8)
.L_8:
        /*000c*/ 	.word	0x00000000
        /*0010*/ 	.short	0x000d
        /*0012*/ 	.short	0x0048
        /*0014*/ 	.byte	0x00, 0xf4, 0x21, 0x00


	//----- nvinfo : EIATTR_KPARAM_INFO
	.align		4
.L_9:
        /*0018*/ 	.byte	0x04, 0x17
        /*001a*/ 	.short	(.L_11 - .L_10)
.L_10:
        /*001c*/ 	.word	0x00000000
        /*0020*/ 	.short	0x000c
        /*0022*/ 	.short	0x0040
        /*0024*/ 	.byte	0x00, 0xf4, 0x21, 0x00


	//----- nvinfo : EIATTR_KPARAM_INFO
	.align		4
.L_11:
        /*0028*/ 	.byte	0x04, 0x17
        /*002a*/ 	.short	(.L_13 - .L_12)
.L_12:
        /*002c*/ 	.word	0x00000000
        /*0030*/ 	.short	0x000b
        /*0032*/ 	.short	0x0038
        /*0034*/ 	.byte	0x00, 0xf0, 0x11, 0x00


	//----- nvinfo : EIATTR_KPARAM_INFO
	.align		4
.L_13:
        /*0038*/ 	.byte	0x04, 0x17
        /*003a*/ 	.short	(.L_15 - .L_14)
.L_14:
        /*003c*/ 	.word	0x00000000
        /*0040*/ 	.short	0x000a
        /*0042*/ 	.short	0x0034
        /*0044*/ 	.byte	0x00, 0xf0, 0x11, 0x00


	//----- nvinfo : EIATTR_KPARAM_INFO
	.align		4
.L_15:
        /*0048*/ 	.byte	0x04, 0x17
        /*004a*/ 	.short	(.L_17 - .L_16)
.L_16:
        /*004c*/ 	.word	0x00000000
        /*0050*/ 	.short	0x0009
        /*0052*/ 	.short	0x0030
        /*0054*/ 	.byte	0x00, 0xf0, 0x11, 0x00


	//----- nvinfo : EIATTR_KPARAM_INFO
	.align		4
.L_17:
        /*0058*/ 	.byte	0x04, 0x17
        /*005a*/ 	.short	(.L_19 - .L_18)
.L_18:
        /*005c*/ 	.word	0x00000000
        /*0060*/ 	.short	0x0008
        /*0062*/ 	.short	0x002c
        /*0064*/ 	.byte	0x00, 0xf0, 0x11, 0x00


	//----- nvinfo : EIATTR_KPARAM_INFO
	.align		4
.L_19:
        /*0068*/ 	.byte	0x04, 0x17
        /*006a*/ 	.short	(.L_21 - .L_20)
.L_20:
        /*006c*/ 	.word	0x00000000
        /*0070*/ 	.short	0x0007
        /*0072*/ 	.short	0x0028
        /*0074*/ 	.byte	0x00, 0xf0, 0x11, 0x00


	//----- nvinfo : EIATTR_KPARAM_INFO
	.align		4
.L_21:
        /*0078*/ 	.byte	0x04, 0x17
        /*007a*/ 	.short	(.L_23 - .L_22)
.L_22:
        /*007c*/ 	.word	0x00000000
        /*0080*/ 	.short	0x0006
        /*0082*/ 	.short	0x0024
        /*0084*/ 	.byte	0x00, 0xf0, 0x11, 0x00


	//----- nvinfo : EIATTR_KPARAM_INFO
	.align		4
.L_23:
        /*0088*/ 	.byte	0x04, 0x17
        /*008a*/ 	.short	(.L_25 - .L_24)
.L_24:
        /*008c*/ 	.word	0x00000000
        /*0090*/ 	.short	0x0005
        /*0092*/ 	.short	0x0020
        /*0094*/ 	.byte	0x00, 0xf0, 0x11, 0x00


	//----- nvinfo : EIATTR_KPARAM_INFO
	.align		4
.L_25:
        /*0098*/ 	.byte	0x04, 0x17
        /*009a*/ 	.short	(.L_27 - .L_26)
.L_26:
        /*009c*/ 	.word	0x00000000
        /*00a0*/ 	.short	0x0004
        /*00a2*/ 	.short	0x001c
        /*00a4*/ 	.byte	0x00, 0xf0, 0x11, 0x00


	//----- nvinfo : EIATTR_KPARAM_INFO
	.align		4
.L_27:
        /*00a8*/ 	.byte	0x04, 0x17
        /*00aa*/ 	.short	(.L_29 - .L_28)
.L_28:
        /*00ac*/ 	.word	0x00000000
        /*00b0*/ 	.short	0x0003
        /*00b2*/ 	.short	0x0018
        /*00b4*/ 	.byte	0x00, 0xf0, 0x11, 0x00


	//----- nvinfo : EIATTR_KPARAM_INFO
	.align		4
.L_29:
        /*00b8*/ 	.byte	0x04, 0x17
        /*00ba*/ 	.short	(.L_31 - .L_30)
.L_30:
        /*00bc*/ 	.word	0x00000000
        /*00c0*/ 	.short	0x0002
        /*00c2*/ 	.short	0x0010
        /*00c4*/ 	.byte	0x00, 0xf4, 0x21, 0x00


	//----- nvinfo : EIATTR_KPARAM_INFO
	.align		4
.L_31:
        /*00c8*/ 	.byte	0x04, 0x17
        /*00ca*/ 	.short	(.L_33 - .L_32)
.L_32:
        /*00cc*/ 	.word	0x00000000
        /*00d0*/ 	.short	0x0001
        /*00d2*/ 	.short	0x0008
        /*00d4*/ 	.byte	0x00, 0xf4, 0x21, 0x00


	//----- nvinfo : EIATTR_KPARAM_INFO
	.align		4
.L_33:
        /*00d8*/ 	.byte	0x04, 0x17
        /*00da*/ 	.short	(.L_35 - .L_34)
.L_34:
        /*00dc*/ 	.word	0x00000000
        /*00e0*/ 	.short	0x0000
        /*00e2*/ 	.short	0x0000
        /*00e4*/ 	.byte	0x00, 0xf4, 0x21, 0x00


	//----- nvinfo : EIATTR_SPARSE_MMA_MASK
	.align		4
.L_35:
        /*00e8*/ 	.byte	0x03, 0x50
        /*00ea*/ 	.short	0x0000


	//----- nvinfo : EIATTR_MAXREG_COUNT
	.align		4
        /*00ec*/ 	.byte	0x03, 0x1b
        /*00ee*/ 	.short	0x00ff


	//----- nvinfo : EIATTR_NUM_BARRIERS
	.align		4
        /*00f0*/ 	.byte	0x02, 0x4c
        /*00f2*/ 	.byte	0x01
	.zero		1


	//----- nvinfo : EIATTR_ANNOTATIONS
	.align		4
        /*00f4*/ 	.byte	0x04, 0x55
        /*00f6*/ 	.short	(.L_37 - .L_36)


	//   ....[0]....
.L_36:
        /*00f8*/ 	.word	0x00000001
        /*00fc*/ 	.byte	0xb0, 0x00, 0x00, 0x00, 0x01, 0x00, 0x00, 0x00, 0xe0, 0x06, 0x00, 0x00, 0x01, 0x00, 0x00, 0x00
        /* <DEDUP_REMOVED lines=948> */
        /*3c4c*/ 	.byte	0x00, 0xa8, 0x01, 0x00


	//----- nvinfo : EIATTR_MERCURY_ISA_VERSION
	.align		4
.L_37:
        /*3c50*/ 	.byte	0x03, 0x5f
        /*3c52*/ 	.short	0x0101


	//----- nvinfo : EIATTR_EXIT_INSTR_OFFSETS
	.align		4
        /*3c54*/ 	.byte	0x04, 0x1c
        /*3c56*/ 	.short	(.L_39 - .L_38)


	//   ....[0]....
.L_38:
        /*3c58*/ 	.word	0x00020040


	//   ....[1]....
        /*3c5c*/ 	.word	0x00020060


	//----- nvinfo : EIATTR_REQNTID
	.align		4
.L_39:
        /*3c60*/ 	.byte	0x04, 0x10
        /*3c62*/ 	.short	(.L_41 - .L_40)
.L_40:
        /*3c64*/ 	.word	0x00000080
        /*3c68*/ 	.word	0x00000001
        /*3c6c*/ 	.word	0x00000001


	//----- nvinfo : EIATTR_CBANK_PARAM_SIZE
	.align		4
.L_41:
        /*3c70*/ 	.byte	0x03, 0x19
        /*3c72*/ 	.short	0x0050


	//----- nvinfo : EIATTR_PARAM_CBANK
	.align		4
        /*3c74*/ 	.byte	0x04, 0x0a
        /*3c76*/ 	.short	(.L_43 - .L_42)
	.align		4
.L_42:
        /*3c78*/ 	.word	index@(.nv.constant0.matmul_kernel)
        /*3c7c*/ 	.short	0x0210
        /*3c7e*/ 	.short	0x0050


	//----- nvinfo : EIATTR_SW_WAR
	.align		4
.L_43:
        /*3c80*/ 	.byte	0x04, 0x36
        /*3c82*/ 	.short	(.L_45 - .L_44)
.L_44:
        /*3c84*/ 	.word	0x00000008
.L_45:


//--------------------- .nv.callgraph             --------------------------
	.section	.nv.callgraph,"",@"SHT_CUDA_CALLGRAPH"
	.align	4
	.sectionentsize	8
	.align		4
        /*0000*/ 	.word	0x00000000
	.align		4
        /*0004*/ 	.word	0xffffffff
	.align		4
        /*0008*/ 	.word	0x00000000
	.align		4
        /*000c*/ 	.word	0xfffffffe
	.align		4
        /*0010*/ 	.word	0x00000000
	.align		4
        /*0014*/ 	.word	0xfffffffd
	.align		4
        /*0018*/ 	.word	0x00000000
	.align		4
        /*001c*/ 	.word	0xfffffffc


//--------------------- .text.matmul_kernel       --------------------------
	.section	.text.matmul_kernel,"ax",@progbits
	.align	128
        .global         matmul_kernel
        .type           matmul_kernel,@function
        .size           matmul_kernel,(.L_x_3 - matmul_kernel)
        .other          matmul_kernel,@"STO_CUDA_ENTRY STV_DEFAULT"
matmul_kernel:
.text.matmul_kernel:
[----:B------:R-:W1:Y:S08]  /*0000*/  LDC R1, c[0x0][0x28] ;  /* 0x00000a00ff017b82 */ /* 0x000e700000000800 */
[----:B------:R-:W2:Y:S01]  /*0010*/  LDC.64 R2, c[0x0][0x228] ;  /* 0x00008a00ff027b82 */ /* 0x000ea20000000a00 */
[----:B-1----:R-:W-:Y:S01]  /*0020*/  VIADD R1, R1, 0xfffff780 ;  /* 0xfffff78001017836 */ /* 0x002fe20000000000 */
[----:B------:R-:W1:Y:S01]  /*0030*/  S2R R5, SR_CTAID.X ;  /* 0x0000000000057919 */ /* 0x000e620000002500 */
[----:B------:R-:W-:Y:S01]  /*0040*/  ULDC.64 UR4, c[0x0][0x218] ;  /* 0x0000860000047ab9 */ /* 0x000fe20000000a00 */
[----:B------:R-:W-:Y:S01]  /*0050*/  ULDC.64 UR6, c[0x0][0x210] ;  /* 0x0000840000067ab9 */ /* 0x000fe20000000a00 */
[----:B------:R-:W-:Y:S01]  /*0060*/  UMOV UR12, 0x400 ;  /* 0x00000400000c7882 */ /* 0x000fe20000000000 */
[----:B------:R-:W3:Y:S01]  /*0070*/  S2R R78, SR_TID.X ;  /* 0x00000000004e7919 */ /* 0x000ee20000002100 */
[----:B------:R-:W-:Y:S01]  /*0080*/  ULDC.64 UR16, c[0x0][0x208] ;  /* 0x0000820000107ab9 */ /* 0x000fe20000000a00 */
[----:B------:R-:W4:Y:S01]  /*0090*/  LDC.64 R244, c[0x0][0x238] ;  /* 0x00008e00fff47b82 */ /* 0x000f220000000a00 */
[----:B--2---:R-:W-:Y:S01]  /*00a0*/  IMAD.MOV.U32 R76, RZ, RZ, R3 ;  /* 0x000000ffff4c7224 */ /* 0x004fe200078e0003 */
[----:B------:R2:W-:Y:S01]  /*00b0*/  STL.64 [R1+0x650], R2 ;  /* 0x0006500201007387 */ /* 0x0005e20000100a00 */
[----:B------:R-:W-:-:S03]  /*00c0*/  IMAD.MOV.U32 R74, RZ, RZ, R2 ;  /* 0x000000ffff4a7224 */ /* 0x000fc600078e0002 */
[----:B------:R-:W-:Y:S01]  /*00d0*/  IADD3 R0, R76, 0x7f, RZ ;  /* 0x0000007f4c007810 */ /* 0x000fe20007ffe0ff */
[C---:B----4-:R-:W-:Y:S01]  /*00e0*/  IMAD R163, R244.reuse, 0x2a, RZ ;  /* 0x0000002af4a37824 */ /* 0x050fe200078e02ff */
[----:B-1----:R-:W-:Y:S01]  /*00f0*/  IABS R8, R5 ;  /* 0x0000000500087213 */ /* 0x002fe20000000000 */
[C---:B------:R-:W-:Y:S01]  /*0100*/  IMAD R165, R244.reuse, 0x2b, RZ ;  /* 0x0000002bf4a57824 */ /* 0x040fe200078e02ff */
[----:B--2---:R-:W-:Y:S01]  /*0110*/  SHF.R.S32.HI R3, RZ, 0x1f, R0 ;  /* 0x0000001fff037819 */ /* 0x004fe20000011400 */
[C---:B------:R-:W-:Y:S02]  /*0120*/  IMAD R168, R244.reuse, 0x2c, RZ ;  /* 0x0000002cf4a87824 */ /* 0x040fe400078e02ff */
[C---:B------:R-:W-:Y:S01]  /*0130*/  IMAD R172, R244.reuse, 0x2d, RZ ;  /* 0x0000002df4ac7824 */ /* 0x040fe200078e02ff */
[----:B------:R-:W-:Y:S01]  /*0140*/  LEA.HI R3, R3, R0, RZ, 0x7 ;  /* 0x0000000003037211 */ /* 0x000fe200078f38ff */
[C---:B------:R-:W-:Y:S02]  /*0150*/  IMAD R176, R244.reuse, 0x2e, RZ ;  /* 0x0000002ef4b07824 */ /* 0x040fe400078e02ff */
[C---:B------:R-:W-:Y:S01]  /*0160*/  IMAD R178, R244.reuse, 0x2f, RZ ;  /* 0x0000002ff4b27824 */ /* 0x040fe200078e02ff */
[----:B------:R-:W-:Y:S01]  /*0170*/  SHF.R.S32.HI R4, RZ, 0x7, R3 ;  /* 0x00000007ff047819 */ /* 0x000fe20000011403 */
[----:B------:R-:W-:-:S02]  /*0180*/  IMAD R182, R244, 0x30, RZ ;  /* 0x00000030f4b67824 */ /* 0x000fc400078e02ff */
[C---:B------:R-:W-:Y:S01]  /*0190*/  IMAD R186, R244.reuse, 0x31, RZ ;  /* 0x00000031f4ba7824 */ /* 0x040fe200078e02ff */
[-C--:B------:R-:W-:Y:S01]  /*01a0*/  IABS R7, R4.reuse ;  /* 0x0000000400077213 */ /* 0x080fe20000000000 */
[C---:B------:R-:W-:Y:S01]  /*01b0*/  IMAD R190, R244.reuse, 0x32, RZ ;  /* 0x00000032f4be7824 */ /* 0x040fe200078e02ff */
[----:B------:R-:W-:Y:S01]  /*01c0*/  IABS R10, R4 ;  /* 0x00000004000a7213 */ /* 0x000fe20000000000 */
[C---:B------:R-:W-:Y:S01]  /*01d0*/  IMAD R192, R244.reuse, 0x33, RZ ;  /* 0x00000033f4c07824 */ /* 0x040fe200078e02ff */
[----:B------:R-:W1:Y:S01]  /*01e0*/  I2F.RP R0, R7 ;  /* 0x0000000700007306 */ /* 0x000e620000209400 */
[C---:B------:R-:W-:Y:S02]  /*01f0*/  IMAD R196, R244.reuse, 0x34, RZ ;  /* 0x00000034f4c47824 */ /* 0x040fe400078e02ff */
[C---:B------:R-:W-:Y:S02]  /*0200*/  IMAD R200, R244.reuse, 0x35, RZ ;  /* 0x00000035f4c87824 */ /* 0x040fe400078e02ff */
[----:B------:R-:W-:-:S02]  /*0210*/  IMAD R204, R244, 0x36, RZ ;  /* 0x00000036f4cc7824 */ /* 0x000fc400078e02ff */
[C---:B------:R-:W-:Y:S02]  /*0220*/  IMAD R208, R244.reuse, 0x37, RZ ;  /* 0x00000037f4d07824 */ /* 0x040fe400078e02ff */
[----:B------:R-:W-:Y:S01]  /*0230*/  IMAD R218, R244, 0x38, RZ ;  /* 0x00000038f4da7824 */ /* 0x000fe200078e02ff */
[----:B-1----:R-:W1:Y:S02]  /*0240*/  MUFU.RCP R0, R0 ;  /* 0x0000000000007308 */ /* 0x002e640000001000 */
[----:B-1----:R-:W-:Y:S02]  /*0250*/  VIADD R2, R0, 0xffffffe ;  /* 0x0ffffffe00027836 */ /* 0x002fe40000000000 */
[----:B------:R-:W-:-:S04]  /*0260*/  IMAD.MOV R0, RZ, RZ, -R10 ;  /* 0x000000ffff007224 */ /* 0x000fc800078e0a0a */
[----:B------:R1:W2:Y:S02]  /*0270*/  F2I.FTZ.U32.TRUNC.NTZ R3, R2 ;  /* 0x0000000200037305 */ /* 0x0002a4000021f000 */
[----:B-1----:R-:W-:Y:S01]  /*0280*/  MOV R2, RZ ;  /* 0x000000ff00027202 */ /* 0x002fe20000000f00 */
[----:B--2---:R-:W-:-:S04]  /*0290*/  IMAD.MOV R6, RZ, RZ, -R3 ;  /* 0x000000ffff067224 */ /* 0x004fc800078e0a03 */
[----:B------:R-:W-:Y:S02]  /*02a0*/  IMAD R9, R6, R7, RZ ;  /* 0x0000000706097224 */ /* 0x000fe400078e02ff */
[----:B------:R-:W-:Y:S02]  /*02b0*/  IMAD.MOV.U32 R6, RZ, RZ, R8 ;  /* 0x000000ffff067224 */ /* 0x000fe400078e0008 */
[----:B------:R-:W-:-:S06]  /*02c0*/  IMAD.HI.U32 R3, R3, R9, R2 ;  /* 0x0000000903037227 */ /* 0x000fcc00078e0002 */
[----:B------:R-:W-:-:S04]  /*02d0*/  IMAD.HI.U32 R3, R3, R6, RZ ;  /* 0x0000000603037227 */ /* 0x000fc800078e00ff */
[----:B------:R-:W-:-:S05]  /*02e0*/  IMAD R0, R3, R0, R6 ;  /* 0x0000000003007224 */ /* 0x000fca00078e0206 */
[----:B------:R-:W-:-:S13]  /*02f0*/  ISETP.GT.U32.AND P1, PT, R7, R0, PT ;  /* 0x000000000700720c */ /* 0x000fda0003f24070 */
[----:B------:R-:W-:Y:S02]  /*0300*/  @!P1 IMAD.IADD R0, R0, 0x1, -R7 ;  /* 0x0000000100009824 */ /* 0x000fe400078e0a07 */
[----:B------:R-:W-:Y:S01]  /*0310*/  @!P1 VIADD R3, R3, 0x1 ;  /* 0x0000000103039836 */ /* 0x000fe20000000000 */
[----:B------:R-:W-:Y:S02]  /*0320*/  ISETP.NE.AND P1, PT, R4, RZ, PT ;  /* 0x000000ff0400720c */ /* 0x000fe40003f25270 */
[----:B------:R-:W-:Y:S02]  /*0330*/  ISETP.GE.U32.AND P0, PT, R0, R7, PT ;  /* 0x000000070000720c */ /* 0x000fe40003f06070 */
[----:B------:R-:W-:-:S04]  /*0340*/  LOP3.LUT R0, R5, R4, RZ, 0x3c, !PT ;  /* 0x0000000405007212 */ /* 0x000fc800078e3cff */
[----:B------:R-:W-:Y:S01]  /*0350*/  ISETP.GE.AND P2, PT, R0, RZ, PT ;  /* 0x000000ff0000720c */ /* 0x000fe20003f46270 */
[----:B------:R-:W-:-:S06]  /*0360*/  VIADD R0, R74, 0xff ;  /* 0x000000ff4a007836 */ /* 0x000fcc0000000000 */
[----:B------:R-:W-:-:S05]  /*0370*/  @P0 IADD3 R3, R3, 0x1, RZ ;  /* 0x0000000103030810 */ /* 0x000fca0007ffe0ff */
[----:B------:R-:W-:Y:S01]  /*0380*/  IMAD.MOV.U32 R16, RZ, RZ, R3 ;  /* 0x000000ffff107224 */ /* 0x000fe200078e0003 */
[----:B------:R-:W-:-:S03]  /*0390*/  SHF.R.S32.HI R3, RZ, 0x1f, R0 ;  /* 0x0000001fff037819 */ /* 0x000fc60000011400 */
[----:B------:R-:W-:Y:S01]  /*03a0*/  @!P2 IMAD.MOV R16, RZ, RZ, -R16 ;  /* 0x000000ffff10a224 */ /* 0x000fe200078e0a10 */
[----:B------:R-:W-:Y:S02]  /*03b0*/  LEA.HI R3, R3, R0, RZ, 0x8 ;  /* 0x0000000003037211 */ /* 0x000fe400078f40ff */
[----:B------:R-:W-:-:S04]  /*03c0*/  @!P1 LOP3.LUT R16, RZ, R4, RZ, 0x33, !PT ;  /* 0x00000004ff109212 */ /* 0x000fc800078e33ff */
[----:B------:R-:W-:Y:S01]  /*03d0*/  LEA.HI.SX32 R3, R3, -R16, 0x18 ;  /* 0x8000001003037211 */ /* 0x000fe200078fc2ff */
[----:B------:R-:W-:-:S03]  /*03e0*/  IMAD.MOV R6, RZ, RZ, -R16 ;  /* 0x000000ffff067224 */ /* 0x000fc600078e0a10 */
[----:B------:R-:W-:Y:S01]  /*03f0*/  VIMNMX R12, R3, 0x1, PT ;  /* 0x00000001030c7848 */ /* 0x000fe20003fe0100 */
[----:B------:R-:W-:-:S03]  /*0400*/  IMAD R13, R4, R6, R5 ;  /* 0x00000006040d7224 */ /* 0x000fc600078e0205 */
[-C--:B------:R-:W-:Y:S02]  /*0410*/  IABS R7, R12.reuse ;  /* 0x0000000c00077213 */ /* 0x080fe40000000000 */
[----:B------:R-:W-:Y:S02]  /*0420*/  IABS R4, R13 ;  /* 0x0000000d00047213 */ /* 0x000fe40000000000 */
[----:B------:R-:W1:Y:S01]  /*0430*/  I2F.RP R0, R7 ;  /* 0x0000000700007306 */ /* 0x000e620000209400 */
[----:B------:R-:W-:-:S07]  /*0440*/  IABS R6, R12 ;  /* 0x0000000c00067213 */ /* 0x000fce0000000000 */
[----:B-1----:R-:W1:Y:S02]  /*0450*/  MUFU.RCP R0, R0 ;  /* 0x0000000000007308 */ /* 0x002e640000001000 */
[----:B-1----:R-:W-:Y:S02]  /*0460*/  IADD3 R2, R0, 0xffffffe, RZ ;  /* 0x0ffffffe00027810 */ /* 0x002fe40007ffe0ff */
[----:B------:R-:W-:-:S04]  /*0470*/  IABS R0, R76 ;  /* 0x0000004c00007213 */ /* 0x000fc80000000000 */
[----:B------:R1:W2:Y:S02]  /*0480*/  F2I.FTZ.U32.TRUNC.NTZ R3, R2 ;  /* 0x0000000200037305 */ /* 0x0002a4000021f000 */
[----:B-1----:R-:W-:Y:S02]  /*0490*/  IMAD.MOV.U32 R2, RZ, RZ, RZ ;  /* 0x000000ffff027224 */ /* 0x002fe400078e00ff */
[----:B--2---:R-:W-:-:S04]  /*04a0*/  IMAD.MOV R8, RZ, RZ, -R3 ;  /* 0x000000ffff087224 */ /* 0x004fc800078e0a03 */
[----:B------:R-:W-:-:S04]  /*04b0*/  IMAD R5, R8, R7, RZ ;  /* 0x0000000708057224 */ /* 0x000fc800078e02ff */
[----:B------:R-:W-:Y:S01]  /*04c0*/  IMAD.HI.U32 R3, R3, R5, R2 ;  /* 0x0000000503037227 */ /* 0x000fe200078e0002 */
[----:B------:R-:W-:Y:S02]  /*04d0*/  IADD3 R5, RZ, -R6, RZ ;  /* 0x80000006ff057210 */ /* 0x000fe40007ffe0ff */
[----:B------:R-:W1:Y:S01]  /*04e0*/  I2F.RP R6, R0 ;  /* 0x0000000000067306 */ /* 0x000e620000209400 */
[----:B------:R-:W-:Y:S02]  /*04f0*/  IABS R2, R74 ;  /* 0x0000004a00027213 */ /* 0x000fe40000000000 */
[----:B------:R-:W-:-:S04]  /*0500*/  IMAD.HI.U32 R3, R3, R4, RZ ;  /* 0x0000000403037227 */ /* 0x000fc800078e00ff */
[----:B------:R-:W-:Y:S02]  /*0510*/  IMAD R4, R3, R5, R4 ;  /* 0x0000000503047224 */ /* 0x000fe400078e0204 */
[----:B------:R-:W2:Y:S03]  /*0520*/  I2F.RP R5, R2 ;  /* 0x0000000200057306 */ /* 0x000ea60000209400 */
[----:B------:R-:W-:-:S05]  /*0530*/  ISETP.GT.U32.AND P1, PT, R7, R4, PT ;  /* 0x000000040700720c */ /* 0x000fca0003f24070 */
[----:B-1----:R-:W1:Y:S08]  /*0540*/  MUFU.RCP R6, R6 ;  /* 0x0000000600067308 */ /* 0x002e700000001000 */
[----:B------:R-:W-:Y:S01]  /*0550*/  @!P1 IMAD.IADD R4, R4, 0x1, -R7 ;  /* 0x0000000104049824 */ /* 0x000fe200078e0a07 */
[----:B--2---:R-:W2:Y:S01]  /*0560*/  MUFU.RCP R5, R5 ;  /* 0x0000000500057308 */ /* 0x004ea20000001000 */
[----:B------:R-:W-:Y:S01]  /*0570*/  @!P1 VIADD R3, R3, 0x1 ;  /* 0x0000000103039836 */ /* 0x000fe20000000000 */
[----:B------:R-:W-:-:S02]  /*0580*/  ISETP.NE.AND P1, PT, R12, RZ, PT ;  /* 0x000000ff0c00720c */ /* 0x000fc40003f25270 */
[----:B------:R-:W-:Y:S02]  /*0590*/  ISETP.GE.U32.AND P0, PT, R4, R7, PT ;  /* 0x000000070400720c */ /* 0x000fe40003f06070 */
[----:B------:R-:W-:Y:S01]  /*05a0*/  LOP3.LUT R4, R13, R12, RZ, 0x3c, !PT ;  /* 0x0000000c0d047212 */ /* 0x000fe200078e3cff */
[----:B-1----:R-:W-:Y:S01]  /*05b0*/  VIADD R8, R6, 0xffffffe ;  /* 0x0ffffffe06087836 */ /* 0x002fe20000000000 */
[----:B---3--:R-:W-:Y:S02]  /*05c0*/  SHF.R.U32.HI R7, RZ, 0x6, R78 ;  /* 0x00000006ff077819 */ /* 0x008fe4000001164e */
[----:B------:R-:W-:Y:S01]  /*05d0*/  ISETP.GE.AND P2, PT, R4, RZ, PT ;  /* 0x000000ff0400720c */ /* 0x000fe20003f46270 */
[----:B------:R1:W3:Y:S01]  /*05e0*/  F2I.FTZ.U32.TRUNC.NTZ R9, R8 ;  /* 0x0000000800097305 */ /* 0x0002e2000021f000 */
[----:B------:R-:W-:Y:S01]  /*05f0*/  SGXT.U32 R7, R7, 0x1 ;  /* 0x000000010707781a */ /* 0x000fe20000000000 */
[----:B------:R-:W-:-:S04]  /*0600*/  IMAD.SHL.U32 R4, R78, 0x4, RZ ;  /* 0x000000044e047824 */ /* 0x000fc800078e00ff */
[----:B------:R-:W-:Y:S01]  /*0610*/  @P0 IADD3 R3, R3, 0x1, RZ ;  /* 0x0000000103030810 */ /* 0x000fe20007ffe0ff */
[----:B--2---:R-:W-:Y:S02]  /*0620*/  VIADD R5, R5, 0xffffffe ;  /* 0x0ffffffe05057836 */ /* 0x004fe40000000000 */
[----:B-1----:R-:W-:Y:S02]  /*0630*/  IMAD.MOV.U32 R8, RZ, RZ, RZ ;  /* 0x000000ffff087224 */ /* 0x002fe400078e00ff */
[----:B------:R-:W-:Y:S01]  /*0640*/  IMAD.MOV.U32 R15, RZ, RZ, R3 ;  /* 0x000000ffff0f7224 */ /* 0x000fe200078e0003 */
[----:B------:R-:W-:Y:S01]  /*0650*/  SHF.R.S32.HI R3, RZ, 0x6, R78 ;  /* 0x00000006ff037819 */ /* 0x000fe2000001144e */
[----:B------:R-:W1:Y:S02]  /*0660*/  F2I.FTZ.U32.TRUNC.NTZ R5, R5 ;  /* 0x0000000500057305 */ /* 0x000e64000021f000 */
[----:B------:R-:W-:Y:S01]  /*0670*/  @!P2 IMAD.MOV R15, RZ, RZ, -R15 ;  /* 0x000000ffff0fa224 */ /* 0x000fe200078e0a0f */
[----:B------:R-:W-:Y:S01]  /*0680*/  @!P1 LOP3.LUT R15, RZ, R12, RZ, 0x33, !PT ;  /* 0x0000000cff0f9212 */ /* 0x000fe200078e33ff */
[----:B---3--:R-:W-:Y:S01]  /*0690*/  IMAD.MOV R11, RZ, RZ, -R9 ;  /* 0x000000ffff0b7224 */ /* 0x008fe200078e0a09 */
[----:B------:R-:W-:-:S02]  /*06a0*/  SGXT R3, R3, 0x1 ;  /* 0x000000010303781a */ /* 0x000fc40000000200 */
[----:B------:R-:W-:Y:S01]  /*06b0*/  SHF.L.U32 R10, R15, 0x7, RZ ;  /* 0x000000070f0a7819 */ /* 0x000fe200000006ff */
[----:B------:R-:W-:-:S03]  /*06c0*/  IMAD R11, R11, R0, RZ ;  /* 0x000000000b0b7224 */ /* 0x000fc600078e02ff */
[----:B------:R-:W-:Y:S01]  /*06d0*/  LOP3.LUT R6, R10, R7, RZ, 0xfc, !PT ;  /* 0x000000070a067212 */ /* 0x000fe200078efcff */
[----:B------:R2:W-:Y:S01]  /*06e0*/  STL [R1+0x75c], R10 ;  /* 0x00075c0a01007387 */ /* 0x0005e20000100800 */
[----:B------:R-:W-:Y:S01]  /*06f0*/  LOP3.LUT R7, R3, 0x90, RZ, 0xc0, !PT ;  /* 0x0000009003077812 */ /* 0x000fe200078ec0ff */
[----:B------:R-:W-:Y:S01]  /*0700*/  IMAD.HI.U32 R3, R9, R11, R8 ;  /* 0x0000000b09037227 */ /* 0x000fe200078e0008 */
[----:B------:R-:W-:Y:S02]  /*0710*/  IABS R14, R6 ;  /* 0x00000006000e7213 */ /* 0x000fe40000000000 */
[----:B------:R-:W-:Y:S01]  /*0720*/  LOP3.LUT R7, R7, 0x7c, R4, 0x78, !PT ;  /* 0x0000007c07077812 */ /* 0x000fe200078e7804 */
[----:B------:R-:W-:Y:S01]  /*0730*/  IMAD.MOV R11, RZ, RZ, -R15 ;  /* 0x000000ffff0b7224 */ /* 0x000fe200078e0a0f */
[----:B------:R-:W-:Y:S01]  /*0740*/  MOV R8, R14 ;  /* 0x0000000e00087202 */ /* 0x000fe20000000f00 */
[----:B------:R-:W-:Y:S01]  /*0750*/  IMAD.SHL.U32 R14, R78, 0x200, RZ ;  /* 0x000002004e0e7824 */ /* 0x000fe200078e00ff */
[C---:B------:R-:W-:Y:S01]  /*0760*/  LOP3.LUT R17, R6.reuse, 0x7e, RZ, 0xfc, !PT ;  /* 0x0000007e06117812 */ /* 0x040fe200078efcff */
[----:B-1----:R-:W-:Y:S01]  /*0770*/  IMAD.MOV R9, RZ, RZ, -R5 ;  /* 0x000000ffff097224 */ /* 0x002fe200078e0a05 */
[----:B------:R-:W-:Y:S01]  /*0780*/  LOP3.LUT R15, R6, 0x2, RZ, 0xfc, !PT ;  /* 0x00000002060f7812 */ /* 0x000fe200078efcff */
[----:B------:R-:W-:Y:S01]  /*0790*/  IMAD.HI.U32 R4, R3, R8, RZ ;  /* 0x0000000803047227 */ /* 0x000fe200078e00ff */
[----:B------:R-:W-:-:S02]  /*07a0*/  LOP3.LUT R14, R7, 0x4000, R14, 0xf8, !PT ;  /* 0x00004000070e7812 */ /* 0x000fc400078ef80e */
[----:B------:R-:W-:Y:S01]  /*07b0*/  IABS R19, R17 ;  /* 0x0000001100137213 */ /* 0x000fe20000000000 */
[----:B------:R-:W-:Y:S01]  /*07c0*/  IMAD R11, R12, R11, R13 ;  /* 0x0000000b0c0b7224 */ /* 0x000fe200078e020d */
[----:B------:R-:W-:Y:S01]  /*07d0*/  IADD3 R7, -R4, RZ, RZ ;  /* 0x000000ff04077210 */ /* 0x000fe20007ffe1ff */
[----:B------:R-:W-:Y:S01]  /*07e0*/  IMAD.MOV.U32 R13, RZ, RZ, R9 ;  /* 0x000000ffff0d7224 */ /* 0x000fe200078e0009 */
[----:B------:R-:W-:Y:S01]  /*07f0*/  IABS R9, R15 ;  /* 0x0000000f00097213 */ /* 0x000fe20000000000 */
[----:B------:R-:W-:Y:S01]  /*0800*/  IMAD.MOV.U32 R4, RZ, RZ, RZ ;  /* 0x000000ffff047224 */ /* 0x000fe200078e00ff */
[----:B------:R-:W-:Y:S01]  /*0810*/  LOP3.LUT R18, R6, 0x4, RZ, 0xfc, !PT ;  /* 0x0000000406127812 */ /* 0x000fe200078efcff */
[----:B------:R-:W-:Y:S01]  /*0820*/  IMAD R7, R0, R7, R8 ;  /* 0x0000000700077224 */ /* 0x000fe200078e0208 */
[----:B------:R-:W-:Y:S01]  /*0830*/  LOP3.LUT R20, R6, 0x8, RZ, 0xfc, !PT ;  /* 0x0000000806147812 */ /* 0x000fe200078efcff */
[----:B------:R-:W-:Y:S01]  /*0840*/  IMAD.HI.U32 R8, R3, R19, RZ ;  /* 0x0000001303087227 */ /* 0x000fe200078e00ff */
[----:B------:R-:W-:-:S02]  /*0850*/  IABS R12, R18 ;  /* 0x00000012000c7213 */ /* 0x000fc40000000000 */
[----:B------:R-:W-:Y:S01]  /*0860*/  ISETP.GT.U32.AND P0, PT, R0, R7, PT ;  /* 0x000000070000720c */ /* 0x000fe20003f04070 */
[----:B------:R-:W-:Y:S01]  /*0870*/  IMAD.MOV R8, RZ, RZ, -R8 ;  /* 0x000000ffff087224 */ /* 0x000fe200078e0a08 */
[----:B------:R-:W-:Y:S01]  /*0880*/  IADD3 R11, R16, R11, RZ ;  /* 0x0000000b100b7210 */ /* 0x000fe20007ffe0ff */
[----:B------:R-:W-:Y:S01]  /*0890*/  IMAD R13, R13, R2, RZ ;  /* 0x000000020d0d7224 */ /* 0x000fe200078e02ff */
[----:B------:R-:W-:Y:S01]  /*08a0*/  IABS R16, R20 ;  /* 0x0000001400107213 */ /* 0x000fe20000000000 */
[----:B------:R-:W-:Y:S01]  /*08b0*/  IMAD R19, R0, R8, R19 ;  /* 0x0000000800137224 */ /* 0x000fe200078e0213 */
[----:B------:R-:W-:Y:S01]  /*08c0*/  ISETP.GE.AND P2, PT, R15, RZ, PT ;  /* 0x000000ff0f00720c */ /* 0x000fe20003f46270 */
[----:B------:R-:W-:Y:S01]  /*08d0*/  IMAD.HI.U32 R13, R5, R13, R4 ;  /* 0x0000000d050d7227 */ /* 0x000fe200078e0004 */
[----:B------:R-:W-:Y:S02]  /*08e0*/  LOP3.LUT R21, R6, 0xa, RZ, 0xfc, !PT ;  /* 0x0000000a06157812 */ /* 0x000fe400078efcff */
[----:B------:R-:W-:Y:S01]  /*08f0*/  ISETP.GT.U32.AND P4, PT, R0, R19, PT ;  /* 0x000000130000720c */ /* 0x000fe20003f84070 */
[----:B------:R-:W-:Y:S01]  /*0900*/  IMAD.HI.U32 R4, R3, R9, RZ ;  /* 0x0000000903047227 */ /* 0x000fe200078e00ff */
[----:B------:R-:W-:-:S02]  /*0910*/  LOP3.LUT R22, R6, 0xc, RZ, 0xfc, !PT ;  /* 0x0000000c06167812 */ /* 0x000fc400078efcff */
[----:B------:R-:W-:Y:S01]  /*0920*/  ISETP.GE.AND P5, PT, R18, RZ, PT ;  /* 0x000000ff1200720c */ /* 0x000fe20003fa6270 */
[----:B------:R-:W-:Y:S01]  /*0930*/  IMAD.MOV R4, RZ, RZ, -R4 ;  /* 0x000000ffff047224 */ /* 0x000fe200078e0a04 */
[----:B------:R-:W-:Y:S01]  /*0940*/  IABS R18, R22 ;  /* 0x0000001600127213 */ /* 0x000fe20000000000 */
[----:B------:R-:W-:Y:S01]  /*0950*/  IMAD.HI.U32 R5, R3, R12, RZ ;  /* 0x0000000c03057227 */ /* 0x000fe200078e00ff */
[C---:B------:R-:W-:Y:S02]  /*0960*/  LOP3.LUT R23, R6.reuse, 0xe, RZ, 0xfc, !PT ;  /* 0x0000000e06177812 */ /* 0x040fe400078efcff */
[----:B------:R-:W-:Y:S01]  /*0970*/  LOP3.LUT R24, R6, 0x10, RZ, 0xfc, !PT ;  /* 0x0000001006187812 */ /* 0x000fe200078efcff */
[----:B------:R-:W-:Y:S01]  /*0980*/  IMAD R8, R0, R4, R9 ;  /* 0x0000000400087224 */ /* 0x000fe200078e0209 */
[----:B------:R-:W-:Y:S01]  /*0990*/  LOP3.LUT R4, R6, 0x6, RZ, 0xfc, !PT ;  /* 0x0000000606047812 */ /* 0x000fe200078efcff */
[----:B------:R-:W-:Y:S01]  /*09a0*/  @!P0 IMAD.IADD R7, R7, 0x1, -R0 ;  /* 0x0000000107078824 */ /* 0x000fe200078e0a00 */
[----:B------:R-:W-:Y:S01]  /*09b0*/  @!P4 IADD3 R19, R19, -R0, RZ ;  /* 0x800000001313c210 */ /* 0x000fe20007ffe0ff */
[----:B------:R-:W-:Y:S01]  /*09c0*/  IMAD.MOV R5, RZ, RZ, -R5 ;  /* 0x000000ffff057224 */ /* 0x000fe200078e0a05 */
[----:B------:R-:W-:-:S02]  /*09d0*/  ISETP.GT.U32.AND P6, PT, R0, R8, PT ;  /* 0x000000080000720c */ /* 0x000fc40003fc4070 */
[C---:B------:R-:W-:Y:S01]  /*09e0*/  ISETP.GT.U32.AND P4, PT, R0.reuse, R19, PT ;  /* 0x000000130000720c */ /* 0x040fe20003f84070 */
[C---:B------:R-:W-:Y:S01]  /*09f0*/  IMAD R9, R0.reuse, R5, R12 ;  /* 0x0000000500097224 */ /* 0x040fe200078e020c */
[----:B------:R-:W-:Y:S01]  /*0a00*/  ISETP.GT.U32.AND P3, PT, R0, R7, PT ;  /* 0x000000070000720c */ /* 0x000fe20003f64070 */
[----:B------:R-:W-:Y:S01]  /*0a10*/  IMAD.HI.U32 R5, R3, R16, RZ ;  /* 0x0000001003057227 */ /* 0x000fe200078e00ff */
[----:B------:R-:W-:Y:S02]  /*0a20*/  IABS R15, R4 ;  /* 0x00000004000f7213 */ /* 0x000fe40000000000 */
[----:B------:R-:W-:Y:S02]  /*0a30*/  ISETP.GE.AND P1, PT, R4, RZ, PT ;  /* 0x000000ff0400720c */ /* 0x000fe40003f26270 */
[----:B------:R-:W-:Y:S01]  /*0a40*/  IADD3 R5, -R5, RZ, RZ ;  /* 0x000000ff05057210 */ /* 0x000fe20007ffe1ff */
[----:B------:R-:W-:Y:S01]  /*0a50*/  IMAD.HI.U32 R4, R3, R15, RZ ;  /* 0x0000000f03047227 */ /* 0x000fe200078e00ff */
[----:B------:R-:W-:-:S02]  /*0a60*/  ISETP.GT.U32.AND P0, PT, R0, R9, PT ;  /* 0x000000090000720c */ /* 0x000fc40003f04070 */
[----:B------:R-:W-:Y:S01]  /*0a70*/  IABS R12, R23 ;  /* 0x00000017000c7213 */ /* 0x000fe20000000000 */
[--C-:B------:R-:W-:Y:S01]  /*0a80*/  @!P6 IMAD.IADD R8, R8, 0x1, -R0.reuse ;  /* 0x000000010808e824 */ /* 0x100fe200078e0a00 */
[C---:B------:R-:W-:Y:S01]  /*0a90*/  ISETP.GE.AND P6, PT, R6.reuse, RZ, PT ;  /* 0x000000ff0600720c */ /* 0x040fe20003fc6270 */
[----:B------:R-:W-:Y:S01]  /*0aa0*/  @!P4 IMAD.IADD R19, R19, 0x1, -R0 ;  /* 0x000000011313c824 */ /* 0x000fe200078e0a00 */
[----:B------:R-:W-:Y:S01]  /*0ab0*/  LOP3.LUT R34, R6, 0x1a, RZ, 0xfc, !PT ;  /* 0x0000001a06227812 */ /* 0x000fe200078efcff */
[C---:B------:R-:W-:Y:S01]  /*0ac0*/  IMAD R16, R0.reuse, R5, R16 ;  /* 0x0000000500107224 */ /* 0x040fe200078e0210 */
[----:B------:R-:W-:Y:S01]  /*0ad0*/  ISETP.GT.U32.AND P4, PT, R0, R8, PT ;  /* 0x000000080000720c */ /* 0x000fe20003f84070 */
[----:B------:R-:W-:Y:S01]  /*0ae0*/  @!P3 IMAD.IADD R7, R7, 0x1, -R0 ;  /* 0x000000010707b824 */ /* 0x000fe200078e0a00 */
[----:B------:R-:W-:Y:S01]  /*0af0*/  ISETP.GE.AND P3, PT, R17, RZ, PT ;  /* 0x000000ff1100720c */ /* 0x000fe20003f66270 */
[----:B------:R-:W-:Y:S01]  /*0b00*/  IMAD.MOV R4, RZ, RZ, -R4 ;  /* 0x000000ffff047224 */ /* 0x000fe200078e0a04 */
[----:B------:R-:W-:Y:S01]  /*0b10*/  IABS R17, R21 ;  /* 0x0000001500117213 */ /* 0x000fe20000000000 */
[----:B------:R-:W-:Y:S01]  /*0b20*/  @!P0 IMAD.IADD R9, R9, 0x1, -R0 ;  /* 0x0000000109098824 */ /* 0x000fe200078e0a00 */
[----:B------:R-:W-:Y:S01]  /*0b30*/  LOP3.LUT R39, R6, 0x1e, RZ, 0xfc, !PT ;  /* 0x0000001e06277812 */ /* 0x000fe200078efcff */
[----:B------:R-:W-:Y:S01]  /*0b40*/  IMAD R15, R0, R4, R15 ;  /* 0x00000004000f7224 */ /* 0x000fe200078e020f */
[----:B------:R-:W-:Y:S01]  /*0b50*/  LOP3.LUT R38, R6, 0x1c, RZ, 0xfc, !PT ;  /* 0x0000001c06267812 */ /* 0x000fe200078efcff */
[----:B------:R-:W-:Y:S01]  /*0b60*/  IMAD.MOV.U32 R4, RZ, RZ, R7 ;  /* 0x000000ffff047224 */ /* 0x000fe200078e0007 */
[----:B------:R-:W-:Y:S01]  /*0b70*/  ISETP.GT.U32.AND P0, PT, R0, R9, PT ;  /* 0x000000090000720c */ /* 0x000fe20003f04070 */
[----:B------:R-:W-:Y:S01]  /*0b80*/  IMAD.HI.U32 R5, R3, R17, RZ ;  /* 0x0000001103057227 */ /* 0x000fe200078e00ff */
[----:B------:R-:W-:-:S02]  /*0b90*/  IABS R30, R39 ;  /* 0x00000027001e7213 */ /* 0x000fc40000000000 */
[----:B------:R-:W-:Y:S01]  /*0ba0*/  @!P6 IADD3 R4, -R4, RZ, RZ ;  /* 0x000000ff0404e210 */ /* 0x000fe20007ffe1ff */
[--C-:B------:R-:W-:Y:S01]  /*0bb0*/  @!P4 IMAD.IADD R8, R8, 0x1, -R0.reuse ;  /* 0x000000010808c824 */ /* 0x100fe200078e0a00 */
[C---:B------:R-:W-:Y:S01]  /*0bc0*/  ISETP.GT.U32.AND P4, PT, R0.reuse, R16, PT ;  /* 0x000000100000720c */ /* 0x040fe20003f84070 */
[----:B------:R-:W-:Y:S01]  /*0bd0*/  IMAD.MOV R5, RZ, RZ, -R5 ;  /* 0x000000ffff057224 */ /* 0x000fe200078e0a05 */
[----:B------:R-:W-:Y:S01]  /*0be0*/  ISETP.GT.U32.AND P6, PT, R0, R15, PT ;  /* 0x0000000f0000720c */ /* 0x000fe20003fc4070 */
[----:B------:R-:W-:Y:S01]  /*0bf0*/  IMAD.HI.U32 R7, R3, R18, RZ ;  /* 0x0000001203077227 */ /* 0x000fe200078e00ff */
[----:B------:R-:W-:Y:S02]  /*0c00*/  LOP3.LUT R40, R6, 0x20, RZ, 0xfc, !PT ;  /* 0x0000002006287812 */ /* 0x000fe400078efcff */
[----:B------:R-:W-:Y:S01]  /*0c10*/  IABS R28, R38 ;  /* 0x00000026001c7213 */ /* 0x000fe20000000000 */
[----:B------:R-:W-:Y:S01]  /*0c20*/  IMAD R17, R0, R5, R17 ;  /* 0x0000000500117224 */ /* 0x000fe200078e0211 */
[----:B------:R-:W-:Y:S01]  /*0c30*/  @!P0 IADD3 R9, R9, -R0, RZ ;  /* 0x8000000009098210 */ /* 0x000fe20007ffe0ff */
[----:B------:R-:W-:Y:S01]  /*0c40*/  IMAD.MOV.U32 R5, RZ, RZ, R19 ;  /* 0x000000ffff057224 */ /* 0x000fe200078e0013 */
[----:B------:R-:W-:Y:S01]  /*0c50*/  ISETP.GE.AND P0, PT, R20, RZ, PT ;  /* 0x000000ff1400720c */ /* 0x000fe20003f06270 */
[----:B------:R-:W-:Y:S01]  /*0c60*/  IMAD.MOV R7, RZ, RZ, -R7 ;  /* 0x000000ffff077224 */ /* 0x000fe200078e0a07 */
[----:B------:R-:W-:Y:S01]  /*0c70*/  IABS R20, R24 ;  /* 0x0000001800147213 */ /* 0x000fe20000000000 */
[----:B------:R-:W-:Y:S01]  /*0c80*/  @!P4 IMAD.IADD R16, R16, 0x1, -R0 ;  /* 0x000000011010c824 */ /* 0x000fe200078e0a00 */
[----:B------:R-:W-:Y:S01]  /*0c90*/  @!P3 IADD3 R5, -R5, RZ, RZ ;  /* 0x000000ff0505b210 */ /* 0x000fe20007ffe1ff */
[C---:B------:R-:W-:Y:S01]  /*0ca0*/  IMAD R18, R0.reuse, R7, R18 ;  /* 0x0000000700127224 */ /* 0x040fe200078e0212 */
[----:B------:R-:W-:Y:S01]  /*0cb0*/  @!P5 IADD3 R9, -R9, RZ, RZ ;  /* 0x000000ff0909d210 */ /* 0x000fe20007ffe1ff */
[----:B------:R-:W-:Y:S01]  /*0cc0*/  IMAD.HI.U32 R7, R3, R12, RZ ;  /* 0x0000000c03077227 */ /* 0x000fe200078e00ff */
[----:B------:R-:W-:-:S02]  /*0cd0*/  ISETP.GT.U32.AND P3, PT, R0, R16, PT ;  /* 0x000000100000720c */ /* 0x000fc40003f64070 */
[----:B------:R-:W-:Y:S01]  /*0ce0*/  IABS R32, R40 ;  /* 0x0000002800207213 */ /* 0x000fe20000000000 */
[----:B------:R-:W-:Y:S01]  /*0cf0*/  @!P6 IMAD.IADD R15, R15, 0x1, -R0 ;  /* 0x000000010f0fe824 */ /* 0x000fe200078e0a00 */
[----:B------:R-:W-:Y:S01]  /*0d00*/  ISETP.GT.U32.AND P6, PT, R0, R17, PT ;  /* 0x000000110000720c */ /* 0x000fe20003fc4070 */
[----:B------:R-:W-:Y:S01]  /*0d10*/  IMAD.MOV R7, RZ, RZ, -R7 ;  /* 0x000000ffff077224 */ /* 0x000fe200078e0a07 */
[----:B------:R-:W-:Y:S01]  /*0d20*/  LOP3.LUT R41, R6, 0x22, RZ, 0xfc, !PT ;  /* 0x0000002206297812 */ /* 0x000fe200078efcff */
[----:B------:R-:W-:Y:S01]  /*0d30*/  @!P2 IMAD.MOV R8, RZ, RZ, -R8 ;  /* 0x000000ffff08a224 */ /* 0x000fe200078e0a08 */
[C---:B------:R-:W-:Y:S01]  /*0d40*/  ISETP.GT.U32.AND P2, PT, R0.reuse, R18, PT ;  /* 0x000000120000720c */ /* 0x040fe20003f44070 */
[C---:B------:R-:W-:Y:S01]  /*0d50*/  IMAD R19, R0.reuse, R7, R12 ;  /* 0x0000000700137224 */ /* 0x040fe200078e020c */
[----:B------:R-:W-:Y:S01]  /*0d60*/  ISETP.GT.U32.AND P4, PT, R0, R15, PT ;  /* 0x0000000f0000720c */ /* 0x000fe20003f84070 */
[----:B------:R-:W-:Y:S01]  /*0d70*/  IMAD.HI.U32 R7, R3, R20, RZ ;  /* 0x0000001403077227 */ /* 0x000fe200078e00ff */
[----:B------:R-:W-:-:S02]  /*0d80*/  LOP3.LUT R12, R6, 0x14, RZ, 0xfc, !PT ;  /* 0x00000014060c7812 */ /* 0x000fc400078efcff */
[----:B------:R-:W-:Y:S01]  /*0d90*/  LOP3.LUT R43, R6, 0x26, RZ, 0xfc, !PT ;  /* 0x00000026062b7812 */ /* 0x000fe200078efcff */
[--C-:B------:R-:W-:Y:S01]  /*0da0*/  @!P3 IMAD.IADD R16, R16, 0x1, -R0.reuse ;  /* 0x000000011010b824 */ /* 0x100fe200078e0a00 */
[----:B------:R-:W-:Y:S01]  /*0db0*/  ISETP.GT.U32.AND P3, PT, R0, R19, PT ;  /* 0x000000130000720c */ /* 0x000fe20003f64070 */
[--C-:B------:R-:W-:Y:S01]  /*0dc0*/  @!P6 IMAD.IADD R17, R17, 0x1, -R0.reuse ;  /* 0x000000011111e824 */ /* 0x100fe200078e0a00 */
[----:B------:R-:W-:Y:S02]  /*0dd0*/  ISETP.GE.AND P6, PT, R21, RZ, PT ;  /* 0x000000ff1500720c */ /* 0x000fe40003fc6270 */
[----:B------:R-:W-:Y:S01]  /*0de0*/  IADD3 R7, -R7, RZ, RZ ;  /* 0x000000ff07077210 */ /* 0x000fe20007ffe1ff */
[--C-:B------:R-:W-:Y:S01]  /*0df0*/  @!P2 IMAD.IADD R18, R18, 0x1, -R0.reuse ;  /* 0x000000011212a824 */ /* 0x100fe200078e0a00 */
[----:B------:R-:W-:Y:S01]  /*0e00*/  ISETP.GT.U32.AND P5, PT, R0, R17, PT ;  /* 0x000000110000720c */ /* 0x000fe20003fa4070 */
[----:B------:R-:W-:Y:S01]  /*0e10*/  @!P4 IMAD.IADD R15, R15, 0x1, -R0 ;  /* 0x000000010f0fc824 */ /* 0x000fe200078e0a00 */
[----:B------:R-:W-:Y:S01]  /*0e20*/  @!P0 IADD3 R16, -R16, RZ, RZ ;  /* 0x000000ff10108210 */ /* 0x000fe20007ffe1ff */
[----:B------:R-:W-:Y:S01]  /*0e30*/  IMAD R20, R0, R7, R20 ;  /* 0x0000000700147224 */ /* 0x000fe200078e0214 */
[----:B------:R-:W-:Y:S01]  /*0e40*/  LOP3.LUT R7, R6, 0x12, RZ, 0xfc, !PT ;  /* 0x0000001206077812 */ /* 0x000fe200078efcff */
[----:B------:R-:W-:Y:S01]  /*0e50*/  @!P1 IMAD.MOV R15, RZ, RZ, -R15 ;  /* 0x000000ffff0f9224 */ /* 0x000fe200078e0a0f */
[----:B------:R-:W-:Y:S01]  /*0e60*/  ISETP.GT.U32.AND P2, PT, R0, R18, PT ;  /* 0x000000120000720c */ /* 0x000fe20003f44070 */
[----:B------:R-:W-:Y:S01]  /*0e70*/  @!P3 IMAD.IADD R19, R19, 0x1, -R0 ;  /* 0x000000011313b824 */ /* 0x000fe200078e0a00 */
[----:B------:R-:W-:-:S02]  /*0e80*/  IABS R21, R7 ;  /* 0x0000000700157213 */ /* 0x000fc40000000000 */
[----:B------:R-:W-:Y:S02]  /*0e90*/  ISETP.GE.AND P1, PT, R23, RZ, PT ;  /* 0x000000ff1700720c */ /* 0x000fe40003f26270 */
[----:B------:R-:W-:Y:S01]  /*0ea0*/  ISETP.GT.U32.AND P3, PT, R0, R19, PT ;  /* 0x000000130000720c */ /* 0x000fe20003f64070 */
[----:B------:R-:W-:Y:S01]  /*0eb0*/  @!P5 IMAD.IADD R17, R17, 0x1, -R0 ;  /* 0x000000011111d824 */ /* 0x000fe200078e0a00 */
[----:B------:R-:W-:Y:S02]  /*0ec0*/  LOP3.LUT R23, R6, 0x18, RZ, 0xfc, !PT ;  /* 0x0000001806177812 */ /* 0x000fe400078efcff */
[----:B------:R-:W-:Y:S01]  /*0ed0*/  ISETP.GE.AND P0, PT, R7, RZ, PT ;  /* 0x000000ff0700720c */ /* 0x000fe20003f06270 */
[----:B------:R-:W-:Y:S01]  /*0ee0*/  @!P6 IMAD.MOV R17, RZ, RZ, -R17 ;  /* 0x000000ffff11e224 */ /* 0x000fe200078e0a11 */
[----:B------:R-:W-:Y:S01]  /*0ef0*/  ISETP.GT.U32.AND P6, PT, R0, R20, PT ;  /* 0x000000140000720c */ /* 0x000fe20003fc4070 */
[----:B------:R-:W-:Y:S01]  /*0f00*/  IMAD.HI.U32 R7, R3, R21, RZ ;  /* 0x0000001503077227 */ /* 0x000fe200078e00ff */
[----:B------:R-:W-:-:S02]  /*0f10*/  ISETP.GE.AND P4, PT, R22, RZ, PT ;  /* 0x000000ff1600720c */ /* 0x000fc40003f86270 */
[----:B------:R-:W-:Y:S01]  /*0f20*/  LOP3.LUT R22, R6, 0x16, RZ, 0xfc, !PT ;  /* 0x0000001606167812 */ /* 0x000fe200078efcff */
[--C-:B------:R-:W-:Y:S01]  /*0f30*/  @!P2 IMAD.IADD R18, R18, 0x1, -R0.reuse ;  /* 0x000000011212a824 */ /* 0x100fe200078e0a00 */
[----:B------:R-:W-:Y:S02]  /*0f40*/  IABS R26, R23 ;  /* 0x00000017001a7213 */ /* 0x000fe40000000000 */
[----:B------:R-:W-:Y:S02]  /*0f50*/  @!P3 IADD3 R19, R19, -R0, RZ ;  /* 0x800000001313b210 */ /* 0x000fe40007ffe0ff */
[----:B------:R-:W-:Y:S01]  /*0f60*/  ISETP.GE.AND P3, PT, R23, RZ, PT ;  /* 0x000000ff1700720c */ /* 0x000fe20003f66270 */
[----:B------:R-:W-:Y:S01]  /*0f70*/  IMAD.MOV R23, RZ, RZ, -R7 ;  /* 0x000000ffff177224 */ /* 0x000fe200078e0a07 */
[----:B------:R-:W-:Y:S01]  /*0f80*/  IABS R25, R22 ;  /* 0x0000001600197213 */ /* 0x000fe20000000000 */
[----:B------:R-:W-:Y:S01]  /*0f90*/  @!P6 IMAD.IADD R20, R20, 0x1, -R0 ;  /* 0x000000011414e824 */ /* 0x000fe200078e0a00 */
[----:B------:R-:W-:Y:S01]  /*0fa0*/  ISETP.GE.AND P5, PT, R24, RZ, PT ;  /* 0x000000ff1800720c */ /* 0x000fe20003fa6270 */
[----:B------:R-:W-:Y:S01]  /*0fb0*/  IMAD R21, R0, R23, R21 ;  /* 0x0000001700157224 */ /* 0x000fe200078e0215 */
[----:B------:R-:W-:Y:S01]  /*0fc0*/  ISETP.GE.AND P2, PT, R12, RZ, PT ;  /* 0x000000ff0c00720c */ /* 0x000fe20003f46270 */
[----:B------:R-:W-:Y:S01]  /*0fd0*/  @!P1 IMAD.MOV R19, RZ, RZ, -R19 ;  /* 0x000000ffff139224 */ /* 0x000fe200078e0a13 */
[----:B------:R-:W-:Y:S01]  /*0fe0*/  IABS R24, R12 ;  /* 0x0000000c00187213 */ /* 0x000fe20000000000 */
[----:B------:R-:W-:Y:S01]  /*0ff0*/  IMAD.HI.U32 R12, R3, R25, RZ ;  /* 0x00000019030c7227 */ /* 0x000fe200078e00ff */
[----:B------:R-:W-:-:S02]  /*1000*/  ISETP.GT.U32.AND P1, PT, R0, R21, PT ;  /* 0x000000150000720c */ /* 0x000fc40003f24070 */
[----:B------:R-:W-:Y:S01]  /*1010*/  ISETP.GT.U32.AND P6, PT, R0, R20, PT ;  /* 0x000000140000720c */ /* 0x000fe20003fc4070 */
[C---:B------:R-:W-:Y:S01]  /*1020*/  IMAD.HI.U32 R7, R3.reuse, R24, RZ ;  /* 0x0000001803077227 */ /* 0x040fe200078e00ff */
[----:B------:R-:W-:Y:S02]  /*1030*/  IADD3 R12, -R12, RZ, RZ ;  /* 0x000000ff0c0c7210 */ /* 0x000fe40007ffe1ff */
[----:B------:R-:W-:Y:S01]  /*1040*/  LOP3.LUT R42, R6, 0x24, RZ, 0xfc, !PT ;  /* 0x00000024062a7812 */ /* 0x000fe200078efcff */
[----:B------:R-:W-:Y:S01]  /*1050*/  @!P4 IMAD.MOV R18, RZ, RZ, -R18 ;  /* 0x000000ffff12c224 */ /* 0x000fe200078e0a12 */
[----:B------:R-:W-:Y:S01]  /*1060*/  ISETP.GE.AND P4, PT, R22, RZ, PT ;  /* 0x000000ff1600720c */ /* 0x000fe20003f86270 */
[----:B------:R-:W-:Y:S01]  /*1070*/  IMAD.HI.U32 R22, R3, R26, RZ ;  /* 0x0000001a03167227 */ /* 0x000fe200078e00ff */
[C---:B------:R-:W-:Y:S02]  /*1080*/  LOP3.LUT R44, R6.reuse, 0x28, RZ, 0xfc, !PT ;  /* 0x00000028062c7812 */ /* 0x040fe400078efcff */
[----:B------:R-:W-:Y:S01]  /*1090*/  LOP3.LUT R48, R6, 0x38, RZ, 0xfc, !PT ;  /* 0x0000003806307812 */ /* 0x000fe200078efcff */
[----:B------:R-:W-:Y:S01]  /*10a0*/  IMAD.MOV R7, RZ, RZ, -R7 ;  /* 0x000000ffff077224 */ /* 0x000fe200078e0a07 */
[----:B------:R-:W-:Y:S01]  /*10b0*/  @!P1 IADD3 R21, R21, -R0, RZ ;  /* 0x8000000015159210 */ /* 0x000fe20007ffe0ff */
[----:B------:R-:W-:Y:S01]  /*10c0*/  IMAD R23, R0, R12, R25 ;  /* 0x0000000c00177224 */ /* 0x000fe200078e0219 */
[----:B------:R-:W-:Y:S01]  /*10d0*/  IABS R36, R44 ;  /* 0x0000002c00247213 */ /* 0x000fe20000000000 */
[----:B------:R-:W-:Y:S01]  /*10e0*/  IMAD.MOV R27, RZ, RZ, -R22 ;  /* 0x000000ffff1b7224 */ /* 0x000fe200078e0a16 */
[----:B------:R-:W-:Y:S01]  /*10f0*/  LOP3.LUT R50, R6, 0x3c, RZ, 0xfc, !PT ;  /* 0x0000003c06327812 */ /* 0x000fe200078efcff */
[C---:B------:R-:W-:Y:S01]  /*1100*/  IMAD R22, R0.reuse, R7, R24 ;  /* 0x0000000700167224 */ /* 0x040fe200078e0218 */
[----:B------:R-:W-:Y:S01]  /*1110*/  ISETP.GT.U32.AND P1, PT, R0, R23, PT ;  /* 0x000000170000720c */ /* 0x000fe20003f24070 */
[----:B------:R-:W-:Y:S01]  /*1120*/  @!P6 IMAD.IADD R20, R20, 0x1, -R0 ;  /* 0x000000011414e824 */ /* 0x000fe200078e0a00 */
[----:B------:R-:W-:Y:S01]  /*1130*/  LOP3.LUT R49, R6, 0x3a, RZ, 0xfc, !PT ;  /* 0x0000003a06317812 */ /* 0x000fe200078efcff */
[C---:B------:R-:W-:Y:S01]  /*1140*/  IMAD R24, R0.reuse, R27, R26 ;  /* 0x0000001b00187224 */ /* 0x040fe200078e021a */
[----:B------:R-:W-:Y:S01]  /*1150*/  ISETP.GT.U32.AND P6, PT, R0, R22, PT ;  /* 0x000000160000720c */ /* 0x000fe20003fc4070 */
[----:B------:R-:W-:Y:S01]  /*1160*/  IMAD.HI.U32 R25, R3, R30, RZ ;  /* 0x0000001e03197227 */ /* 0x000fe200078e00ff */
[----:B------:R-:W-:-:S02]  /*1170*/  IABS R27, R34 ;  /* 0x00000022001b7213 */ /* 0x000fc40000000000 */
[C---:B------:R-:W-:Y:S01]  /*1180*/  LOP3.LUT R51, R6.reuse, 0x3e, RZ, 0xfc, !PT ;  /* 0x0000003e06337812 */ /* 0x040fe200078efcff */
[----:B------:R-:W-:Y:S01]  /*1190*/  IMAD.MOV R31, RZ, RZ, -R25 ;  /* 0x000000ffff1f7224 */ /* 0x000fe200078e0a19 */
[C---:B------:R-:W-:Y:S01]  /*11a0*/  LOP3.LUT R52, R6.reuse, 0x40, RZ, 0xfc, !PT ;  /* 0x0000004006347812 */ /* 0x040fe200078efcff */
[----:B------:R-:W-:Y:S01]  /*11b0*/  IMAD.HI.U32 R7, R3, R27, RZ ;  /* 0x0000001b03077227 */ /* 0x000fe200078e00ff */
[----:B------:R-:W-:Y:S02]  /*11c0*/  IABS R46, R51 ;  /* 0x00000033002e7213 */ /* 0x000fe40000000000 */
[----:B------:R-:W-:Y:S01]  /*11d0*/  LOP3.LUT R53, R6, 0x42, RZ, 0xfc, !PT ;  /* 0x0000004206357812 */ /* 0x000fe200078efcff */
[--C-:B------:R-:W-:Y:S01]  /*11e0*/  @!P1 IMAD.IADD R23, R23, 0x1, -R0.reuse ;  /* 0x0000000117179824 */ /* 0x100fe200078e0a00 */
[----:B------:R-:W-:Y:S01]  /*11f0*/  IADD3 R7, -R7, RZ, RZ ;  /* 0x000000ff07077210 */ /* 0x000fe20007ffe1ff */
[----:B------:R-:W-:Y:S01]  /*1200*/  @!P6 IMAD.IADD R22, R22, 0x1, -R0 ;  /* 0x000000011616e824 */ /* 0x000fe200078e0a00 */
[C---:B------:R-:W-:Y:S01]  /*1210*/  ISETP.GT.U32.AND P6, PT, R0.reuse, R21, PT ;  /* 0x000000150000720c */ /* 0x040fe20003fc4070 */
[----:B------:R-:W-:Y:S01]  /*1220*/  IMAD.HI.U32 R12, R3, R28, RZ ;  /* 0x0000001c030c7227 */ /* 0x000fe200078e00ff */
[----:B------:R-:W-:-:S02]  /*1230*/  ISETP.GT.U32.AND P1, PT, R0, R23, PT ;  /* 0x000000170000720c */ /* 0x000fc40003f24070 */
[----:B------:R-:W-:Y:S01]  /*1240*/  LOP3.LUT R55, R6, 0x46, RZ, 0xfc, !PT ;  /* 0x0000004606377812 */ /* 0x000fe200078efcff */
[----:B------:R-:W-:Y:S01]  /*1250*/  IMAD R25, R0, R7, R27 ;  /* 0x0000000700197224 */ /* 0x000fe200078e021b */
[C---:B------:R-:W-:Y:S01]  /*1260*/  LOP3.LUT R54, R6.reuse, 0x44, RZ, 0xfc, !PT ;  /* 0x0000004406367812 */ /* 0x040fe200078efcff */
[----:B------:R-:W-:Y:S01]  /*1270*/  IMAD.HI.U32 R26, R3, R32, RZ ;  /* 0x00000020031a7227 */ /* 0x000fe200078e00ff */
[C---:B------:R-:W-:Y:S02]  /*1280*/  LOP3.LUT R56, R6.reuse, 0x4c, RZ, 0xfc, !PT ;  /* 0x0000004c06387812 */ /* 0x040fe400078efcff */
[C---:B------:R-:W-:Y:S01]  /*1290*/  LOP3.LUT R60, R6.reuse, 0x50, RZ, 0xfc, !PT ;  /* 0x00000050063c7812 */ /* 0x040fe200078efcff */
[----:B------:R-:W-:Y:S01]  /*12a0*/  IMAD.MOV R29, RZ, RZ, -R12 ;  /* 0x000000ffff1d7224 */ /* 0x000fe200078e0a0c */
[----:B------:R-:W-:Y:S01]  /*12b0*/  LOP3.LUT R58, R6, 0x4e, RZ, 0xfc, !PT ;  /* 0x0000004e063a7812 */ /* 0x000fe200078efcff */
[----:B------:R-:W-:Y:S01]  /*12c0*/  IMAD.MOV R33, RZ, RZ, -R26 ;  /* 0x000000ffff217224 */ /* 0x000fe200078e0a1a */
[----:B------:R-:W-:Y:S01]  /*12d0*/  @!P6 IADD3 R21, R21, -R0, RZ ;  /* 0x800000001515e210 */ /* 0x000fe20007ffe0ff */
[----:B------:R-:W-:Y:S01]  /*12e0*/  @!P1 IMAD.IADD R23, R23, 0x1, -R0 ;  /* 0x0000000117179824 */ /* 0x000fe200078e0a00 */
[C---:B------:R-:W-:Y:S01]  /*12f0*/  ISETP.GT.U32.AND P6, PT, R0.reuse, R24, PT ;  /* 0x000000180000720c */ /* 0x040fe20003fc4070 */
[C---:B------:R-:W-:Y:S01]  /*1300*/  IMAD R26, R0.reuse, R29, R28 ;  /* 0x0000001d001a7224 */ /* 0x040fe200078e021c */
[C---:B------:R-:W-:Y:S01]  /*1310*/  ISETP.GT.U32.AND P1, PT, R0.reuse, R25, PT ;  /* 0x000000190000720c */ /* 0x040fe20003f24070 */
[C---:B------:R-:W-:Y:S01]  /*1320*/  IMAD R27, R0.reuse, R31, R30 ;  /* 0x0000001f001b7224 */ /* 0x040fe200078e021e */
[----:B------:R-:W-:Y:S01]  /*1330*/  IABS R31, R41 ;  /* 0x00000029001f7213 */ /* 0x000fe20000000000 */
[----:B------:R-:W-:Y:S01]  /*1340*/  @!P5 IMAD.MOV R20, RZ, RZ, -R20 ;  /* 0x000000ffff14d224 */ /* 0x000fe200078e0a14 */
[C---:B------:R-:W-:Y:S01]  /*1350*/  ISETP.GT.U32.AND P5, PT, R0.reuse, R22, PT ;  /* 0x000000160000720c */ /* 0x040fe20003fa4070 */
[----:B------:R-:W-:Y:S01]  /*1360*/  IMAD R28, R0, R33, R32 ;  /* 0x00000021001c7224 */ /* 0x000fe200078e0220 */
[----:B------:R-:W-:Y:S01]  /*1370*/  IABS R32, R42 ;  /* 0x0000002a00207213 */ /* 0x000fe20000000000 */
[----:B------:R-:W-:Y:S01]  /*1380*/  IMAD.HI.U32 R7, R3, R31, RZ ;  /* 0x0000001f03077227 */ /* 0x000fe200078e00ff */
[----:B------:R-:W-:-:S02]  /*1390*/  LOP3.LUT R62, R6, 0x52, RZ, 0xfc, !PT ;  /* 0x00000052063e7812 */ /* 0x000fc400078efcff */
[----:B------:R-:W-:Y:S01]  /*13a0*/  LOP3.LUT R64, R6, 0x54, RZ, 0xfc, !PT ;  /* 0x0000005406407812 */ /* 0x000fe200078efcff */
[--C-:B------:R-:W-:Y:S01]  /*13b0*/  @!P6 IMAD.IADD R24, R24, 0x1, -R0.reuse ;  /* 0x000000011818e824 */ /* 0x100fe200078e0a00 */
[C---:B------:R-:W-:Y:S01]  /*13c0*/  ISETP.GT.U32.AND P6, PT, R0.reuse, R26, PT ;  /* 0x0000001a0000720c */ /* 0x040fe20003fc4070 */
[----:B------:R-:W-:Y:S01]  /*13d0*/  @!P0 IMAD.MOV R21, RZ, RZ, -R21 ;  /* 0x000000ffff158224 */ /* 0x000fe200078e0a15 */
[----:B------:R-:W-:Y:S01]  /*13e0*/  @!P1 IADD3 R25, R25, -R0, RZ ;  /* 0x8000000019199210 */ /* 0x000fe20007ffe0ff */
[C---:B------:R-:W-:Y:S01]  /*13f0*/  IMAD.HI.U32 R12, R3.reuse, R32, RZ ;  /* 0x00000020030c7227 */ /* 0x040fe200078e00ff */
[C---:B------:R-:W-:Y:S02]  /*1400*/  ISETP.GT.U32.AND P1, PT, R0.reuse, R27, PT ;  /* 0x0000001b0000720c */ /* 0x040fe40003f24070 */
[----:B------:R-:W-:Y:S01]  /*1410*/  ISETP.GT.U32.AND P0, PT, R0, R25, PT ;  /* 0x000000190000720c */ /* 0x000fe20003f04070 */
[----:B------:R-:W-:Y:S01]  /*1420*/  @!P5 IMAD.IADD R22, R22, 0x1, -R0 ;  /* 0x000000011616d824 */ /* 0x000fe200078e0a00 */
[----:B------:R-:W-:Y:S01]  /*1430*/  ISETP.GE.AND P5, PT, R34, RZ, PT ;  /* 0x000000ff2200720c */ /* 0x000fe20003fa6270 */
[----:B------:R-:W-:Y:S01]  /*1440*/  IMAD.MOV R7, RZ, RZ, -R7 ;  /* 0x000000ffff077224 */ /* 0x000fe200078e0a07 */
[----:B------:R-:W-:Y:S01]  /*1450*/  IABS R34, R43 ;  /* 0x0000002b00227213 */ /* 0x000fe20000000000 */
[----:B------:R-:W-:Y:S01]  /*1460*/  IMAD.HI.U32 R30, R3, R36, RZ ;  /* 0x00000024031e7227 */ /* 0x000fe200078e00ff */
[----:B------:R-:W-:-:S02]  /*1470*/  IABS R57, R62 ;  /* 0x0000003e00397213 */ /* 0x000fc40000000000 */
[----:B------:R-:W-:Y:S01]  /*1480*/  IABS R59, R64 ;  /* 0x00000040003b7213 */ /* 0x000fe20000000000 */
[--C-:B------:R-:W-:Y:S01]  /*1490*/  @!P6 IMAD.IADD R26, R26, 0x1, -R0.reuse ;  /* 0x000000011a1ae824 */ /* 0x100fe200078e0a00 */
[C---:B------:R-:W-:Y:S01]  /*14a0*/  ISETP.GT.U32.AND P6, PT, R0.reuse, R28, PT ;  /* 0x0000001c0000720c */ /* 0x040fe20003fc4070 */
[----:B------:R-:W-:Y:S01]  /*14b0*/  @!P1 IMAD.IADD R27, R27, 0x1, -R0 ;  /* 0x000000011b1b9824 */ /* 0x000fe200078e0a00 */
[----:B------:R-:W-:Y:S01]  /*14c0*/  ISETP.GT.U32.AND P1, PT, R0, R24, PT ;  /* 0x000000180000720c */ /* 0x000fe20003f24070 */
[----:B------:R-:W-:Y:S01]  /*14d0*/  IMAD.HI.U32 R29, R3, R34, RZ ;  /* 0x00000022031d7227 */ /* 0x000fe200078e00ff */
[----:B------:R-:W-:Y:S02]  /*14e0*/  @!P0 IADD3 R25, R25, -R0, RZ ;  /* 0x8000000019198210 */ /* 0x000fe40007ffe0ff */
[----:B------:R-:W-:Y:S01]  /*14f0*/  LOP3.LUT R66, R6, 0x70, RZ, 0xfc, !PT ;  /* 0x0000007006427812 */ /* 0x000fe200078efcff */
[----:B------:R-:W-:Y:S01]  /*1500*/  IMAD.MOV R33, RZ, RZ, -R12 ;  /* 0x000000ffff217224 */ /* 0x000fe200078e0a0c */
[----:B------:R-:W-:Y:S01]  /*1510*/  IADD3 R35, -R29, RZ, RZ ;  /* 0x000000ff1d237210 */ /* 0x000fe20007ffe1ff */
[----:B------:R-:W-:Y:S01]  /*1520*/  @!P2 IMAD.MOV R22, RZ, RZ, -R22 ;  /* 0x000000ffff16a224 */ /* 0x000fe200078e0a16 */
[C---:B------:R-:W-:Y:S01]  /*1530*/  ISETP.GT.U32.AND P2, PT, R0.reuse, R26, PT ;  /* 0x0000001a0000720c */ /* 0x040fe20003f44070 */
[----:B------:R-:W-:Y:S01]  /*1540*/  IMAD R29, R0, R7, R31 ;  /* 0x00000007001d7224 */ /* 0x000fe200078e021f */
[----:B------:R-:W-:Y:S01]  /*1550*/  LOP3.LUT R12, R6, 0x2a, RZ, 0xfc, !PT ;  /* 0x0000002a060c7812 */ /* 0x000fe200078efcff */
[----:B------:R-:W-:Y:S01]  /*1560*/  IMAD.MOV R37, RZ, RZ, -R30 ;  /* 0x000000ffff257224 */ /* 0x000fe200078e0a1e */
[----:B------:R-:W-:Y:S01]  /*1570*/  @!P6 IADD3 R28, R28, -R0, RZ ;  /* 0x800000001c1ce210 */ /* 0x000fe20007ffe0ff */
[----:B------:R-:W-:Y:S01]  /*1580*/  @!P4 IMAD.MOV R23, RZ, RZ, -R23 ;  /* 0x000000ffff17c224 */ /* 0x000fe200078e0a17 */
[C---:B------:R-:W-:Y:S01]  /*1590*/  ISETP.GT.U32.AND P4, PT, R0.reuse, R27, PT ;  /* 0x0000001b0000720c */ /* 0x040fe20003f84070 */
[C---:B------:R-:W-:Y:S01]  /*15a0*/  IMAD R30, R0.reuse, R33, R32 ;  /* 0x00000021001e7224 */ /* 0x040fe200078e0220 */
[----:B------:R-:W-:Y:S01]  /*15b0*/  ISETP.GT.U32.AND P6, PT, R0, R28, PT ;  /* 0x0000001c0000720c */ /* 0x000fe20003fc4070 */
[----:B------:R-:W-:Y:S01]  /*15c0*/  @!P1 IMAD.IADD R24, R24, 0x1, -R0 ;  /* 0x0000000118189824 */ /* 0x000fe200078e0a00 */
[C---:B------:R-:W-:Y:S01]  /*15d0*/  ISETP.GT.U32.AND P1, PT, R0.reuse, R29, PT ;  /* 0x0000001d0000720c */ /* 0x040fe20003f24070 */
[C---:B------:R-:W-:Y:S01]  /*15e0*/  IMAD R31, R0.reuse, R35, R34 ;  /* 0x00000023001f7224 */ /* 0x040fe200078e0222 */
[----:B------:R-:W-:Y:S01]  /*15f0*/  ISETP.GT.U32.AND P0, PT, R0, R30, PT ;  /* 0x0000001e0000720c */ /* 0x000fe20003f04070 */
[----:B------:R-:W-:Y:S01]  /*1600*/  @!P2 IMAD.IADD R26, R26, 0x1, -R0 ;  /* 0x000000011a1aa824 */ /* 0x000fe200078e0a00 */
[----:B------:R-:W-:Y:S01]  /*1610*/  IABS R33, R12 ;  /* 0x0000000c00217213 */ /* 0x000fe20000000000 */
[C---:B------:R-:W-:Y:S01]  /*1620*/  IMAD R32, R0.reuse, R37, R36 ;  /* 0x0000002500207224 */ /* 0x040fe200078e0224 */
[----:B------:R-:W-:Y:S01]  /*1630*/  ISETP.GT.U32.AND P2, PT, R0, R31, PT ;  /* 0x0000001f0000720c */ /* 0x000fe20003f44070 */
[----:B------:R-:W-:Y:S01]  /*1640*/  @!P3 IMAD.MOV R24, RZ, RZ, -R24 ;  /* 0x000000ffff18b224 */ /* 0x000fe200078e0a18 */
[----:B------:R-:W-:Y:S01]  /*1650*/  LOP3.LUT R35, R6, 0x2c, RZ, 0xfc, !PT ;  /* 0x0000002c06237812 */ /* 0x000fe200078efcff */
[--C-:B------:R-:W-:Y:S01]  /*1660*/  @!P4 IMAD.IADD R27, R27, 0x1, -R0.reuse ;  /* 0x000000011b1bc824 */ /* 0x100fe200078e0a00 */
[----:B------:R-:W-:Y:S01]  /*1670*/  ISETP.GE.AND P4, PT, R38, RZ, PT ;  /* 0x000000ff2600720c */ /* 0x000fe20003f86270 */
[----:B------:R-:W-:Y:S01]  /*1680*/  @!P6 IMAD.IADD R28, R28, 0x1, -R0 ;  /* 0x000000011c1ce824 */ /* 0x000fe200078e0a00 */
[----:B------:R-:W-:Y:S01]  /*1690*/  ISETP.GT.U32.AND P6, PT, R0, R32, PT ;  /* 0x000000200000720c */ /* 0x000fe20003fc4070 */
[----:B------:R-:W-:Y:S01]  /*16a0*/  IMAD.HI.U32 R7, R3, R33, RZ ;  /* 0x0000002103077227 */ /* 0x000fe200078e00ff */
[----:B------:R-:W-:-:S02]  /*16b0*/  @!P1 IADD3 R29, R29, -R0, RZ ;  /* 0x800000001d1d9210 */ /* 0x000fc40007ffe0ff */
[----:B------:R-:W-:Y:S01]  /*16c0*/  ISETP.GE.AND P1, PT, R39, RZ, PT ;  /* 0x000000ff2700720c */ /* 0x000fe20003f26270 */
[--C-:B------:R-:W-:Y:S01]  /*16d0*/  @!P0 IMAD.IADD R30, R30, 0x1, -R0.reuse ;  /* 0x000000011e1e8824 */ /* 0x100fe200078e0a00 */
[----:B------:R-:W-:Y:S01]  /*16e0*/  ISETP.GE.AND P0, PT, R40, RZ, PT ;  /* 0x000000ff2800720c */ /* 0x000fe20003f06270 */
[----:B------:R-:W-:Y:S01]  /*16f0*/  @!P2 IMAD.IADD R31, R31, 0x1, -R0 ;  /* 0x000000011f1fa824 */ /* 0x000fe200078e0a00 */
[C---:B------:R-:W-:Y:S01]  /*1700*/  ISETP.GT.U32.AND P3, PT, R0.reuse, R29, PT ;  /* 0x0000001d0000720c */ /* 0x040fe20003f64070 */
[----:B------:R-:W-:Y:S01]  /*1710*/  IMAD.MOV R7, RZ, RZ, -R7 ;  /* 0x000000ffff077224 */ /* 0x000fe200078e0a07 */
[----:B------:R-:W-:Y:S01]  /*1720*/  IABS R34, R35 ;  /* 0x0000002300227213 */ /* 0x000fe20000000000 */
[----:B------:R-:W-:Y:S01]  /*1730*/  @!P4 IMAD.MOV R26, RZ, RZ, -R26 ;  /* 0x000000ffff1ac224 */ /* 0x000fe200078e0a1a */
[C---:B------:R-:W-:Y:S01]  /*1740*/  ISETP.GT.U32.AND P4, PT, R0.reuse, R31, PT ;  /* 0x0000001f0000720c */ /* 0x040fe20003f84070 */
[----:B------:R-:W-:Y:S01]  /*1750*/  IMAD R33, R0, R7, R33 ;  /* 0x0000000700217224 */ /* 0x000fe200078e0221 */
[----:B------:R-:W-:Y:S01]  /*1760*/  @!P6 IADD3 R32, R32, -R0, RZ ;  /* 0x800000002020e210 */ /* 0x000fe20007ffe0ff */
[----:B------:R-:W-:Y:S01]  /*1770*/  @!P5 IMAD.MOV R25, RZ, RZ, -R25 ;  /* 0x000000ffff19d224 */ /* 0x000fe200078e0a19 */
[C---:B------:R-:W-:Y:S01]  /*1780*/  ISETP.GT.U32.AND P5, PT, R0.reuse, R30, PT ;  /* 0x0000001e0000720c */ /* 0x040fe20003fa4070 */
[----:B------:R-:W-:Y:S01]  /*1790*/  IMAD.HI.U32 R7, R3, R34, RZ ;  /* 0x0000002203077227 */ /* 0x000fe200078e00ff */
[----:B------:R-:W-:-:S02]  /*17a0*/  ISETP.GT.U32.AND P6, PT, R0, R32, PT ;  /* 0x000000200000720c */ /* 0x000fc40003fc4070 */
[----:B------:R-:W-:Y:S01]  /*17b0*/  @!P1 IADD3 R27, -R27, RZ, RZ ;  /* 0x000000ff1b1b9210 */ /* 0x000fe20007ffe1ff */
[----:B------:R-:W-:Y:S01]  /*17c0*/  @!P0 IMAD.MOV R28, RZ, RZ, -R28 ;  /* 0x000000ffff1c8224 */ /* 0x000fe200078e0a1c */
[----:B------:R-:W-:Y:S01]  /*17d0*/  ISETP.GE.AND P0, PT, R43, RZ, PT ;  /* 0x000000ff2b00720c */ /* 0x000fe20003f06270 */
[--C-:B------:R-:W-:Y:S01]  /*17e0*/  @!P3 IMAD.IADD R29, R29, 0x1, -R0.reuse ;  /* 0x000000011d1db824 */ /* 0x100fe200078e0a00 */
[----:B------:R-:W-:Y:S01]  /*17f0*/  ISETP.GT.U32.AND P3, PT, R0, R33, PT ;  /* 0x000000210000720c */ /* 0x000fe20003f64070 */
[--C-:B------:R-:W-:Y:S01]  /*1800*/  @!P4 IMAD.IADD R31, R31, 0x1, -R0.reuse ;  /* 0x000000011f1fc824 */ /* 0x100fe200078e0a00 */
[----:B------:R-:W-:Y:S02]  /*1810*/  ISETP.GE.AND P1, PT, R42, RZ, PT ;  /* 0x000000ff2a00720c */ /* 0x000fe40003f26270 */
[----:B------:R-:W-:Y:S01]  /*1820*/  IADD3 R7, -R7, RZ, RZ ;  /* 0x000000ff07077210 */ /* 0x000fe20007ffe1ff */
[--C-:B------:R-:W-:Y:S01]  /*1830*/  @!P5 IMAD.IADD R30, R30, 0x1, -R0.reuse ;  /* 0x000000011e1ed824 */ /* 0x100fe200078e0a00 */
[----:B------:R-:W-:Y:S01]  /*1840*/  ISETP.GE.AND P2, PT, R41, RZ, PT ;  /* 0x000000ff2900720c */ /* 0x000fe20003f46270 */
[----:B------:R-:W-:Y:S01]  /*1850*/  @!P6 IMAD.IADD R32, R32, 0x1, -R0 ;  /* 0x000000012020e824 */ /* 0x000fe200078e0a00 */
[----:B------:R-:W-:Y:S01]  /*1860*/  ISETP.GE.AND P5, PT, R44, RZ, PT ;  /* 0x000000ff2c00720c */ /* 0x000fe20003fa6270 */
[----:B------:R-:W-:Y:S01]  /*1870*/  IMAD R34, R0, R7, R34 ;  /* 0x0000000700227224 */ /* 0x000fe200078e0222 */
[----:B------:R-:W-:Y:S01]  /*1880*/  LOP3.LUT R7, R6, 0x2e, RZ, 0xfc, !PT ;  /* 0x0000002e06077812 */ /* 0x000fe200078efcff */
[----:B------:R-:W-:Y:S01]  /*1890*/  @!P0 IMAD.MOV R31, RZ, RZ, -R31 ;  /* 0x000000ffff1f8224 */ /* 0x000fe200078e0a1f */
[----:B------:R-:W-:Y:S01]  /*18a0*/  ISETP.GE.AND P6, PT, R35, RZ, PT ;  /* 0x000000ff2300720c */ /* 0x000fe20003fc6270 */
[----:B------:R-:W-:Y:S01]  /*18b0*/  @!P3 IMAD.IADD R33, R33, 0x1, -R0 ;  /* 0x000000012121b824 */ /* 0x000fe200078e0a00 */
[----:B------:R-:W-:Y:S01]  /*18c0*/  ISETP.GT.U32.AND P0, PT, R0, R34, PT ;  /* 0x000000220000720c */ /* 0x000fe20003f04070 */
[----:B------:R-:W-:Y:S01]  /*18d0*/  @!P1 IMAD.MOV R30, RZ, RZ, -R30 ;  /* 0x000000ffff1e9224 */ /* 0x000fe200078e0a1e */
[----:B------:R-:W-:-:S02]  /*18e0*/  LOP3.LUT R35, R6, 0x32, RZ, 0xfc, !PT ;  /* 0x0000003206237812 */ /* 0x000fc400078efcff */
[----:B------:R-:W-:Y:S02]  /*18f0*/  ISETP.GT.U32.AND P1, PT, R0, R33, PT ;  /* 0x000000210000720c */ /* 0x000fe40003f24070 */
[----:B------:R-:W-:Y:S01]  /*1900*/  IABS R37, R7 ;  /* 0x0000000700257213 */ /* 0x000fe20000000000 */
[----:B------:R-:W-:Y:S01]  /*1910*/  @!P5 IMAD.MOV R32, RZ, RZ, -R32 ;  /* 0x000000ffff20d224 */ /* 0x000fe200078e0a20 */
[----:B------:R-:W-:Y:S02]  /*1920*/  IABS R40, R35 ;  /* 0x0000002300287213 */ /* 0x000fe40000000000 */
[----:B------:R-:W-:Y:S02]  /*1930*/  @!P2 IADD3 R29, -R29, RZ, RZ ;  /* 0x000000ff1d1da210 */ /* 0x000fe40007ffe1ff */
[----:B------:R-:W-:Y:S01]  /*1940*/  ISETP.GE.AND P4, PT, R12, RZ, PT ;  /* 0x000000ff0c00720c */ /* 0x000fe20003f86270 */
[----:B------:R-:W-:Y:S01]  /*1950*/  @!P0 IMAD.IADD R34, R34, 0x1, -R0 ;  /* 0x0000000122228824 */ /* 0x000fe200078e0a00 */
[----:B------:R-:W-:Y:S01]  /*1960*/  ISETP.GE.AND P2, PT, R7, RZ, PT ;  /* 0x000000ff0700720c */ /* 0x000fe20003f46270 */
[----:B------:R-:W-:Y:S01]  /*1970*/  IMAD.HI.U32 R7, R3, R37, RZ ;  /* 0x0000002503077227 */ /* 0x000fe200078e00ff */
[----:B------:R-:W-:-:S02]  /*1980*/  ISETP.GE.AND P5, PT, R35, RZ, PT ;  /* 0x000000ff2300720c */ /* 0x000fc40003fa6270 */
[C---:B------:R-:W-:Y:S01]  /*1990*/  LOP3.LUT R12, R6.reuse, 0x30, RZ, 0xfc, !PT ;  /* 0x00000030060c7812 */ /* 0x040fe200078efcff */
[----:B------:R-:W-:Y:S01]  /*19a0*/  IMAD.HI.U32 R35, R3, R40, RZ ;  /* 0x0000002803237227 */ /* 0x000fe200078e00ff */
[----:B------:R-:W-:Y:S02]  /*19b0*/  LOP3.LUT R36, R6, 0x34, RZ, 0xfc, !PT ;  /* 0x0000003406247812 */ /* 0x000fe400078efcff */
[----:B------:R-:W-:Y:S01]  /*19c0*/  @!P1 IADD3 R33, R33, -R0, RZ ;  /* 0x8000000021219210 */ /* 0x000fe20007ffe0ff */
[----:B------:R-:W-:Y:S01]  /*19d0*/  IMAD.MOV R7, RZ, RZ, -R7 ;  /* 0x000000ffff077224 */ /* 0x000fe200078e0a07 */
[----:B------:R-:W-:Y:S02]  /*19e0*/  IADD3 R41, -R35, RZ, RZ ;  /* 0x000000ff23297210 */ /* 0x000fe40007ffe1ff */
[----:B------:R-:W-:Y:S01]  /*19f0*/  IABS R38, R12 ;  /* 0x0000000c00267213 */ /* 0x000fe20000000000 */
[C---:B------:R-:W-:Y:S01]  /*1a00*/  IMAD R35, R0.reuse, R7, R37 ;  /* 0x0000000700237224 */ /* 0x040fe200078e0225 */
[C---:B------:R-:W-:Y:S01]  /*1a10*/  ISETP.GT.U32.AND P0, PT, R0.reuse, R34, PT ;  /* 0x000000220000720c */ /* 0x040fe20003f04070 */
[----:B------:R-:W-:Y:S01]  /*1a20*/  @!P4 IMAD.MOV R33, RZ, RZ, -R33 ;  /* 0x000000ffff21c224 */ /* 0x000fe200078e0a21 */
[----:B------:R-:W-:Y:S01]  /*1a30*/  IABS R42, R36 ;  /* 0x00000024002a7213 */ /* 0x000fe20000000000 */
[----:B------:R-:W-:Y:S01]  /*1a40*/  IMAD R37, R0, R41, R40 ;  /* 0x0000002900257224 */ /* 0x000fe200078e0228 */
[----:B------:R-:W-:Y:S01]  /*1a50*/  ISETP.GE.AND P3, PT, R12, RZ, PT ;  /* 0x000000ff0c00720c */ /* 0x000fe20003f66270 */
[----:B------:R-:W-:Y:S01]  /*1a60*/  IMAD.HI.U32 R12, R3, R38, RZ ;  /* 0x00000026030c7227 */ /* 0x000fe200078e00ff */
[----:B------:R-:W-:-:S02]  /*1a70*/  ISETP.GT.U32.AND P4, PT, R0, R35, PT ;  /* 0x000000230000720c */ /* 0x000fc40003f84070 */
[----:B------:R-:W-:Y:S01]  /*1a80*/  ISETP.GE.AND P1, PT, R36, RZ, PT ;  /* 0x000000ff2400720c */ /* 0x000fe20003f26270 */
[----:B------:R-:W-:Y:S01]  /*1a90*/  IMAD.HI.U32 R36, R3, R42, RZ ;  /* 0x0000002a03247227 */ /* 0x000fe200078e00ff */
[C---:B------:R-:W-:Y:S02]  /*1aa0*/  LOP3.LUT R7, R6.reuse, 0x36, RZ, 0xfc, !PT ;  /* 0x0000003606077812 */ /* 0x040fe400078efcff */
[----:B------:R-:W-:Y:S01]  /*1ab0*/  IABS R44, R50 ;  /* 0x00000032002c7213 */ /* 0x000fe20000000000 */
[----:B------:R-:W-:Y:S01]  /*1ac0*/  IMAD.MOV R39, RZ, RZ, -R12 ;  /* 0x000000ffff277224 */ /* 0x000fe200078e0a0c */
[----:B------:R-:W-:Y:S01]  /*1ad0*/  IABS R41, R7 ;  /* 0x0000000700297213 */ /* 0x000fe20000000000 */
[----:B------:R-:W-:Y:S01]  /*1ae0*/  IMAD.MOV R43, RZ, RZ, -R36 ;  /* 0x000000ffff2b7224 */ /* 0x000fe200078e0a24 */
[----:B------:R-:W-:Y:S01]  /*1af0*/  LOP3.LUT R68, R6, 0x72, RZ, 0xfc, !PT ;  /* 0x0000007206447812 */ /* 0x000fe200078efcff */
[----:B------:R-:W-:Y:S01]  /*1b00*/  IMAD R36, R0, R39, R38 ;  /* 0x0000002700247224 */ /* 0x000fe200078e0226 */
[----:B------:R-:W-:Y:S01]  /*1b10*/  IABS R87, R66 ;  /* 0x0000004200577213 */ /* 0x000fe20000000000 */
[----:B------:R-:W-:Y:S01]  /*1b20*/  @!P0 IMAD.IADD R34, R34, 0x1, -R0 ;  /* 0x0000000122228824 */ /* 0x000fe200078e0a00 */
[----:B------:R-:W-:Y:S01]  /*1b30*/  @!P4 IADD3 R35, R35, -R0, RZ ;  /* 0x800000002323c210 */ /* 0x000fe20007ffe0ff */
[C---:B------:R-:W-:Y:S01]  /*1b40*/  IMAD R38, R0.reuse, R43, R42 ;  /* 0x0000002b00267224 */ /* 0x040fe200078e022a */
[----:B------:R-:W-:Y:S01]  /*1b50*/  ISETP.GE.AND P0, PT, R7, RZ, PT ;  /* 0x000000ff0700720c */ /* 0x000fe20003f06270 */
[----:B------:R-:W-:Y:S01]  /*1b60*/  @!P6 IMAD.MOV R34, RZ, RZ, -R34 ;  /* 0x000000ffff22e224 */ /* 0x000fe200078e0a22 */
[C---:B------:R-:W-:Y:S01]  /*1b70*/  ISETP.GT.U32.AND P6, PT, R0.reuse, R36, PT ;  /* 0x000000240000720c */ /* 0x040fe20003fc4070 */
[----:B------:R-:W-:Y:S01]  /*1b80*/  IMAD.HI.U32 R7, R3, R41, RZ ;  /* 0x0000002903077227 */ /* 0x000fe200078e00ff */
[----:B------:R-:W-:-:S02]  /*1b90*/  ISETP.GT.U32.AND P4, PT, R0, R35, PT ;  /* 0x000000230000720c */ /* 0x000fc40003f84070 */
[----:B------:R-:W-:Y:S01]  /*1ba0*/  IABS R42, R48 ;  /* 0x00000030002a7213 */ /* 0x000fe20000000000 */
[----:B------:R-:W-:Y:S01]  /*1bb0*/  IMAD.MOV R7, RZ, RZ, -R7 ;  /* 0x000000ffff077224 */ /* 0x000fe200078e0a07 */
[----:B------:R-:W-:Y:S01]  /*1bc0*/  IABS R43, R49 ;  /* 0x00000031002b7213 */ /* 0x000fe20000000000 */
[C---:B------:R-:W-:Y:S01]  /*1bd0*/  IMAD.HI.U32 R39, R3.reuse, R44, RZ ;  /* 0x0000002c03277227 */ /* 0x040fe200078e00ff */
[----:B------:R-:W-:Y:S02]  /*1be0*/  LOP3.LUT R70, R6, 0x74, RZ, 0xfc, !PT ;  /* 0x0000007406467812 */ /* 0x000fe400078efcff */
[----:B------:R-:W-:Y:S01]  /*1bf0*/  IABS R89, R68 ;  /* 0x0000004400597213 */ /* 0x000fe20000000000 */
[----:B------:R-:W-:Y:S01]  /*1c00*/  IMAD R41, R0, R7, R41 ;  /* 0x0000000700297224 */ /* 0x000fe200078e0229 */
[----:B------:R-:W-:Y:S01]  /*1c10*/  IABS R91, R70 ;  /* 0x00000046005b7213 */ /* 0x000fe20000000000 */
[----:B------:R-:W-:Y:S01]  /*1c20*/  IMAD.HI.U32 R7, R3, R42, RZ ;  /* 0x0000002a03077227 */ /* 0x000fe200078e00ff */
[----:B------:R-:W-:-:S02]  /*1c30*/  @!P6 IADD3 R36, R36, -R0, RZ ;  /* 0x800000002424e210 */ /* 0x000fc40007ffe0ff */
[----:B------:R-:W-:Y:S01]  /*1c40*/  LOP3.LUT R72, R6, 0x7a, RZ, 0xfc, !PT ;  /* 0x0000007a06487812 */ /* 0x000fe200078efcff */
[----:B------:R-:W-:Y:S01]  /*1c50*/  @!P4 IMAD.IADD R35, R35, 0x1, -R0 ;  /* 0x000000012323c824 */ /* 0x000fe200078e0a00 */
[C---:B------:R-:W-:Y:S01]  /*1c60*/  ISETP.GT.U32.AND P6, PT, R0.reuse, R36, PT ;  /* 0x000000240000720c */ /* 0x040fe20003fc4070 */
[----:B------:R-:W-:Y:S01]  /*1c70*/  IMAD.HI.U32 R12, R3, R43, RZ ;  /* 0x0000002b030c7227 */ /* 0x000fe200078e00ff */
[C---:B------:R-:W-:Y:S02]  /*1c80*/  ISETP.GT.U32.AND P4, PT, R0.reuse, R37, PT ;  /* 0x000000250000720c */ /* 0x040fe40003f84070 */
[----:B------:R-:W-:Y:S01]  /*1c90*/  IABS R97, R72 ;  /* 0x0000004800617213 */ /* 0x000fe20000000000 */
[----:B------:R-:W-:Y:S01]  /*1ca0*/  @!P2 IMAD.MOV R35, RZ, RZ, -R35 ;  /* 0x000000ffff23a224 */ /* 0x000fe200078e0a23 */
[----:B------:R-:W-:Y:S01]  /*1cb0*/  ISETP.GT.U32.AND P2, PT, R0, R41, PT ;  /* 0x000000290000720c */ /* 0x000fe20003f44070 */
[----:B------:R-:W-:Y:S02]  /*1cc0*/  IMAD.MOV R7, RZ, RZ, -R7 ;  /* 0x000000ffff077224 */ /* 0x000fe400078e0a07 */
[----:B------:R-:W-:-:S02]  /*1cd0*/  IMAD.MOV R45, RZ, RZ, -R39 ;  /* 0x000000ffff2d7224 */ /* 0x000fc400078e0a27 */
[----:B------:R-:W-:Y:S02]  /*1ce0*/  IMAD.MOV R12, RZ, RZ, -R12 ;  /* 0x000000ffff0c7224 */ /* 0x000fe400078e0a0c */
[--C-:B------:R-:W-:Y:S01]  /*1cf0*/  @!P6 IMAD.IADD R36, R36, 0x1, -R0.reuse ;  /* 0x000000012424e824 */ /* 0x100fe200078e0a00 */
[C---:B------:R-:W-:Y:S01]  /*1d00*/  ISETP.GT.U32.AND P6, PT, R0.reuse, R38, PT ;  /* 0x000000260000720c */ /* 0x040fe20003fc4070 */
[----:B------:R-:W-:Y:S02]  /*1d10*/  @!P4 IMAD.IADD R37, R37, 0x1, -R0 ;  /* 0x000000012525c824 */ /* 0x000fe400078e0a00 */
[----:B------:R-:W-:Y:S01]  /*1d20*/  IMAD R39, R0, R7, R42 ;  /* 0x0000000700277224 */ /* 0x000fe200078e022a */
[----:B------:R-:W-:Y:S01]  /*1d30*/  @!P3 IADD3 R36, -R36, RZ, RZ ;  /* 0x000000ff2424b210 */ /* 0x000fe20007ffe1ff */
[----:B------:R-:W-:Y:S01]  /*1d40*/  IMAD.HI.U32 R40, R3, R46, RZ ;  /* 0x0000002e03287227 */ /* 0x000fe200078e00ff */
[C---:B------:R-:W-:Y:S02]  /*1d50*/  ISETP.GT.U32.AND P4, PT, R0.reuse, R37, PT ;  /* 0x000000250000720c */ /* 0x040fe40003f84070 */
[C---:B------:R-:W-:Y:S01]  /*1d60*/  ISETP.GT.U32.AND P3, PT, R0.reuse, R39, PT ;  /* 0x000000270000720c */ /* 0x040fe20003f64070 */
[----:B------:R-:W-:Y:S01]  /*1d70*/  IMAD R42, R0, R12, R43 ;  /* 0x0000000c002a7224 */ /* 0x000fe200078e022b */
[----:B------:R-:W-:-:S02]  /*1d80*/  @!P2 IADD3 R41, R41, -R0, RZ ;  /* 0x800000002929a210 */ /* 0x000fc40007ffe0ff */
[----:B------:R-:W-:Y:S01]  /*1d90*/  IADD3 R47, -R40, RZ, RZ ;  /* 0x000000ff282f7210 */ /* 0x000fe20007ffe1ff */
[----:B------:R-:W-:Y:S01]  /*1da0*/  @!P6 IMAD.IADD R38, R38, 0x1, -R0 ;  /* 0x000000012626e824 */ /* 0x000fe200078e0a00 */
[----:B------:R-:W-:Y:S01]  /*1db0*/  IABS R12, R53 ;  /* 0x00000035000c7213 */ /* 0x000fe20000000000 */
[C---:B------:R-:W-:Y:S01]  /*1dc0*/  IMAD R40, R0.reuse, R45, R44 ;  /* 0x0000002d00287224 */ /* 0x040fe200078e022c */
[----:B------:R-:W-:Y:S01]  /*1dd0*/  IABS R44, R52 ;  /* 0x00000034002c7213 */ /* 0x000fe20000000000 */
[C---:B------:R-:W-:Y:S01]  /*1de0*/  IMAD R43, R0.reuse, R47, R46 ;  /* 0x0000002f002b7224 */ /* 0x040fe200078e022e */
[C---:B------:R-:W-:Y:S01]  /*1df0*/  ISETP.GT.U32.AND P2, PT, R0.reuse, R38, PT ;  /* 0x000000260000720c */ /* 0x040fe20003f44070 */
[--C-:B------:R-:W-:Y:S01]  /*1e00*/  @!P4 IMAD.IADD R37, R37, 0x1, -R0.reuse ;  /* 0x000000012525c824 */ /* 0x100fe200078e0a00 */
[C---:B------:R-:W-:Y:S01]  /*1e10*/  ISETP.GT.U32.AND P4, PT, R0.reuse, R42, PT ;  /* 0x0000002a0000720c */ /* 0x040fe20003f84070 */
[----:B------:R-:W-:Y:S01]  /*1e20*/  @!P3 IMAD.IADD R39, R39, 0x1, -R0 ;  /* 0x000000012727b824 */ /* 0x000fe200078e0a00 */
[C---:B------:R-:W-:Y:S01]  /*1e30*/  ISETP.GT.U32.AND P6, PT, R0.reuse, R40, PT ;  /* 0x000000280000720c */ /* 0x040fe20003fc4070 */
[----:B------:R-:W-:Y:S01]  /*1e40*/  IMAD.HI.U32 R7, R3, R44, RZ ;  /* 0x0000002c03077227 */ /* 0x000fe200078e00ff */
[----:B------:R-:W-:-:S02]  /*1e50*/  ISETP.GT.U32.AND P3, PT, R0, R41, PT ;  /* 0x000000290000720c */ /* 0x000fc40003f64070 */
[----:B------:R-:W-:Y:S01]  /*1e60*/  IABS R47, R55 ;  /* 0x00000037002f7213 */ /* 0x000fe20000000000 */
[----:B------:R-:W-:Y:S01]  /*1e70*/  IMAD.MOV R45, RZ, RZ, -R7 ;  /* 0x000000ffff2d7224 */ /* 0x000fe200078e0a07 */
[----:B------:R-:W-:Y:S01]  /*1e80*/  IABS R46, R54 ;  /* 0x00000036002e7213 */ /* 0x000fe20000000000 */
[----:B------:R-:W-:-:S04]  /*1e90*/  IMAD.HI.U32 R7, R3, R12, RZ ;  /* 0x0000000c03077227 */ /* 0x000fc800078e00ff */
[--C-:B------:R-:W-:Y:S01]  /*1ea0*/  @!P2 IMAD.IADD R38, R38, 0x1, -R0.reuse ;  /* 0x000000012626a824 */ /* 0x100fe200078e0a00 */
[----:B------:R-:W-:Y:S01]  /*1eb0*/  ISETP.GT.U32.AND P2, PT, R0, R43, PT ;  /* 0x0000002b0000720c */ /* 0x000fe20003f44070 */
[----:B------:R-:W-:Y:S01]  /*1ec0*/  @!P4 IMAD.IADD R42, R42, 0x1, -R0 ;  /* 0x000000012a2ac824 */ /* 0x000fe200078e0a00 */
[----:B------:R-:W-:Y:S01]  /*1ed0*/  ISETP.GT.U32.AND P4, PT, R0, R39, PT ;  /* 0x000000270000720c */ /* 0x000fe20003f84070 */
[----:B------:R-:W-:Y:S01]  /*1ee0*/  IMAD.MOV R7, RZ, RZ, -R7 ;  /* 0x000000ffff077224 */ /* 0x000fe200078e0a07 */
[----:B------:R-:W-:Y:S01]  /*1ef0*/  @!P6 IADD3 R40, R40, -R0, RZ ;  /* 0x800000002828e210 */ /* 0x000fe20007ffe0ff */
[----:B------:R-:W-:Y:S01]  /*1f00*/  IMAD R44, R0, R45, R44 ;  /* 0x0000002d002c7224 */ /* 0x000fe200078e022c */
[----:B------:R-:W-:Y:S01]  /*1f10*/  @!P1 IADD3 R38, -R38, RZ, RZ ;  /* 0x000000ff26269210 */ /* 0x000fe20007ffe1ff */
[C---:B------:R-:W-:Y:S01]  /*1f20*/  IMAD R45, R0.reuse, R7, R12 ;  /* 0x00000007002d7224 */ /* 0x040fe200078e020c */
[----:B------:R-:W-:Y:S01]  /*1f30*/  ISETP.GT.U32.AND P6, PT, R0, R40, PT ;  /* 0x000000280000720c */ /* 0x000fe20003fc4070 */
[----:B------:R-:W-:-:S04]  /*1f40*/  IMAD.HI.U32 R12, R3, R47, RZ ;  /* 0x0000002f030c7227 */ /* 0x000fc800078e00ff */
[----:B------:R-:W-:Y:S01]  /*1f50*/  @!P2 IADD3 R43, R43, -R0, RZ ;  /* 0x800000002b2ba210 */ /* 0x000fe20007ffe0ff */
[----:B------:R-:W-:Y:S01]  /*1f60*/  IMAD.HI.U32 R7, R3, R46, RZ ;  /* 0x0000002e03077227 */ /* 0x000fe200078e00ff */
[----:B------:R-:W-:Y:S02]  /*1f70*/  @!P4 IADD3 R39, R39, -R0, RZ ;  /* 0x800000002727c210 */ /* 0x000fe40007ffe0ff */
[----:B------:R-:W-:Y:S01]  /*1f80*/  ISETP.GE.AND P2, PT, R50, RZ, PT ;  /* 0x000000ff3200720c */ /* 0x000fe20003f46270 */
[----:B------:R-:W-:Y:S01]  /*1f90*/  @!P5 IMAD.MOV R37, RZ, RZ, -R37 ;  /* 0x000000ffff25d224 */ /* 0x000fe200078e0a25 */
[----:B------:R-:W-:Y:S01]  /*1fa0*/  ISETP.GE.AND P4, PT, R48, RZ, PT ;  /* 0x000000ff3000720c */ /* 0x000fe20003f86270 */
[----:B------:R-:W-:Y:S01]  /*1fb0*/  IMAD.MOV R12, RZ, RZ, -R12 ;  /* 0x000000ffff0c7224 */ /* 0x000fe200078e0a0c */
[C---:B------:R-:W-:Y:S01]  /*1fc0*/  ISETP.GT.U32.AND P5, PT, R0.reuse, R42, PT ;  /* 0x0000002a0000720c */ /* 0x040fe20003fa4070 */
[----:B------:R-:W-:Y:S01]  /*1fd0*/  IMAD.MOV R7, RZ, RZ, -R7 ;  /* 0x000000ffff077224 */ /* 0x000fe200078e0a07 */
[C---:B------:R-:W-:Y:S01]  /*1fe0*/  ISETP.GT.U32.AND P1, PT, R0.reuse, R43, PT ;  /* 0x0000002b0000720c */ /* 0x040fe20003f24070 */
[--C-:B------:R-:W-:Y:S01]  /*1ff0*/  @!P3 IMAD.IADD R41, R41, 0x1, -R0.reuse ;  /* 0x000000012929b824 */ /* 0x100fe200078e0a00 */
[----:B------:R-:W-:Y:S01]  /*2000*/  ISETP.GT.U32.AND P3, PT, R0, R44, PT ;  /* 0x0000002c0000720c */ /* 0x000fe20003f64070 */
[----:B------:R-:W-:Y:S01]  /*2010*/  @!P6 IMAD.IADD R40, R40, 0x1, -R0 ;  /* 0x000000012828e824 */ /* 0x000fe200078e0a00 */
[----:B------:R-:W-:Y:S01]  /*2020*/  ISETP.GE.AND P6, PT, R49, RZ, PT ;  /* 0x000000ff3100720c */ /* 0x000fe20003fc6270 */
[----:B------:R-:W-:Y:S01]  /*2030*/  IMAD R47, R0, R12, R47 ;  /* 0x0000000c002f7224 */ /* 0x000fe200078e022f */
[----:B------:R-:W-:Y:S01]  /*2040*/  LOP3.LUT R50, R6, 0x4a, RZ, 0xfc, !PT ;  /* 0x0000004a06327812 */ /* 0x000fe200078efcff */
[----:B------:R-:W-:Y:S01]  /*2050*/  IMAD R46, R0, R7, R46 ;  /* 0x00000007002e7224 */ /* 0x000fe200078e022e */
[----:B------:R-:W-:Y:S01]  /*2060*/  @!P2 IADD3 R40, -R40, RZ, RZ ;  /* 0x000000ff2828a210 */ /* 0x000fe20007ffe1ff */
[----:B------:R-:W-:Y:S01]  /*2070*/  @!P4 IMAD.MOV R39, RZ, RZ, -R39 ;  /* 0x000000ffff27c224 */ /* 0x000fe200078e0a27 */
[----:B------:R-:W-:Y:S01]  /*2080*/  ISETP.GT.U32.AND P2, PT, R0, R47, PT ;  /* 0x0000002f0000720c */ /* 0x000fe20003f44070 */
[--C-:B------:R-:W-:Y:S01]  /*2090*/  @!P5 IMAD.IADD R42, R42, 0x1, -R0.reuse ;  /* 0x000000012a2ad824 */ /* 0x100fe200078e0a00 */
[C---:B------:R-:W-:Y:S01]  /*20a0*/  ISETP.GT.U32.AND P4, PT, R0.reuse, R46, PT ;  /* 0x0000002e0000720c */ /* 0x040fe20003f84070 */
[----:B------:R-:W-:Y:S01]  /*20b0*/  @!P0 IMAD.MOV R41, RZ, RZ, -R41 ;  /* 0x000000ffff298224 */ /* 0x000fe200078e0a29 */
[----:B------:R-:W-:Y:S01]  /*20c0*/  ISETP.GT.U32.AND P5, PT, R0, R45, PT ;  /* 0x0000002d0000720c */ /* 0x000fe20003fa4070 */
[--C-:B------:R-:W-:Y:S01]  /*20d0*/  @!P3 IMAD.IADD R44, R44, 0x1, -R0.reuse ;  /* 0x000000012c2cb824 */ /* 0x100fe200078e0a00 */
[----:B------:R-:W-:Y:S01]  /*20e0*/  LOP3.LUT R7, R6, 0x48, RZ, 0xfc, !PT ;  /* 0x0000004806077812 */ /* 0x000fe200078efcff */
[----:B------:R-:W-:Y:S01]  /*20f0*/  @!P1 IMAD.IADD R43, R43, 0x1, -R0 ;  /* 0x000000012b2b9824 */ /* 0x000fe200078e0a00 */
[----:B------:R-:W-:Y:S01]  /*2100*/  ISETP.GE.AND P3, PT, R51, RZ, PT ;  /* 0x000000ff3300720c */ /* 0x000fe20003f66270 */
[----:B------:R-:W-:Y:S01]  /*2110*/  @!P6 IMAD.MOV R42, RZ, RZ, -R42 ;  /* 0x000000ffff2ae224 */ /* 0x000fe200078e0a2a */
[----:B------:R-:W-:-:S02]  /*2120*/  IABS R48, R7 ;  /* 0x0000000700307213 */ /* 0x000fc40000000000 */
[----:B------:R-:W-:Y:S01]  /*2130*/  ISETP.GT.U32.AND P0, PT, R0, R44, PT ;  /* 0x0000002c0000720c */ /* 0x000fe20003f04070 */
[--C-:B------:R-:W-:Y:S01]  /*2140*/  @!P2 IMAD.IADD R47, R47, 0x1, -R0.reuse ;  /* 0x000000012f2fa824 */ /* 0x100fe200078e0a00 */
[----:B------:R-:W-:Y:S02]  /*2150*/  IABS R49, R50 ;  /* 0x0000003200317213 */ /* 0x000fe40000000000 */
[----:B------:R-:W-:Y:S01]  /*2160*/  @!P4 IADD3 R46, R46, -R0, RZ ;  /* 0x800000002e2ec210 */ /* 0x000fe20007ffe0ff */
[----:B------:R-:W-:Y:S01]  /*2170*/  @!P5 IMAD.IADD R45, R45, 0x1, -R0 ;  /* 0x000000012d2dd824 */ /* 0x000fe200078e0a00 */
[----:B------:R-:W-:Y:S01]  /*2180*/  ISETP.GE.AND P4, PT, R7, RZ, PT ;  /* 0x000000ff0700720c */ /* 0x000fe20003f86270 */
[C---:B------:R-:W-:Y:S01]  /*2190*/  IMAD.HI.U32 R7, R3.reuse, R48, RZ ;  /* 0x0000003003077227 */ /* 0x040fe200078e00ff */
[C---:B------:R-:W-:Y:S02]  /*21a0*/  ISETP.GT.U32.AND P2, PT, R0.reuse, R47, PT ;  /* 0x0000002f0000720c */ /* 0x040fe40003f44070 */
[C---:B------:R-:W-:Y:S01]  /*21b0*/  ISETP.GT.U32.AND P5, PT, R0.reuse, R45, PT ;  /* 0x0000002d0000720c */ /* 0x040fe20003fa4070 */
[----:B------:R-:W-:Y:S01]  /*21c0*/  IMAD.MOV R7, RZ, RZ, -R7 ;  /* 0x000000ffff077224 */ /* 0x000fe200078e0a07 */
[----:B------:R-:W-:Y:S01]  /*21d0*/  IABS R51, R56 ;  /* 0x0000003800337213 */ /* 0x000fe20000000000 */
[----:B------:R-:W-:Y:S01]  /*21e0*/  @!P3 IMAD.MOV R43, RZ, RZ, -R43 ;  /* 0x000000ffff2bb224 */ /* 0x000fe200078e0a2b */
[C---:B------:R-:W-:Y:S01]  /*21f0*/  ISETP.GT.U32.AND P3, PT, R0.reuse, R46, PT ;  /* 0x0000002e0000720c */ /* 0x040fe20003f64070 */
[----:B------:R-:W-:Y:S01]  /*2200*/  IMAD R48, R0, R7, R48 ;  /* 0x0000000700307224 */ /* 0x000fe200078e0230 */
[----:B------:R-:W-:Y:S01]  /*2210*/  ISETP.GE.AND P6, PT, R52, RZ, PT ;  /* 0x000000ff3400720c */ /* 0x000fe20003fc6270 */
[----:B------:R-:W-:Y:S01]  /*2220*/  IMAD.HI.U32 R7, R3, R49, RZ ;  /* 0x0000003103077227 */ /* 0x000fe200078e00ff */
[----:B------:R-:W-:-:S02]  /*2230*/  IABS R52, R58 ;  /* 0x0000003a00347213 */ /* 0x000fc40000000000 */
[----:B------:R-:W-:Y:S01]  /*2240*/  ISETP.GE.AND P1, PT, R53, RZ, PT ;  /* 0x000000ff3500720c */ /* 0x000fe20003f26270 */
[--C-:B------:R-:W-:Y:S01]  /*2250*/  @!P0 IMAD.IADD R44, R44, 0x1, -R0.reuse ;  /* 0x000000012c2c8824 */ /* 0x100fe200078e0a00 */
[----:B------:R-:W-:Y:S01]  /*2260*/  ISETP.GE.AND P0, PT, R54, RZ, PT ;  /* 0x000000ff3600720c */ /* 0x000fe20003f06270 */
[----:B------:R-:W-:Y:S01]  /*2270*/  IMAD.MOV R12, RZ, RZ, -R7 ;  /* 0x000000ffff0c7224 */ /* 0x000fe200078e0a07 */
[----:B------:R-:W-:Y:S01]  /*2280*/  IABS R54, R60 ;  /* 0x0000003c00367213 */ /* 0x000fe20000000000 */
[----:B------:R-:W-:Y:S02]  /*2290*/  IMAD.HI.U32 R7, R3, R51, RZ ;  /* 0x0000003303077227 */ /* 0x000fe400078e00ff */
[----:B------:R-:W-:Y:S02]  /*22a0*/  @!P3 IADD3 R46, R46, -R0, RZ ;  /* 0x800000002e2eb210 */ /* 0x000fe40007ffe0ff */
[----:B------:R-:W-:Y:S01]  /*22b0*/  @!P2 IMAD.IADD R47, R47, 0x1, -R0 ;  /* 0x000000012f2fa824 */ /* 0x000fe200078e0a00 */
[----:B------:R-:W-:Y:S01]  /*22c0*/  ISETP.GE.AND P2, PT, R50, RZ, PT ;  /* 0x000000ff3200720c */ /* 0x000fe20003f46270 */
[C---:B------:R-:W-:Y:S01]  /*22d0*/  IMAD R49, R0.reuse, R12, R49 ;  /* 0x0000000c00317224 */ /* 0x040fe200078e0231 */
[----:B------:R-:W-:Y:S01]  /*22e0*/  ISETP.GT.U32.AND P3, PT, R0, R48, PT ;  /* 0x000000300000720c */ /* 0x000fe20003f64070 */
[----:B------:R-:W-:Y:S01]  /*22f0*/  IMAD.HI.U32 R50, R3, R54, RZ ;  /* 0x0000003603327227 */ /* 0x000fe200078e00ff */
[----:B------:R-:W-:-:S03]  /*2300*/  @!P6 IADD3 R44, -R44, RZ, RZ ;  /* 0x000000ff2c2ce210 */ /* 0x000fc60007ffe1ff */
[----:B------:R-:W-:-:S04]  /*2310*/  IMAD.HI.U32 R12, R3, R52, RZ ;  /* 0x00000034030c7227 */ /* 0x000fc800078e00ff */
[----:B------:R-:W-:Y:S02]  /*2320*/  IMAD.MOV R7, RZ, RZ, -R7 ;  /* 0x000000ffff077224 */ /* 0x000fe400078e0a07 */
[----:B------:R-:W-:Y:S01]  /*2330*/  @!P5 IMAD.IADD R45, R45, 0x1, -R0 ;  /* 0x000000012d2dd824 */ /* 0x000fe200078e0a00 */
[----:B------:R-:W-:Y:S01]  /*2340*/  ISETP.GE.AND P5, PT, R55, RZ, PT ;  /* 0x000000ff3700720c */ /* 0x000fe20003fa6270 */
[----:B------:R-:W-:Y:S01]  /*2350*/  IMAD.MOV R55, RZ, RZ, -R50 ;  /* 0x000000ffff377224 */ /* 0x000fe200078e0a32 */
[----:B------:R-:W-:Y:S01]  /*2360*/  @!P3 IADD3 R48, R48, -R0, RZ ;  /* 0x800000003030b210 */ /* 0x000fe20007ffe0ff */
[----:B------:R-:W-:Y:S01]  /*2370*/  IMAD.MOV R53, RZ, RZ, -R12 ;  /* 0x000000ffff357224 */ /* 0x000fe200078e0a0c */
[C---:B------:R-:W-:Y:S01]  /*2380*/  ISETP.GT.U32.AND P3, PT, R0.reuse, R49, PT ;  /* 0x000000310000720c */ /* 0x040fe20003f64070 */
[C---:B------:R-:W-:Y:S02]  /*2390*/  IMAD R50, R0.reuse, R7, R51 ;  /* 0x0000000700327224 */ /* 0x040fe400078e0233 */
[----:B------:R-:W-:Y:S01]  /*23a0*/  IMAD R7, R0, R53, R52 ;  /* 0x0000003500077224 */ /* 0x000fe200078e0234 */
[----:B------:R-:W-:Y:S01]  /*23b0*/  LOP3.LUT R53, R6, 0x56, RZ, 0xfc, !PT ;  /* 0x0000005606357812 */ /* 0x000fe200078efcff */
[----:B------:R-:W-:Y:S01]  /*23c0*/  @!P0 IMAD.MOV R46, RZ, RZ, -R46 ;  /* 0x000000ffff2e8224 */ /* 0x000fe200078e0a2e */
[C---:B------:R-:W-:Y:S01]  /*23d0*/  ISETP.GT.U32.AND P6, PT, R0.reuse, R50, PT ;  /* 0x000000320000720c */ /* 0x040fe20003fc4070 */
[----:B------:R-:W-:Y:S01]  /*23e0*/  IMAD.HI.U32 R12, R3, R57, RZ ;  /* 0x00000039030c7227 */ /* 0x000fe200078e00ff */
[----:B------:R-:W-:-:S02]  /*23f0*/  ISETP.GT.U32.AND P0, PT, R0, R7, PT ;  /* 0x000000070000720c */ /* 0x000fc40003f04070 */
[----:B------:R-:W-:Y:S01]  /*2400*/  IABS R61, R53 ;  /* 0x00000035003d7213 */ /* 0x000fe20000000000 */
[----:B------:R-:W-:Y:S01]  /*2410*/  @!P1 IMAD.MOV R45, RZ, RZ, -R45 ;  /* 0x000000ffff2d9224 */ /* 0x000fe200078e0a2d */
[----:B------:R-:W-:Y:S01]  /*2420*/  IADD3 R12, -R12, RZ, RZ ;  /* 0x000000ff0c0c7210 */ /* 0x000fe20007ffe1ff */
[----:B------:R-:W-:Y:S01]  /*2430*/  @!P3 IMAD.IADD R49, R49, 0x1, -R0 ;  /* 0x000000013131b824 */ /* 0x000fe200078e0a00 */
[----:B------:R-:W-:Y:S01]  /*2440*/  ISETP.GT.U32.AND P3, PT, R0, R48, PT ;  /* 0x000000300000720c */ /* 0x000fe20003f64070 */
[----:B------:R-:W-:-:S03]  /*2450*/  IMAD.HI.U32 R52, R3, R59, RZ ;  /* 0x0000003b03347227 */ /* 0x000fc600078e00ff */
[----:B------:R-:W-:Y:S01]  /*2460*/  ISETP.GT.U32.AND P1, PT, R0, R49, PT ;  /* 0x000000310000720c */ /* 0x000fe20003f24070 */
[--C-:B------:R-:W-:Y:S01]  /*2470*/  @!P6 IMAD.IADD R50, R50, 0x1, -R0.reuse ;  /* 0x000000013232e824 */ /* 0x100fe200078e0a00 */
[----:B------:R-:W-:Y:S01]  /*2480*/  IADD3 R52, -R52, RZ, RZ ;  /* 0x000000ff34347210 */ /* 0x000fe20007ffe1ff */
[----:B------:R-:W-:Y:S01]  /*2490*/  @!P0 IMAD.IADD R7, R7, 0x1, -R0 ;  /* 0x0000000107078824 */ /* 0x000fe200078e0a00 */
[----:B------:R-:W-:Y:S01]  /*24a0*/  ISETP.GE.AND P6, PT, R60, RZ, PT ;  /* 0x000000ff3c00720c */ /* 0x000fe20003fc6270 */
[C---:B------:R-:W-:Y:S01]  /*24b0*/  IMAD R57, R0.reuse, R12, R57 ;  /* 0x0000000c00397224 */ /* 0x040fe200078e0239 */
[----:B------:R-:W-:Y:S01]  /*24c0*/  ISETP.GT.U32.AND P0, PT, R0, R50, PT ;  /* 0x000000320000720c */ /* 0x000fe20003f04070 */
[----:B------:R-:W-:Y:S01]  /*24d0*/  IMAD.HI.U32 R12, R3, R61, RZ ;  /* 0x0000003d030c7227 */ /* 0x000fe200078e00ff */
[----:B------:R-:W-:-:S03]  /*24e0*/  LOP3.LUT R60, R6, 0x5e, RZ, 0xfc, !PT ;  /* 0x0000005e063c7812 */ /* 0x000fc600078efcff */
[----:B------:R-:W-:Y:S01]  /*24f0*/  @!P3 IMAD.IADD R48, R48, 0x1, -R0 ;  /* 0x000000013030b824 */ /* 0x000fe200078e0a00 */
[----:B------:R-:W-:Y:S01]  /*2500*/  IABS R69, R60 ;  /* 0x0000003c00457213 */ /* 0x000fe20000000000 */
[----:B------:R-:W-:Y:S02]  /*2510*/  IMAD.MOV R12, RZ, RZ, -R12 ;  /* 0x000000ffff0c7224 */ /* 0x000fe400078e0a0c */
[----:B------:R-:W-:Y:S01]  /*2520*/  @!P4 IMAD.MOV R48, RZ, RZ, -R48 ;  /* 0x000000ffff30c224 */ /* 0x000fe200078e0a30 */
[C---:B------:R-:W-:Y:S01]  /*2530*/  ISETP.GT.U32.AND P4, PT, R0.reuse, R7, PT ;  /* 0x000000070000720c */ /* 0x040fe20003f84070 */
[----:B------:R-:W-:Y:S02]  /*2540*/  IMAD R61, R0, R12, R61 ;  /* 0x0000000c003d7224 */ /* 0x000fe400078e023d */
[----:B------:R-:W-:Y:S01]  /*2550*/  @!P0 IADD3 R50, R50, -R0, RZ ;  /* 0x8000000032328210 */ /* 0x000fe20007ffe0ff */
[C---:B------:R-:W-:Y:S01]  /*2560*/  IMAD R51, R0.reuse, R55, R54 ;  /* 0x0000003700337224 */ /* 0x040fe200078e0236 */
[C---:B------:R-:W-:Y:S01]  /*2570*/  ISETP.GT.U32.AND P0, PT, R0.reuse, R57, PT ;  /* 0x000000390000720c */ /* 0x040fe20003f04070 */
[----:B------:R-:W-:Y:S01]  /*2580*/  IMAD R59, R0, R52, R59 ;  /* 0x00000034003b7224 */ /* 0x000fe200078e023b */
[----:B------:R-:W-:Y:S01]  /*2590*/  LOP3.LUT R55, R6, 0x58, RZ, 0xfc, !PT ;  /* 0x0000005806377812 */ /* 0x000fe200078efcff */
[--C-:B------:R-:W-:Y:S01]  /*25a0*/  @!P1 IMAD.IADD R49, R49, 0x1, -R0.reuse ;  /* 0x0000000131319824 */ /* 0x100fe200078e0a00 */
[----:B------:R-:W-:Y:S01]  /*25b0*/  ISETP.GT.U32.AND P3, PT, R0, R51, PT ;  /* 0x000000330000720c */ /* 0x000fe20003f64070 */
[----:B------:R-:W-:Y:S01]  /*25c0*/  @!P5 IMAD.MOV R47, RZ, RZ, -R47 ;  /* 0x000000ffff2fd224 */ /* 0x000fe200078e0a2f */
[----:B------:R-:W-:Y:S01]  /*25d0*/  IABS R63, R55 ;  /* 0x00000037003f7213 */ /* 0x000fe20000000000 */
[----:B------:R-:W-:Y:S01]  /*25e0*/  @!P2 IMAD.MOV R49, RZ, RZ, -R49 ;  /* 0x000000ffff31a224 */ /* 0x000fe200078e0a31 */
[----:B------:R-:W-:Y:S01]  /*25f0*/  ISETP.GE.AND P1, PT, R58, RZ, PT ;  /* 0x000000ff3a00720c */ /* 0x000fe20003f26270 */
[----:B------:R-:W-:Y:S01]  /*2600*/  @!P4 IMAD.IADD R7, R7, 0x1, -R0 ;  /* 0x000000010707c824 */ /* 0x000fe200078e0a00 */
[----:B------:R-:W-:Y:S01]  /*2610*/  ISETP.GT.U32.AND P4, PT, R0, R59, PT ;  /* 0x0000003b0000720c */ /* 0x000fe20003f84070 */
[----:B------:R-:W-:Y:S01]  /*2620*/  IMAD.HI.U32 R12, R3, R63, RZ ;  /* 0x0000003f030c7227 */ /* 0x000fe200078e00ff */
[----:B------:R-:W-:-:S02]  /*2630*/  LOP3.LUT R58, R6, 0x5c, RZ, 0xfc, !PT ;  /* 0x0000005c063a7812 */ /* 0x000fc400078efcff */
[----:B------:R-:W-:Y:S01]  /*2640*/  @!P0 IADD3 R57, R57, -R0, RZ ;  /* 0x8000000039398210 */ /* 0x000fe20007ffe0ff */
[----:B------:R-:W-:Y:S01]  /*2650*/  IMAD.MOV R12, RZ, RZ, -R12 ;  /* 0x000000ffff0c7224 */ /* 0x000fe200078e0a0c */
[C---:B------:R-:W-:Y:S01]  /*2660*/  ISETP.GT.U32.AND P0, PT, R0.reuse, R61, PT ;  /* 0x0000003d0000720c */ /* 0x040fe20003f04070 */
[----:B------:R-:W-:Y:S01]  /*2670*/  @!P3 IMAD.IADD R51, R51, 0x1, -R0 ;  /* 0x000000013333b824 */ /* 0x000fe200078e0a00 */
[----:B------:R-:W-:Y:S01]  /*2680*/  IABS R67, R58 ;  /* 0x0000003a00437213 */ /* 0x000fe20000000000 */
[C---:B------:R-:W-:Y:S01]  /*2690*/  IMAD R63, R0.reuse, R12, R63 ;  /* 0x0000000c003f7224 */ /* 0x040fe200078e023f */
[----:B------:R-:W-:Y:S02]  /*26a0*/  ISETP.GT.U32.AND P2, PT, R0, R57, PT ;  /* 0x000000390000720c */ /* 0x000fe40003f44070 */
[----:B------:R-:W-:Y:S01]  /*26b0*/  ISETP.GE.AND P5, PT, R56, RZ, PT ;  /* 0x000000ff3800720c */ /* 0x000fe20003fa6270 */
[----:B------:R-:W-:Y:S01]  /*26c0*/  IMAD.HI.U32 R12, R3, R67, RZ ;  /* 0x00000043030c7227 */ /* 0x000fe200078e00ff */
[----:B------:R-:W-:-:S02]  /*26d0*/  LOP3.LUT R56, R6, 0x5a, RZ, 0xfc, !PT ;  /* 0x0000005a06387812 */ /* 0x000fc400078efcff */
[----:B------:R-:W-:Y:S01]  /*26e0*/  ISETP.GT.U32.AND P3, PT, R0, R51, PT ;  /* 0x000000330000720c */ /* 0x000fe20003f64070 */
[--C-:B------:R-:W-:Y:S01]  /*26f0*/  @!P4 IMAD.IADD R59, R59, 0x1, -R0.reuse ;  /* 0x000000013b3bc824 */ /* 0x100fe200078e0a00 */
[----:B------:R-:W-:Y:S01]  /*2700*/  IABS R65, R56 ;  /* 0x0000003800417213 */ /* 0x000fe20000000000 */
[--C-:B------:R-:W-:Y:S01]  /*2710*/  @!P0 IMAD.IADD R61, R61, 0x1, -R0.reuse ;  /* 0x000000013d3d8824 */ /* 0x100fe200078e0a00 */
[----:B------:R-:W-:Y:S02]  /*2720*/  IADD3 R12, -R12, RZ, RZ ;  /* 0x000000ff0c0c7210 */ /* 0x000fe40007ffe1ff */
[C---:B------:R-:W-:Y:S01]  /*2730*/  ISETP.GT.U32.AND P4, PT, R0.reuse, R59, PT ;  /* 0x0000003b0000720c */ /* 0x040fe20003f84070 */
[----:B------:R-:W-:Y:S01]  /*2740*/  IMAD.HI.U32 R52, R3, R65, RZ ;  /* 0x0000004103347227 */ /* 0x000fe200078e00ff */
[----:B------:R-:W-:Y:S02]  /*2750*/  ISETP.GT.U32.AND P0, PT, R0, R61, PT ;  /* 0x0000003d0000720c */ /* 0x000fe40003f04070 */
[----:B------:R-:W-:Y:S01]  /*2760*/  @!P5 IADD3 R50, -R50, RZ, RZ ;  /* 0x000000ff3232d210 */ /* 0x000fe20007ffe1ff */
[----:B------:R-:W-:Y:S01]  /*2770*/  @!P2 IMAD.IADD R57, R57, 0x1, -R0 ;  /* 0x000000013939a824 */ /* 0x000fe200078e0a00 */
[C---:B------:R-:W-:Y:S01]  /*2780*/  ISETP.GT.U32.AND P2, PT, R0.reuse, R63, PT ;  /* 0x0000003f0000720c */ /* 0x040fe20003f44070 */
[----:B------:R-:W-:Y:S01]  /*2790*/  IMAD R67, R0, R12, R67 ;  /* 0x0000000c00437224 */ /* 0x000fe200078e0243 */
[----:B------:R-:W-:Y:S01]  /*27a0*/  ISETP.GE.AND P5, PT, R64, RZ, PT ;  /* 0x000000ff4000720c */ /* 0x000fe20003fa6270 */
[----:B------:R-:W-:Y:S01]  /*27b0*/  IMAD.MOV R52, RZ, RZ, -R52 ;  /* 0x000000ffff347224 */ /* 0x000fe200078e0a34 */
[----:B------:R-:W-:Y:S01]  /*27c0*/  LOP3.LUT R64, R6, 0x62, RZ, 0xfc, !PT ;  /* 0x0000006206407812 */ /* 0x000fe200078efcff */
[--C-:B------:R-:W-:Y:S01]  /*27d0*/  @!P3 IMAD.IADD R51, R51, 0x1, -R0.reuse ;  /* 0x000000013333b824 */ /* 0x100fe200078e0a00 */
[----:B------:R-:W-:Y:S01]  /*27e0*/  ISETP.GE.AND P3, PT, R62, RZ, PT ;  /* 0x000000ff3e00720c */ /* 0x000fe20003f66270 */
[----:B------:R-:W-:Y:S01]  /*27f0*/  IMAD R65, R0, R52, R65 ;  /* 0x0000003400417224 */ /* 0x000fe200078e0241 */
[----:B------:R-:W-:Y:S01]  /*2800*/  LOP3.LUT R62, R6, 0x60, RZ, 0xfc, !PT ;  /* 0x00000060063e7812 */ /* 0x000fe200078efcff */
[--C-:B------:R-:W-:Y:S01]  /*2810*/  @!P0 IMAD.IADD R61, R61, 0x1, -R0.reuse ;  /* 0x000000013d3d8824 */ /* 0x100fe200078e0a00 */
[C---:B------:R-:W-:Y:S01]  /*2820*/  ISETP.GT.U32.AND P0, PT, R0.reuse, R67, PT ;  /* 0x000000430000720c */ /* 0x040fe20003f04070 */
[----:B------:R-:W-:Y:S01]  /*2830*/  @!P4 IMAD.IADD R59, R59, 0x1, -R0 ;  /* 0x000000013b3bc824 */ /* 0x000fe200078e0a00 */
[----:B------:R-:W-:Y:S01]  /*2840*/  ISETP.GT.U32.AND P4, PT, R0, R65, PT ;  /* 0x000000410000720c */ /* 0x000fe20003f84070 */
[----:B------:R-:W-:Y:S01]  /*2850*/  IMAD.HI.U32 R12, R3, R69, RZ ;  /* 0x00000045030c7227 */ /* 0x000fe200078e00ff */
[----:B------:R-:W-:-:S02]  /*2860*/  IABS R54, R62 ;  /* 0x0000003e00367213 */ /* 0x000fc40000000000 */
[----:B------:R-:W-:Y:S01]  /*2870*/  IABS R73, R64 ;  /* 0x0000004000497213 */ /* 0x000fe20000000000 */
[----:B------:R-:W-:Y:S01]  /*2880*/  @!P2 IMAD.IADD R63, R63, 0x1, -R0 ;  /* 0x000000013f3fa824 */ /* 0x000fe200078e0a00 */
[----:B------:R-:W-:Y:S01]  /*2890*/  IADD3 R52, -R12, RZ, RZ ;  /* 0x000000ff0c347210 */ /* 0x000fe20007ffe1ff */
[----:B------:R-:W-:Y:S01]  /*28a0*/  IMAD.HI.U32 R12, R3, R54, RZ ;  /* 0x00000036030c7227 */ /* 0x000fe200078e00ff */
[----:B------:R-:W-:Y:S02]  /*28b0*/  ISETP.GE.AND P2, PT, R53, RZ, PT ;  /* 0x000000ff3500720c */ /* 0x000fe40003f46270 */
[----:B------:R-:W-:Y:S01]  /*28c0*/  @!P3 IADD3 R57, -R57, RZ, RZ ;  /* 0x000000ff3939b210 */ /* 0x000fe20007ffe1ff */
[----:B------:R-:W-:Y:S01]  /*28d0*/  IMAD.MOV.U32 R53, RZ, RZ, R7 ;  /* 0x000000ffff357224 */ /* 0x000fe200078e0007 */
[----:B------:R-:W-:Y:S01]  /*28e0*/  @!P0 IADD3 R67, R67, -R0, RZ ;  /* 0x8000000043438210 */ /* 0x000fe20007ffe0ff */
[----:B------:R-:W-:Y:S01]  /*28f0*/  IMAD.MOV R7, RZ, RZ, -R12 ;  /* 0x000000ffff077224 */ /* 0x000fe200078e0a0c */
[----:B------:R-:W-:Y:S01]  /*2900*/  ISETP.GT.U32.AND P0, PT, R0, R63, PT ;  /* 0x0000003f0000720c */ /* 0x000fe20003f04070 */
[----:B------:R-:W-:Y:S01]  /*2910*/  @!P4 IMAD.IADD R65, R65, 0x1, -R0 ;  /* 0x000000014141c824 */ /* 0x000fe200078e0a00 */
[----:B------:R-:W-:Y:S01]  /*2920*/  ISETP.GE.AND P4, PT, R55, RZ, PT ;  /* 0x000000ff3700720c */ /* 0x000fe20003f86270 */
[----:B------:R-:W-:Y:S01]  /*2930*/  IMAD.MOV.U32 R55, RZ, RZ, R51 ;  /* 0x000000ffff377224 */ /* 0x000fe200078e0033 */
[----:B------:R-:W-:Y:S01]  /*2940*/  LOP3.LUT R12, R78, 0x7f, RZ, 0xc0, !PT ;  /* 0x0000007f4e0c7812 */ /* 0x000fe200078ec0ff */
[----:B------:R-:W-:Y:S01]  /*2950*/  IMAD R51, R0, R7, R54 ;  /* 0x0000000700337224 */ /* 0x000fe200078e0236 */
[----:B------:R-:W-:Y:S01]  /*2960*/  LOP3.LUT R54, R6, 0x66, RZ, 0xfc, !PT ;  /* 0x0000006606367812 */ /* 0x000fe200078efcff */
[----:B------:R-:W-:-:S03]  /*2970*/  IMAD.HI.U32 R7, R3, R73, RZ ;  /* 0x0000004903077227 */ /* 0x000fc600078e00ff */
[----:B------:R-:W-:Y:S01]  /*2980*/  IABS R77, R54 ;  /* 0x00000036004d7213 */ /* 0x000fe20000000000 */
[----:B------:R-:W-:Y:S02]  /*2990*/  IMAD.MOV R7, RZ, RZ, -R7 ;  /* 0x000000ffff077224 */ /* 0x000fe400078e0a07 */
[--C-:B------:R-:W-:Y:S01]  /*29a0*/  @!P0 IMAD.IADD R63, R63, 0x1, -R0.reuse ;  /* 0x000000013f3f8824 */ /* 0x100fe200078e0a00 */
[C---:B------:R-:W-:Y:S01]  /*29b0*/  ISETP.GT.U32.AND P0, PT, R0.reuse, R51, PT ;  /* 0x000000330000720c */ /* 0x040fe20003f04070 */
[----:B------:R-:W-:Y:S01]  /*29c0*/  IMAD R73, R0, R7, R73 ;  /* 0x0000000700497224 */ /* 0x000fe200078e0249 */
[----:B------:R-:W-:Y:S01]  /*29d0*/  SHF.L.U32 R7, R78, 0x4, RZ ;  /* 0x000000044e077819 */ /* 0x000fe200000006ff */
[----:B------:R-:W-:Y:S01]  /*29e0*/  @!P1 IMAD.MOV R53, RZ, RZ, -R53 ;  /* 0x000000ffff359224 */ /* 0x000fe200078e0a35 */
[----:B------:R-:W-:Y:S01]  /*29f0*/  ISETP.GT.U32.AND P1, PT, R0, R65, PT ;  /* 0x000000410000720c */ /* 0x000fe20003f24070 */
[----:B------:R-:W-:Y:S01]  /*2a00*/  @!P5 IMAD.MOV R59, RZ, RZ, -R59 ;  /* 0x000000ffff3bd224 */ /* 0x000fe200078e0a3b */
[----:B------:R-:W-:Y:S01]  /*2a10*/  ISETP.GE.AND P5, PT, R56, RZ, PT ;  /* 0x000000ff3800720c */ /* 0x000fe20003fa6270 */
[----:B------:R-:W-:Y:S01]  /*2a20*/  IMAD R69, R0, R52, R69 ;  /* 0x0000003400457224 */ /* 0x000fe200078e0245 */
[----:B------:R-:W-:Y:S01]  /*2a30*/  LOP3.LUT R52, R6, 0x64, RZ, 0xfc, !PT ;  /* 0x0000006406347812 */ /* 0x000fe200078efcff */
[----:B------:R-:W-:Y:S01]  /*2a40*/  @!P6 IMAD.MOV R55, RZ, RZ, -R55 ;  /* 0x000000ffff37e224 */ /* 0x000fe200078e0a37 */
[C---:B------:R-:W-:Y:S01]  /*2a50*/  ISETP.GT.U32.AND P6, PT, R0.reuse, R67, PT ;  /* 0x000000430000720c */ /* 0x040fe20003fc4070 */
[----:B------:R-:W-:Y:S01]  /*2a60*/  @!P2 IMAD.MOV R61, RZ, RZ, -R61 ;  /* 0x000000ffff3da224 */ /* 0x000fe200078e0a3d */
[----:B------:R-:W-:Y:S01]  /*2a70*/  IABS R75, R52 ;  /* 0x00000034004b7213 */ /* 0x000fe20000000000 */
[----:B------:R-:W-:Y:S01]  /*2a80*/  @!P0 IMAD.IADD R51, R51, 0x1, -R0 ;  /* 0x0000000133338824 */ /* 0x000fe200078e0a00 */
[----:B------:R-:W-:Y:S01]  /*2a90*/  ISETP.GT.U32.AND P3, PT, R0, R69, PT ;  /* 0x000000450000720c */ /* 0x000fe20003f64070 */
[----:B------:R-:W-:Y:S01]  /*2aa0*/  @!P4 IMAD.MOV R63, RZ, RZ, -R63 ;  /* 0x000000ffff3fc224 */ /* 0x000fe200078e0a3f */
[----:B------:R-:W-:Y:S01]  /*2ab0*/  ISETP.GE.AND P2, PT, R58, RZ, PT ;  /* 0x000000ff3a00720c */ /* 0x000fe20003f46270 */
[----:B------:R-:W-:Y:S01]  /*2ac0*/  IMAD R11, R11, 0x100, R12 ;  /* 0x000001000b0b7824 */ /* 0x000fe200078e020c */
[----:B------:R-:W-:-:S02]  /*2ad0*/  ISETP.GT.U32.AND P0, PT, R0, R51, PT ;  /* 0x000000330000720c */ /* 0x000fc40003f04070 */
[----:B------:R-:W-:Y:S02]  /*2ae0*/  @!P1 IADD3 R65, R65, -R0, RZ ;  /* 0x8000000041419210 */ /* 0x000fe40007ffe0ff */
[----:B------:R-:W-:Y:S01]  /*2af0*/  LOP3.LUT R56, R6, 0x68, RZ, 0xfc, !PT ;  /* 0x0000006806387812 */ /* 0x000fe200078efcff */
[--C-:B------:R-:W-:Y:S01]  /*2b00*/  @!P6 IMAD.IADD R67, R67, 0x1, -R0.reuse ;  /* 0x000000014343e824 */ /* 0x100fe200078e0a00 */
[----:B------:R-:W-:Y:S01]  /*2b10*/  ISETP.GE.AND P1, PT, R60, RZ, PT ;  /* 0x000000ff3c00720c */ /* 0x000fe20003f26270 */
[----:B------:R-:W-:Y:S01]  /*2b20*/  @!P5 IMAD.MOV R65, RZ, RZ, -R65 ;  /* 0x000000ffff41d224 */ /* 0x000fe200078e0a41 */
[----:B------:R-:W-:Y:S01]  /*2b30*/  ISETP.GE.AND P5, PT, R52, RZ, PT ;  /* 0x000000ff3400720c */ /* 0x000fe20003fa6270 */
[----:B------:R-:W-:Y:S01]  /*2b40*/  IMAD.HI.U32 R52, R3, R75, RZ ;  /* 0x0000004b03347227 */ /* 0x000fe200078e00ff */
[----:B------:R-:W-:Y:S02]  /*2b50*/  IABS R79, R56 ;  /* 0x00000038004f7213 */ /* 0x000fe40000000000 */
[----:B------:R-:W-:Y:S01]  /*2b60*/  @!P2 IADD3 R67, -R67, RZ, RZ ;  /* 0x000000ff4343a210 */ /* 0x000fe20007ffe1ff */
[--C-:B------:R-:W-:Y:S01]  /*2b70*/  @!P0 IMAD.IADD R51, R51, 0x1, -R0.reuse ;  /* 0x0000000133338824 */ /* 0x100fe200078e0a00 */
[----:B------:R-:W-:Y:S01]  /*2b80*/  ISETP.GT.U32.AND P0, PT, R0, R73, PT ;  /* 0x000000490000720c */ /* 0x000fe20003f04070 */
[----:B------:R-:W-:Y:S01]  /*2b90*/  @!P3 IMAD.IADD R69, R69, 0x1, -R0 ;  /* 0x000000014545b824 */ /* 0x000fe200078e0a00 */
[----:B------:R-:W-:Y:S01]  /*2ba0*/  IADD3 R52, -R52, RZ, RZ ;  /* 0x000000ff34347210 */ /* 0x000fe20007ffe1ff */
[----:B------:R-:W-:Y:S01]  /*2bb0*/  IMAD.MOV.U32 R71, RZ, RZ, R51 ;  /* 0x000000ffff477224 */ /* 0x000fe200078e0033 */
[----:B------:R-:W-:Y:S01]  /*2bc0*/  ISETP.GE.AND P2, PT, R54, RZ, PT ;  /* 0x000000ff3600720c */ /* 0x000fe20003f46270 */
[----:B------:R-:W-:Y:S01]  /*2bd0*/  IMAD.HI.U32 R54, R3, R77, RZ ;  /* 0x0000004d03367227 */ /* 0x000fe200078e00ff */
[----:B------:R-:W-:-:S02]  /*2be0*/  ISETP.GT.U32.AND P4, PT, R0, R69, PT ;  /* 0x000000450000720c */ /* 0x000fc40003f84070 */
[----:B------:R-:W-:Y:S01]  /*2bf0*/  LOP3.LUT R60, R6, 0x6a, RZ, 0xfc, !PT ;  /* 0x0000006a063c7812 */ /* 0x000fe200078efcff */
[----:B------:R-:W-:Y:S01]  /*2c00*/  IMAD R75, R0, R52, R75 ;  /* 0x00000034004b7224 */ /* 0x000fe200078e024b */
[----:B------:R-:W-:Y:S01]  /*2c10*/  ISETP.GE.AND P6, PT, R62, RZ, PT ;  /* 0x000000ff3e00720c */ /* 0x000fe20003fc6270 */
[----:B------:R-:W-:Y:S01]  /*2c20*/  IMAD.MOV R54, RZ, RZ, -R54 ;  /* 0x000000ffff367224 */ /* 0x000fe200078e0a36 */
[----:B------:R-:W-:Y:S01]  /*2c30*/  IABS R81, R60 ;  /* 0x0000003c00517213 */ /* 0x000fe20000000000 */
[----:B------:R-:W-:Y:S01]  /*2c40*/  @!P0 IMAD.IADD R73, R73, 0x1, -R0 ;  /* 0x0000000149498824 */ /* 0x000fe200078e0a00 */
[----:B------:R-:W-:Y:S01]  /*2c50*/  LOP3.LUT R62, R6, 0x6c, RZ, 0xfc, !PT ;  /* 0x0000006c063e7812 */ /* 0x000fe200078efcff */
[C---:B------:R-:W-:Y:S01]  /*2c60*/  IMAD R77, R0.reuse, R54, R77 ;  /* 0x00000036004d7224 */ /* 0x040fe200078e024d */
[----:B------:R-:W-:Y:S01]  /*2c70*/  LOP3.LUT R7, R7, 0x70, RZ, 0xc0, !PT ;  /* 0x0000007007077812 */ /* 0x000fe200078ec0ff */
[----:B------:R-:W-:Y:S01]  /*2c80*/  IMAD.HI.U32 R58, R3, R81, RZ ;  /* 0x00000051033a7227 */ /* 0x000fe200078e00ff */
[----:B------:R-:W-:-:S02]  /*2c90*/  ISETP.GT.U32.AND P0, PT, R0, R73, PT ;  /* 0x000000490000720c */ /* 0x000fc40003f04070 */
[----:B------:R-:W-:Y:S01]  /*2ca0*/  IABS R83, R62 ;  /* 0x0000003e00537213 */ /* 0x000fe20000000000 */
[----:B------:R-:W-:Y:S01]  /*2cb0*/  @!P4 IMAD.IADD R69, R69, 0x1, -R0 ;  /* 0x000000014545c824 */ /* 0x000fe200078e0a00 */
[----:B------:R-:W-:Y:S01]  /*2cc0*/  ISETP.GE.AND P4, PT, R56, RZ, PT ;  /* 0x000000ff3800720c */ /* 0x000fe20003f86270 */
[----:B------:R-:W-:Y:S01]  /*2cd0*/  IMAD.HI.U32 R56, R3, R79, RZ ;  /* 0x0000004f03387227 */ /* 0x000fe200078e00ff */
[----:B------:R-:W-:Y:S02]  /*2ce0*/  ISETP.GE.AND P3, PT, R64, RZ, PT ;  /* 0x000000ff4000720c */ /* 0x000fe40003f66270 */
[----:B------:R-:W-:Y:S01]  /*2cf0*/  IADD3 R58, -R58, RZ, RZ ;  /* 0x000000ff3a3a7210 */ /* 0x000fe20007ffe1ff */
[----:B------:R-:W-:Y:S01]  /*2d00*/  IMAD.MOV R56, RZ, RZ, -R56 ;  /* 0x000000ffff387224 */ /* 0x000fe200078e0a38 */
[----:B------:R-:W-:Y:S01]  /*2d10*/  LOP3.LUT R64, R6, 0x6e, RZ, 0xfc, !PT ;  /* 0x0000006e06407812 */ /* 0x000fe200078efcff */
[----:B------:R-:W-:Y:S01]  /*2d20*/  IMAD R7, R12, 0x80, R7 ;  /* 0x000000800c077824 */ /* 0x000fe200078e0207 */
[----:B------:R-:W-:Y:S01]  /*2d30*/  @!P1 IADD3 R69, -R69, RZ, RZ ;  /* 0x000000ff45459210 */ /* 0x000fe20007ffe1ff */
[----:B------:R-:W-:Y:S01]  /*2d40*/  @!P0 IMAD.IADD R73, R73, 0x1, -R0 ;  /* 0x0000000149498824 */ /* 0x000fe200078e0a00 */
[C---:B------:R-:W-:Y:S01]  /*2d50*/  ISETP.GT.U32.AND P0, PT, R0.reuse, R75, PT ;  /* 0x0000004b0000720c */ /* 0x040fe20003f04070 */
[----:B------:R-:W-:Y:S01]  /*2d60*/  IMAD R79, R0, R56, R79 ;  /* 0x00000038004f7224 */ /* 0x000fe200078e024f */
[----:B------:R-:W-:Y:S01]  /*2d70*/  IABS R85, R64 ;  /* 0x0000004000557213 */ /* 0x000fe20000000000 */
[----:B------:R-:W-:Y:S01]  /*2d80*/  IMAD.HI.U32 R12, R3, R83, RZ ;  /* 0x00000053030c7227 */ /* 0x000fe200078e00ff */
[----:B------:R-:W-:-:S02]  /*2d90*/  LOP3.LUT R247, R7, 0x10, RZ, 0x3c, !PT ;  /* 0x0000001007f77812 */ /* 0x000fc400078e3cff */
[C---:B------:R-:W-:Y:S01]  /*2da0*/  LOP3.LUT R248, R7.reuse, 0x20, RZ, 0x3c, !PT ;  /* 0x0000002007f87812 */ /* 0x040fe200078e3cff */
[----:B------:R-:W-:Y:S01]  /*2db0*/  IMAD R81, R0, R58, R81 ;  /* 0x0000003a00517224 */ /* 0x000fe200078e0251 */
[----:B------:R-:W-:Y:S01]  /*2dc0*/  IADD3 R12, -R12, RZ, RZ ;  /* 0x000000ff0c0c7210 */ /* 0x000fe20007ffe1ff */
[----:B------:R-:W-:Y:S01]  /*2dd0*/  @!P3 IMAD.MOV R73, RZ, RZ, -R73 ;  /* 0x000000ffff49b224 */ /* 0x000fe200078e0a49 */
[----:B------:R-:W-:Y:S01]  /*2de0*/  LOP3.LUT R249, R7, 0x30, RZ, 0x3c, !PT ;  /* 0x0000003007f97812 */ /* 0x000fe200078e3cff */
[----:B------:R-:W-:Y:S01]  /*2df0*/  @!P6 IMAD.MOV R71, RZ, RZ, -R71 ;  /* 0x000000ffff47e224 */ /* 0x000fe200078e0a47 */
[C---:B------:R-:W-:Y:S01]  /*2e00*/  ISETP.GT.U32.AND P3, PT, R0.reuse, R81, PT ;  /* 0x000000510000720c */ /* 0x040fe20003f64070 */
[----:B------:R-:W-:Y:S01]  /*2e10*/  @!P0 IMAD.IADD R75, R75, 0x1, -R0 ;  /* 0x000000014b4b8824 */ /* 0x000fe200078e0a00 */
[C---:B------:R-:W-:Y:S01]  /*2e20*/  ISETP.GT.U32.AND P0, PT, R0.reuse, R77, PT ;  /* 0x0000004d0000720c */ /* 0x040fe20003f04070 */
[----:B------:R-:W-:Y:S01]  /*2e30*/  IMAD R83, R0, R12, R83 ;  /* 0x0000000c00537224 */ /* 0x000fe200078e0253 */
[----:B------:R-:W-:Y:S01]  /*2e40*/  LOP3.LUT R252, R7, 0x40, RZ, 0x3c, !PT ;  /* 0x0000004007fc7812 */ /* 0x000fe200078e3cff */
[----:B------:R-:W-:Y:S01]  /*2e50*/  IMAD.HI.U32 R54, R3, R87, RZ ;  /* 0x0000005703367227 */ /* 0x000fe200078e00ff */
[----:B------:R-:W-:-:S02]  /*2e60*/  LOP3.LUT R250, R7, 0x50, RZ, 0x3c, !PT ;  /* 0x0000005007fa7812 */ /* 0x000fc400078e3cff */
[----:B------:R-:W-:Y:S01]  /*2e70*/  LOP3.LUT R251, R7, 0x60, RZ, 0x3c, !PT ;  /* 0x0000006007fb7812 */ /* 0x000fe200078e3cff */
[----:B------:R-:W-:-:S04]  /*2e80*/  IMAD.HI.U32 R52, R3, R85, RZ ;  /* 0x0000005503347227 */ /* 0x000fc800078e00ff */
[----:B------:R-:W-:-:S04]  /*2e90*/  IMAD.HI.U32 R56, R3, R89, RZ ;  /* 0x0000005903387227 */ /* 0x000fc800078e00ff */
[----:B------:R-:W-:Y:S01]  /*2ea0*/  @!P0 IMAD.IADD R77, R77, 0x1, -R0 ;  /* 0x000000014d4d8824 */ /* 0x000fe200078e0a00 */
[C---:B------:R-:W-:Y:S01]  /*2eb0*/  ISETP.GT.U32.AND P0, PT, R0.reuse, R79, PT ;  /* 0x0000004f0000720c */ /* 0x040fe20003f04070 */
[----:B------:R-:W-:Y:S02]  /*2ec0*/  IMAD.MOV R54, RZ, RZ, -R54 ;  /* 0x000000ffff367224 */ /* 0x000fe400078e0a36 */
[----:B------:R-:W-:Y:S01]  /*2ed0*/  IMAD.MOV R52, RZ, RZ, -R52 ;  /* 0x000000ffff347224 */ /* 0x000fe200078e0a34 */
[----:B------:R-:W-:Y:S01]  /*2ee0*/  ISETP.GT.U32.AND P1, PT, R0, R77, PT ;  /* 0x0000004d0000720c */ /* 0x000fe20003f24070 */
[----:B------:R-:W-:-:S04]  /*2ef0*/  IMAD.HI.U32 R58, R3, R91, RZ ;  /* 0x0000005b033a7227 */ /* 0x000fc800078e00ff */
[----:B------:R-:W-:Y:S01]  /*2f00*/  @!P3 IMAD.IADD R81, R81, 0x1, -R0 ;  /* 0x000000015151b824 */ /* 0x000fe200078e0a00 */
[----:B------:R-:W-:Y:S01]  /*2f10*/  IADD3 R58, -R58, RZ, RZ ;  /* 0x000000ff3a3a7210 */ /* 0x000fe20007ffe1ff */
[----:B------:R-:W-:Y:S02]  /*2f20*/  IMAD.MOV R56, RZ, RZ, -R56 ;  /* 0x000000ffff387224 */ /* 0x000fe400078e0a38 */
[--C-:B------:R-:W-:Y:S01]  /*2f30*/  @!P0 IMAD.IADD R79, R79, 0x1, -R0.reuse ;  /* 0x000000014f4f8824 */ /* 0x100fe200078e0a00 */
[C---:B------:R-:W-:Y:S01]  /*2f40*/  ISETP.GT.U32.AND P0, PT, R0.reuse, R75, PT ;  /* 0x0000004b0000720c */ /* 0x040fe20003f04070 */
[----:B------:R-:W-:Y:S01]  /*2f50*/  IMAD R87, R0, R54, R87 ;  /* 0x0000003600577224 */ /* 0x000fe200078e0257 */
[----:B------:R-:W-:Y:S01]  /*2f60*/  LOP3.LUT R54, R6, 0x7c, RZ, 0xfc, !PT ;  /* 0x0000007c06367812 */ /* 0x000fe200078efcff */
[C---:B------:R-:W-:Y:S01]  /*2f70*/  IMAD R85, R0.reuse, R52, R85 ;  /* 0x0000003400557224 */ /* 0x040fe200078e0255 */
[C---:B------:R-:W-:Y:S01]  /*2f80*/  ISETP.GT.U32.AND P6, PT, R0.reuse, R79, PT ;  /* 0x0000004f0000720c */ /* 0x040fe20003fc4070 */
[----:B------:R-:W-:Y:S01]  /*2f90*/  IMAD R89, R0, R56, R89 ;  /* 0x0000003800597224 */ /* 0x000fe200078e0259 */
[----:B------:R-:W-:Y:S01]  /*2fa0*/  LOP3.LUT R56, R6, 0x76, RZ, 0xfc, !PT ;  /* 0x0000007606387812 */ /* 0x000fe200078efcff */
[----:B------:R-:W-:Y:S01]  /*2fb0*/  @!P1 IMAD.IADD R77, R77, 0x1, -R0 ;  /* 0x000000014d4d9824 */ /* 0x000fe200078e0a00 */
[C---:B------:R-:W-:Y:S01]  /*2fc0*/  ISETP.GT.U32.AND P1, PT, R0.reuse, R85, PT ;  /* 0x000000550000720c */ /* 0x040fe20003f24070 */
[----:B------:R-:W-:Y:S01]  /*2fd0*/  IMAD R91, R0, R58, R91 ;  /* 0x0000003a005b7224 */ /* 0x000fe200078e025b */
[----:B------:R-:W-:Y:S01]  /*2fe0*/  LOP3.LUT R58, R6, 0x78, RZ, 0xfc, !PT ;  /* 0x00000078063a7812 */ /* 0x000fe200078efcff */
[----:B------:R-:W-:Y:S01]  /*2ff0*/  IMAD.HI.U32 R51, R3, R97, RZ ;  /* 0x0000006103337227 */ /* 0x000fe200078e00ff */
[----:B------:R-:W-:-:S02]  /*3000*/  ISETP.GT.U32.AND P3, PT, R0, R89, PT ;  /* 0x000000590000720c */ /* 0x000fc40003f64070 */
[-C--:B------:R-:W-:Y:S01]  /*3010*/  @!P0 IADD3 R75, R75, -R0.reuse, RZ ;  /* 0x800000004b4b8210 */ /* 0x080fe20007ffe0ff */
[----:B------:R-:W-:Y:S01]  /*3020*/  IMAD.MOV R51, RZ, RZ, -R51 ;  /* 0x000000ffff337224 */ /* 0x000fe200078e0a33 */
[C---:B------:R-:W-:Y:S01]  /*3030*/  ISETP.GT.U32.AND P0, PT, R0.reuse, R83, PT ;  /* 0x000000530000720c */ /* 0x040fe20003f04070 */
[----:B------:R-:W-:Y:S01]  /*3040*/  @!P2 IMAD.MOV R77, RZ, RZ, -R77 ;  /* 0x000000ffff4da224 */ /* 0x000fe200078e0a4d */
[----:B------:R-:W-:Y:S01]  /*3050*/  @!P6 IADD3 R79, R79, -R0, RZ ;  /* 0x800000004f4fe210 */ /* 0x000fe20007ffe0ff */
[----:B------:R-:W-:Y:S01]  /*3060*/  @!P5 IMAD.MOV R75, RZ, RZ, -R75 ;  /* 0x000000ffff4bd224 */ /* 0x000fe200078e0a4b */
[C---:B------:R-:W-:Y:S01]  /*3070*/  ISETP.GT.U32.AND P6, PT, R0.reuse, R87, PT ;  /* 0x000000570000720c */ /* 0x040fe20003fc4070 */
[----:B------:R-:W-:Y:S01]  /*3080*/  IMAD R97, R0, R51, R97 ;  /* 0x0000003300617224 */ /* 0x000fe200078e0261 */
[----:B------:R-:W-:Y:S01]  /*3090*/  IABS R93, R56 ;  /* 0x00000038005d7213 */ /* 0x000fe20000000000 */
[----:B------:R-:W-:Y:S01]  /*30a0*/  @!P4 IMAD.MOV R79, RZ, RZ, -R79 ;  /* 0x000000ffff4fc224 */ /* 0x000fe200078e0a4f */
[----:B------:R-:W-:Y:S01]  /*30b0*/  IABS R95, R58 ;  /* 0x0000003a005f7213 */ /* 0x000fe20000000000 */
[----:B------:R-:W-:Y:S01]  /*30c0*/  @!P3 IMAD.IADD R89, R89, 0x1, -R0 ;  /* 0x000000015959b824 */ /* 0x000fe200078e0a00 */
[----:B------:R-:W-:Y:S01]  /*30d0*/  IABS R99, R54 ;  /* 0x0000003600637213 */ /* 0x000fe20000000000 */
[----:B------:R-:W-:Y:S01]  /*30e0*/  IMAD.HI.U32 R6, R3, R93, RZ ;  /* 0x0000005d03067227 */ /* 0x000fe200078e00ff */
[----:B------:R-:W-:-:S02]  /*30f0*/  @!P1 IADD3 R85, R85, -R0, RZ ;  /* 0x8000000055559210 */ /* 0x000fc40007ffe0ff */
[C---:B------:R-:W-:Y:S01]  /*3100*/  ISETP.GT.U32.AND P5, PT, R0.reuse, R89, PT ;  /* 0x000000590000720c */ /* 0x040fe20003fa4070 */
[----:B------:R-:W-:Y:S01]  /*3110*/  @!P0 IMAD.IADD R83, R83, 0x1, -R0 ;  /* 0x0000000153538824 */ /* 0x000fe200078e0a00 */
[----:B------:R-:W-:Y:S01]  /*3120*/  ISETP.GT.U32.AND P0, PT, R0, R81, PT ;  /* 0x000000510000720c */ /* 0x000fe20003f04070 */
[----:B------:R-:W-:-:S03]  /*3130*/  IMAD.HI.U32 R12, R3, R95, RZ ;  /* 0x0000005f030c7227 */ /* 0x000fc600078e00ff */
[C---:B------:R-:W-:Y:S01]  /*3140*/  ISETP.GT.U32.AND P1, PT, R0.reuse, R83, PT ;  /* 0x000000530000720c */ /* 0x040fe20003f24070 */
[----:B------:R-:W-:Y:S01]  /*3150*/  @!P6 IMAD.IADD R87, R87, 0x1, -R0 ;  /* 0x000000015757e824 */ /* 0x000fe200078e0a00 */
[----:B------:R-:W-:Y:S01]  /*3160*/  ISETP.GT.U32.AND P6, PT, R0, R85, PT ;  /* 0x000000550000720c */ /* 0x000fe20003fc4070 */
[----:B------:R-:W-:-:S03]  /*3170*/  IMAD.HI.U32 R3, R3, R99, RZ ;  /* 0x0000006303037227 */ /* 0x000fc600078e00ff */
[C---:B------:R-:W-:Y:S01]  /*3180*/  ISETP.GT.U32.AND P3, PT, R0.reuse, R87, PT ;  /* 0x000000570000720c */ /* 0x040fe20003f64070 */
[----:B------:R-:W-:Y:S02]  /*3190*/  IMAD.MOV R6, RZ, RZ, -R6 ;  /* 0x000000ffff067224 */ /* 0x000fe400078e0a06 */
[----:B------:R-:W-:Y:S01]  /*31a0*/  @!P0 IMAD.IADD R81, R81, 0x1, -R0 ;  /* 0x0000000151518824 */ /* 0x000fe200078e0a00 */
[C---:B------:R-:W-:Y:S01]  /*31b0*/  ISETP.GT.U32.AND P0, PT, R0.reuse, R91, PT ;  /* 0x0000005b0000720c */ /* 0x040fe20003f04070 */
[----:B------:R-:W-:Y:S02]  /*31c0*/  IMAD.MOV R12, RZ, RZ, -R12 ;  /* 0x000000ffff0c7224 */ /* 0x000fe400078e0a0c */
[----:B------:R-:W-:Y:S02]  /*31d0*/  IMAD.MOV R3, RZ, RZ, -R3 ;  /* 0x000000ffff037224 */ /* 0x000fe400078e0a03 */
[C---:B------:R-:W-:Y:S01]  /*31e0*/  IMAD R93, R0.reuse, R6, R93 ;  /* 0x00000006005d7224 */ /* 0x040fe200078e025d */
[----:B------:R-:W-:Y:S01]  /*31f0*/  IABS R6, R11 ;  /* 0x0000000b00067213 */ /* 0x000fe20000000000 */
[C---:B------:R-:W-:Y:S01]  /*3200*/  IMAD R95, R0.reuse, R12, R95 ;  /* 0x0000000c005f7224 */ /* 0x040fe200078e025f */
[----:B------:R-:W-:Y:S01]  /*3210*/  IADD3 R12, R11, 0x80, RZ ;  /* 0x000000800b0c7810 */ /* 0x000fe20007ffe0ff */
[----:B------:R-:W-:Y:S01]  /*3220*/  IMAD R99, R0, R3, R99 ;  /* 0x0000000300637224 */ /* 0x000fe200078e0263 */
[----:B------:R-:W-:Y:S01]  /*3230*/  @!P3 IADD3 R87, R87, -R0, RZ ;  /* 0x800000005757b210 */ /* 0x000fe20007ffe0ff */
[----:B------:R-:W-:Y:S01]  /*3240*/  IMAD.HI.U32 R3, R13, R6, RZ ;  /* 0x000000060d037227 */ /* 0x000fe200078e00ff */
[----:B------:R-:W-:-:S02]  /*3250*/  IABS R51, R12 ;  /* 0x0000000c00337213 */ /* 0x000fc40000000000 */
[C---:B------:R-:W-:Y:S01]  /*3260*/  ISETP.GT.U32.AND P3, PT, R0.reuse, R97, PT ;  /* 0x000000610000720c */ /* 0x040fe20003f64070 */
[--C-:B------:R-:W-:Y:S01]  /*3270*/  @!P0 IMAD.IADD R91, R91, 0x1, -R0.reuse ;  /* 0x000000015b5b8824 */ /* 0x100fe200078e0a00 */
[C---:B------:R-:W-:Y:S01]  /*3280*/  ISETP.GT.U32.AND P0, PT, R0.reuse, R99, PT ;  /* 0x000000630000720c */ /* 0x040fe20003f04070 */
[--C-:B------:R-:W-:Y:S01]  /*3290*/  @!P6 IMAD.IADD R85, R85, 0x1, -R0.reuse ;  /* 0x000000015555e824 */ /* 0x100fe200078e0a00 */
[----:B------:R-:W-:Y:S01]  /*32a0*/  IADD3 R3, -R3, RZ, RZ ;  /* 0x000000ff03037210 */ /* 0x000fe20007ffe1ff */
[----:B------:R-:W-:Y:S01]  /*32b0*/  IMAD.HI.U32 R13, R13, R51, RZ ;  /* 0x000000330d0d7227 */ /* 0x000fe200078e00ff */
[C---:B------:R-:W-:Y:S02]  /*32c0*/  ISETP.GT.U32.AND P6, PT, R0.reuse, R95, PT ;  /* 0x0000005f0000720c */ /* 0x040fe40003fc4070 */
[C---:B------:R-:W-:Y:S01]  /*32d0*/  ISETP.GT.U32.AND P4, PT, R0.reuse, R91, PT ;  /* 0x0000005b0000720c */ /* 0x040fe20003f84070 */
[--C-:B------:R-:W-:Y:S01]  /*32e0*/  @!P1 IMAD.IADD R83, R83, 0x1, -R0.reuse ;  /* 0x0000000153539824 */ /* 0x100fe200078e0a00 */
[----:B------:R-:W-:Y:S01]  /*32f0*/  ISETP.GT.U32.AND P1, PT, R0, R93, PT ;  /* 0x0000005d0000720c */ /* 0x000fe20003f24070 */
[----:B------:R-:W-:Y:S01]  /*3300*/  @!P5 IMAD.IADD R89, R89, 0x1, -R0 ;  /* 0x000000015959d824 */ /* 0x000fe200078e0a00 */
[----:B------:R-:W-:Y:S01]  /*3310*/  ISETP.GE.AND P5, PT, R60, RZ, PT ;  /* 0x000000ff3c00720c */ /* 0x000fe20003fa6270 */
[----:B------:R-:W-:-:S02]  /*3320*/  IMAD.MOV R52, RZ, RZ, -R13 ;  /* 0x000000ffff347224 */ /* 0x000fc400078e0a0d */
[----:B------:R-:W-:Y:S01]  /*3330*/  IMAD R13, R2, R3, R6 ;  /* 0x00000003020d7224 */ /* 0x000fe200078e0206 */
[----:B------:R-:W-:Y:S01]  /*3340*/  @!P0 IADD3 R99, R99, -R0, RZ ;  /* 0x8000000063638210 */ /* 0x000fe20007ffe0ff */
[--C-:B------:R-:W-:Y:S01]  /*3350*/  @!P3 IMAD.IADD R97, R97, 0x1, -R0.reuse ;  /* 0x000000016161b824 */ /* 0x100fe200078e0a00 */
[----:B------:R-:W-:Y:S01]  /*3360*/  ISETP.GE.AND P3, PT, R66, RZ, PT ;  /* 0x000000ff4200720c */ /* 0x000fe20003f66270 */
[--C-:B------:R-:W-:Y:S01]  /*3370*/  @!P6 IMAD.IADD R95, R95, 0x1, -R0.reuse ;  /* 0x000000015f5fe824 */ /* 0x100fe200078e0a00 */
[C---:B------:R-:W-:Y:S01]  /*3380*/  ISETP.GT.U32.AND P0, PT, R2.reuse, R13, PT ;  /* 0x0000000d0200720c */ /* 0x040fe20003f04070 */
[----:B------:R-:W-:Y:S01]  /*3390*/  IMAD R51, R2, R52, R51 ;  /* 0x0000003402337224 */ /* 0x000fe200078e0233 */
[----:B------:R-:W-:Y:S01]  /*33a0*/  ISETP.GE.AND P6, PT, R64, RZ, PT ;  /* 0x000000ff4000720c */ /* 0x000fe20003fc6270 */
[--C-:B------:R-:W-:Y:S01]  /*33b0*/  @!P1 IMAD.IADD R93, R93, 0x1, -R0.reuse ;  /* 0x000000015d5d9824 */ /* 0x100fe200078e0a00 */
[----:B------:R-:W-:Y:S01]  /*33c0*/  ISETP.GE.AND P1, PT, R62, RZ, PT ;  /* 0x000000ff3e00720c */ /* 0x000fe20003f26270 */
[----:B------:R-:W-:Y:S01]  /*33d0*/  @!P5 IMAD.MOV R81, RZ, RZ, -R81 ;  /* 0x000000ffff51d224 */ /* 0x000fe200078e0a51 */
[----:B------:R-:W-:Y:S01]  /*33e0*/  ISETP.GT.U32.AND P5, PT, R0, R97, PT ;  /* 0x000000610000720c */ /* 0x000fe20003fa4070 */
[----:B------:R-:W-:Y:S01]  /*33f0*/  @!P4 IMAD.IADD R91, R91, 0x1, -R0 ;  /* 0x000000015b5bc824 */ /* 0x000fe200078e0a00 */
[----:B------:R-:W-:-:S02]  /*3400*/  ISETP.GT.U32.AND P2, PT, R2, R51, PT ;  /* 0x000000330200720c */ /* 0x000fc40003f44070 */
[----:B------:R-:W-:Y:S02]  /*3410*/  ISETP.GE.AND P4, PT, R68, RZ, PT ;  /* 0x000000ff4400720c */ /* 0x000fe40003f86270 */
[----:B------:R-:W-:Y:S01]  /*3420*/  @!P3 IADD3 R87, -R87, RZ, RZ ;  /* 0x000000ff5757b210 */ /* 0x000fe20007ffe1ff */
[--C-:B------:R-:W-:Y:S01]  /*3430*/  @!P0 IMAD.IADD R13, R13, 0x1, -R2.reuse ;  /* 0x000000010d0d8824 */ /* 0x100fe200078e0a02 */
[C---:B------:R-:W-:Y:S01]  /*3440*/  ISETP.GT.U32.AND P0, PT, R0.reuse, R99, PT ;  /* 0x000000630000720c */ /* 0x040fe20003f04070 */
[----:B------:R-:W-:Y:S01]  /*3450*/  @!P6 IMAD.MOV R85, RZ, RZ, -R85 ;  /* 0x000000ffff55e224 */ /* 0x000fe200078e0a55 */
[C---:B------:R-:W-:Y:S02]  /*3460*/  ISETP.GT.U32.AND P6, PT, R0.reuse, R95, PT ;  /* 0x0000005f0000720c */ /* 0x040fe40003fc4070 */
[----:B------:R-:W-:Y:S02]  /*3470*/  @!P1 IADD3 R83, -R83, RZ, RZ ;  /* 0x000000ff53539210 */ /* 0x000fe40007ffe1ff */
[----:B------:R-:W-:Y:S01]  /*3480*/  ISETP.GT.U32.AND P1, PT, R0, R93, PT ;  /* 0x0000005d0000720c */ /* 0x000fe20003f24070 */
[----:B------:R-:W-:Y:S01]  /*3490*/  @!P2 IMAD.IADD R51, R51, 0x1, -R2 ;  /* 0x000000013333a824 */ /* 0x000fe200078e0a02 */
[----:B------:R-:W-:-:S02]  /*34a0*/  ISETP.GT.U32.AND P3, PT, R2, R13, PT ;  /* 0x0000000d0200720c */ /* 0x000fc40003f64070 */
[----:B------:R-:W-:Y:S02]  /*34b0*/  @!P5 IADD3 R97, R97, -R0, RZ ;  /* 0x800000006161d210 */ /* 0x000fe40007ffe0ff */
[----:B------:R-:W-:Y:S01]  /*34c0*/  ISETP.GE.AND P5, PT, R58, RZ, PT ;  /* 0x000000ff3a00720c */ /* 0x000fe20003fa6270 */
[--C-:B------:R-:W-:Y:S01]  /*34d0*/  @!P0 IMAD.IADD R99, R99, 0x1, -R0.reuse ;  /* 0x0000000163638824 */ /* 0x100fe200078e0a00 */
[----:B------:R-:W-:Y:S01]  /*34e0*/  ISETP.GT.U32.AND P2, PT, R2, R51, PT ;  /* 0x000000330200720c */ /* 0x000fe20003f44070 */
[--C-:B------:R-:W-:Y:S01]  /*34f0*/  @!P6 IMAD.IADD R95, R95, 0x1, -R0.reuse ;  /* 0x000000015f5fe824 */ /* 0x100fe200078e0a00 */
[----:B------:R-:W-:Y:S02]  /*3500*/  ISETP.GE.AND P0, PT, R72, RZ, PT ;  /* 0x000000ff4800720c */ /* 0x000fe40003f06270 */
[----:B------:R-:W-:Y:S01]  /*3510*/  LOP3.LUT R6, R78, 0x3f, RZ, 0xc0, !PT ;  /* 0x0000003f4e067812 */ /* 0x000fe200078ec0ff */
[----:B------:R-:W-:Y:S01]  /*3520*/  @!P1 IMAD.IADD R93, R93, 0x1, -R0 ;  /* 0x000000015d5d9824 */ /* 0x000fe200078e0a00 */
[----:B------:R-:W-:Y:S01]  /*3530*/  ISETP.GE.AND P1, PT, R70, RZ, PT ;  /* 0x000000ff4600720c */ /* 0x000fe20003f26270 */
[--C-:B------:R-:W-:Y:S01]  /*3540*/  @!P3 IMAD.IADD R13, R13, 0x1, -R2.reuse ;  /* 0x000000010d0db824 */ /* 0x100fe200078e0a02 */
[----:B------:R-:W-:Y:S01]  /*3550*/  ISETP.GE.AND P6, PT, R56, RZ, PT ;  /* 0x000000ff3800720c */ /* 0x000fe20003fc6270 */
[----:B------:R-:W-:Y:S01]  /*3560*/  IMAD R56, R6, R245, RZ ;  /* 0x000000f506387224 */ /* 0x000fe200078e02ff */
[----:B------:R-:W-:Y:S01]  /*3570*/  ISETP.GE.AND P3, PT, R54, RZ, PT ;  /* 0x000000ff3600720c */ /* 0x000fe20003f66270 */
[----:B------:R-:W-:Y:S01]  /*3580*/  @!P5 IMAD.MOV R95, RZ, RZ, -R95 ;  /* 0x000000ffff5fd224 */ /* 0x000fe200078e0a5f */
[----:B------:R-:W-:Y:S01]  /*3590*/  ISETP.GE.AND P5, PT, R11, RZ, PT ;  /* 0x000000ff0b00720c */ /* 0x000fe20003fa6270 */
[----:B------:R-:W-:Y:S01]  /*35a0*/  @!P2 IMAD.IADD R51, R51, 0x1, -R2 ;  /* 0x000000013333a824 */ /* 0x000fe200078e0a02 */
[----:B------:R-:W-:Y:S01]  /*35b0*/  ISETP.NE.AND P2, PT, R76, RZ, PT ;  /* 0x000000ff4c00720c */ /* 0x000fe20003f45270 */
[----:B------:R-:W1:Y:S01]  /*35c0*/  LDC.64 R2, c[0x0][0x230] ;  /* 0x00008c00ff027b82 */ /* 0x000e620000000a00 */
[----:B------:R-:W-:-:S02]  /*35d0*/  @!P0 IADD3 R97, -R97, RZ, RZ ;  /* 0x000000ff61618210 */ /* 0x000fc40007ffe1ff */
[----:B------:R-:W-:Y:S01]  /*35e0*/  LOP3.LUT R0, RZ, R76, RZ, 0x33, !PT ;  /* 0x0000004cff007212 */ /* 0x000fe200078e33ff */
[----:B------:R-:W-:Y:S01]  /*35f0*/  @!P1 IMAD.MOV R91, RZ, RZ, -R91 ;  /* 0x000000ffff5b9224 */ /* 0x000fe200078e0a5b */
[----:B------:R-:W-:Y:S01]  /*3600*/  ISETP.GE.AND P0, PT, R12, RZ, PT ;  /* 0x000000ff0c00720c */ /* 0x000fe20003f06270 */
[----:B------:R-:W-:Y:S01]  /*3610*/  @!P6 IMAD.MOV R93, RZ, RZ, -R93 ;  /* 0x000000ffff5de224 */ /* 0x000fe200078e0a5d */
[----:B------:R-:W-:Y:S01]  /*3620*/  @!P4 IADD3 R89, -R89, RZ, RZ ;  /* 0x000000ff5959c210 */ /* 0x000fe20007ffe1ff */
[----:B------:R-:W-:Y:S01]  /*3630*/  @!P3 IMAD.MOV R99, RZ, RZ, -R99 ;  /* 0x000000ffff63b224 */ /* 0x000fe200078e0a63 */
[----:B------:R-:W-:Y:S01]  /*3640*/  LEA R54, P4, R56, UR4, 0x2 ;  /* 0x0000000438367c11 */ /* 0x000fe2000f8810ff */
[----:B------:R-:W-:Y:S01]  /*3650*/  @!P5 IMAD.MOV R13, RZ, RZ, -R13 ;  /* 0x000000ffff0dd224 */ /* 0x000fe200078e0a0d */
[C---:B------:R-:W-:Y:S01]  /*3660*/  SEL R58, R0.reuse, R4, !P2 ;  /* 0x00000004003a7207 */ /* 0x040fe20005000000 */
[----:B------:R-:W3:Y:S01]  /*3670*/  S2UR UR4, SR_CgaCtaId ;  /* 0x00000000000479c3 */ /* 0x000ee20000008800 */
[----:B------:R-:W-:-:S02]  /*3680*/  SEL R60, R0, R8, !P2 ;  /* 0x00000008003c7207 */ /* 0x000fc40005000000 */
[----:B------:R-:W-:Y:S02]  /*3690*/  SEL R8, R0, R5, !P2 ;  /* 0x0000000500087207 */ /* 0x000fe40005000000 */
[----:B------:R-:W-:Y:S01]  /*36a0*/  LEA.HI.X.SX32 R5, R56, UR5, 0x2, P4 ;  /* 0x0000000538057c11 */ /* 0x000fe2000a0f16ff */
[----:B------:R-:W-:Y:S01]  /*36b0*/  ULDC UR5, c[0x0][0x240] ;  /* 0x0000900000057ab9 */ /* 0x000fe20000000800 */
[----:B------:R-:W-:Y:S01]  /*36c0*/  SEL R62, R0, R9, !P2 ;  /* 0x00000009003e7207 */ /* 0x000fe20005000000 */
[----:B------:R-:W-:Y:S01]  /*36d0*/  IMAD R9, R58, UR5, RZ ;  /* 0x000000053a097c24 */ /* 0x000fe2000f8e02ff */
[----:B------:R-:W-:Y:S01]  /*36e0*/  SEL R78, R0, R26, !P2 ;  /* 0x0000001a004e7207 */ /* 0x000fe20005000000 */
[----:B------:R-:W-:Y:S01]  /*36f0*/  @!P0 IMAD.MOV R51, RZ, RZ, -R51 ;  /* 0x000000ffff338224 */ /* 0x000fe200078e0a33 */
[----:B------:R-:W-:Y:S01]  /*3700*/  ISETP.NE.AND P1, PT, R74, RZ, PT ;  /* 0x000000ff4a00720c */ /* 0x000fe20003f25270 */
[----:B------:R-:W-:Y:S01]  /*3710*/  IMAD R152, R8, UR5, RZ ;  /* 0x0000000508987c24 */ /* 0x000fe2000f8e02ff */
[----:B------:R-:W-:Y:S01]  /*3720*/  LOP3.LUT R52, RZ, R74, RZ, 0x33, !PT ;  /* 0x0000004aff347212 */ /* 0x000fe200078e33ff */
[----:B-1----:R-:W-:Y:S01]  /*3730*/  VIADD R154, R2, 0xfffffffe ;  /* 0xfffffffe029a7836 */ /* 0x002fe20000000000 */
[----:B------:R-:W-:Y:S01]  /*3740*/  SEL R16, R0, R16, !P2 ;  /* 0x0000001000107207 */ /* 0x000fe20005000000 */
[----:B------:R-:W-:Y:S01]  /*3750*/  VIADD R155, R2, 0xfffffffd ;  /* 0xfffffffd029b7836 */ /* 0x000fe20000000000 */
[----:B------:R-:W-:Y:S01]  /*3760*/  SEL R64, R0, R15, !P2 ;  /* 0x0000000f00407207 */ /* 0x000fe20005000000 */
[----:B------:R-:W-:Y:S01]  /*3770*/  IMAD R15, R62, UR5, RZ ;  /* 0x000000053e0f7c24 */ /* 0x000fe2000f8e02ff */
[----:B------:R-:W-:-:S02]  /*3780*/  SEL R17, R0, R17, !P2 ;  /* 0x0000001100117207 */ /* 0x000fc40005000000 */
[----:B------:R-:W-:Y:S01]  /*3790*/  SEL R66, R0, R18, !P2 ;  /* 0x0000001200427207 */ /* 0x000fe20005000000 */
[----:B------:R-:W-:Y:S01]  /*37a0*/  IMAD R18, R64, UR5, RZ ;  /* 0x0000000540127c24 */ /* 0x000fe2000f8e02ff */
[----:B------:R-:W-:Y:S01]  /*37b0*/  SEL R68, R0, R19, !P2 ;  /* 0x0000001300447207 */ /* 0x000fe20005000000 */
[----:B------:R-:W-:Y:S01]  /*37c0*/  IMAD R19, R16, UR5, RZ ;  /* 0x0000000510137c24 */ /* 0x000fe2000f8e02ff */
[C---:B------:R-:W-:Y:S01]  /*37d0*/  SEL R70, R0.reuse, R20, !P2 ;  /* 0x0000001400467207 */ /* 0x040fe20005000000 */
[----:B------:R-:W-:Y:S01]  /*37e0*/  IMAD R20, R17, UR5, RZ ;  /* 0x0000000511147c24 */ /* 0x000fe2000f8e02ff */
[----:B------:R-:W-:Y:S01]  /*37f0*/  SEL R72, R0, R21, !P2 ;  /* 0x0000001500487207 */ /* 0x000fe20005000000 */
[----:B------:R-:W-:Y:S01]  /*3800*/  IMAD R21, R66, UR5, RZ ;  /* 0x0000000542157c24 */ /* 0x000fe2000f8e02ff */
[C---:B------:R-:W-:Y:S01]  /*3810*/  SEL R22, R0.reuse, R22, !P2 ;  /* 0x0000001600167207 */ /* 0x040fe20005000000 */
[----:B---3--:R-:W-:Y:S01]  /*3820*/  ULEA UR12, UR4, UR12, 0x18 ;  /* 0x0000000c040c7291 */ /* 0x008fe2000f8ec03f */
[----:B------:R-:W-:Y:S01]  /*3830*/  SEL R23, R0, R23, !P2 ;  /* 0x0000001700177207 */ /* 0x000fe20005000000 */
[----:B------:R-:W-:Y:S01]  /*3840*/  IMAD R26, R72, UR5, RZ ;  /* 0x00000005481a7c24 */ /* 0x000fe2000f8e02ff */
[----:B------:R-:W-:Y:S01]  /*3850*/  SEL R74, R0, R24, !P2 ;  /* 0x00000018004a7207 */ /* 0x000fe20005000000 */
[----:B------:R-:W-:Y:S01]  /*3860*/  IMAD R24, R68, UR5, RZ ;  /* 0x0000000544187c24 */ /* 0x000fe2000f8e02ff */
        /* <DEDUP_REMOVED lines=21> */
[----:B------:R-:W-:Y:S01]  /*39c0*/  VIADD R246, R7, UR12 ;  /* 0x0000000c07f67c36 */ /* 0x000fe20008000000 */
[C---:B------:R-:W-:Y:S01]  /*39d0*/  SEL R37, R0.reuse, R37, !P2 ;  /* 0x0000002500257207 */ /* 0x040fe20005000000 */
[----:B------:R-:W-:Y:S01]  /*39e0*/  VIADD R247, R247, UR12 ;  /* 0x0000000cf7f77c36 */ /* 0x000fe20008000000 */
[----:B------:R-:W-:Y:S01]  /*39f0*/  SEL R38, R0, R38, !P2 ;  /* 0x0000002600267207 */ /* 0x000fe20005000000 */
[----:B------:R-:W-:Y:S01]  /*3a00*/  VIADD R248, R248, UR12 ;  /* 0x0000000cf8f87c36 */ /* 0x000fe20008000000 */
[----:B------:R-:W-:Y:S01]  /*3a10*/  SEL R98, R0, R41, !P2 ;  /* 0x0000002900627207 */ /* 0x000fe20005000000 */
[----:B------:R-:W-:Y:S01]  /*3a20*/  IMAD R41, R88, UR5, RZ ;  /* 0x0000000558297c24 */ /* 0x000fe2000f8e02ff */
[C---:B------:R-:W-:Y:S01]  /*3a30*/  SEL R39, R0.reuse, R39, !P2 ;  /* 0x0000002700277207 */ /* 0x040fe20005000000 */
[----:B------:R-:W-:Y:S01]  /*3a40*/  VIADD R249, R249, UR12 ;  /* 0x0000000cf9f97c36 */ /* 0x000fe20008000000 */
[----:B------:R-:W-:Y:S01]  /*3a50*/  SEL R100, R0, R42, !P2 ;  /* 0x0000002a00647207 */ /* 0x000fe20005000000 */
[----:B------:R-:W-:Y:S01]  /*3a60*/  IMAD R42, R90, UR5, RZ ;  /* 0x000000055a2a7c24 */ /* 0x000fe2000f8e02ff */
[----:B------:R-:W-:Y:S01]  /*3a70*/  SEL R40, R0, R40, !P2 ;  /* 0x0000002800287207 */ /* 0x000fe20005000000 */
[----:B------:R-:W-:Y:S01]  /*3a80*/  VIADD R250, R250, UR12 ;  /* 0x0000000cfafa7c36 */ /* 0x000fe20008000000 */
        /* <DEDUP_REMOVED lines=10> */
[C---:B------:R-:W-:Y:S01]  /*3b30*/  SEL R48, R0.reuse, R48, !P2 ;  /* 0x0000003000307207 */ /* 0x040fe20005000000 */
[----:B------:R-:W-:Y:S01]  /*3b40*/  IMAD R58, R101, UR5, RZ ;  /* 0x00000005653a7c24 */ /* 0x000fe2000f8e02ff */
[C---:B------:R-:W-:Y:S01]  /*3b50*/  SEL R49, R0.reuse, R49, !P2 ;  /* 0x0000003100317207 */ /* 0x040fe20005000000 */
[----:B------:R-:W-:Y:S01]  /*3b60*/  VIADD R251, R251, UR12 ;  /* 0x0000000cfbfb7c36 */ /* 0x000fe20008000000 */
        /* <DEDUP_REMOVED lines=23> */
[----:B------:R-:W-:Y:S01]  /*3ce0*/  IMAD R96, R69, UR5, RZ ;  /* 0x0000000545607c24 */ /* 0x000fe2000f8e02ff */
[----:B------:R-:W-:Y:S01]  /*3cf0*/  SEL R125, R0, R75, !P2 ;  /* 0x0000004b007d7207 */ /* 0x000fe20005000000 */
[----:B------:R-:W-:Y:S01]  /*3d00*/  IMAD R75, R106, UR5, RZ ;  /* 0x000000056a4b7c24 */ /* 0x000fe2000f8e02ff */
[C---:B------:R-:W-:Y:S01]  /*3d10*/  SEL R126, R0.reuse, R77, !P2 ;  /* 0x0000004d007e7207 */ /* 0x040fe20005000000 */
[----:B------:R-:W-:Y:S01]  /*3d20*/  ULDC UR4, c[0x0][0x230] ;  /* 0x00008c0000047ab9 */ /* 0x000fe20000000800 */
        /* <DEDUP_REMOVED lines=24> */
[-C--:B------:R-:W-:Y:S01]  /*3eb0*/  LEA R78, P0, R9, R54.reuse, 0x2 ;  /* 0x00000036094e7211 */ /* 0x080fe200078010ff */
[----:B------:R-:W-:Y:S01]  /*3ec0*/  IMAD R60, R103, UR5, RZ ;  /* 0x00000005673c7c24 */ /* 0x000fe2000f8e02ff */
[----:B------:R-:W-:Y:S01]  /*3ed0*/  SEL R4, R52, R51, !P1 ;  /* 0x0000003334047207 */ /* 0x000fe20004800000 */
[----:B------:R-:W-:Y:S01]  /*3ee0*/  IMAD R52, R39, UR5, RZ ;  /* 0x0000000527347c24 */ /* 0x000fe2000f8e02ff */
[-C--:B------:R-:W-:Y:S01]  /*3ef0*/  LEA.HI.X.SX32 R79, R9, R5.reuse, 0x2, P0 ;  /* 0x00000005094f7211 */ /* 0x080fe200000f16ff */
[----:B------:R-:W-:Y:S01]  /*3f00*/  IMAD R103, R73, UR5, RZ ;  /* 0x0000000549677c24 */ /* 0x000fe2000f8e02ff */
[-C--:B------:R-:W-:Y:S01]  /*3f10*/  LEA R16, P0, R13, R54.reuse, 0x2 ;  /* 0x000000360d107211 */ /* 0x080fe200078010ff */
        /* <DEDUP_REMOVED lines=13> */
[-C--:B------:R-:W-:Y:S01]  /*3ff0*/  LEA.HI.X.SX32 R17, R13, R5.reuse, 0x2, P0 ;  /* 0x000000050d117211 */ /* 0x080fe200000f16ff */
[----:B------:R-:W-:Y:S01]  /*4000*/  IMAD R150, R150, UR5, RZ ;  /* 0x0000000596967c24 */ /* 0x000fe2000f8e02ff */
[----:B------:R-:W-:Y:S01]  /*4010*/  LEA.HI.X.SX32 R69, R19, R5, 0x2, P3 ;  /* 0x0000000513457211 */ /* 0x000fe200018f16ff */
[----:B------:R-:W-:Y:S01]  /*4020*/  IMAD R151, R151, UR5, RZ ;  /* 0x0000000597977c24 */ /* 0x000fe2000f8e02ff */
[-C--:B------:R-:W-:Y:S01]  /*4030*/  LEA R72, P0, R25, R54.reuse, 0x2 ;  /* 0x0000003619487211 */ /* 0x080fe200078010ff */
[----:B------:R-:W-:Y:S01]  /*4040*/  IMAD R0, R0, R3, RZ ;  /* 0x0000000300007224 */ /* 0x000fe200078e02ff */
[----:B------:R-:W-:Y:S01]  /*4050*/  LEA.HI.X.SX32 R49, R15, R5, 0x2, P1 ;  /* 0x000000050f317211 */ /* 0x000fe200008f16ff */
[----:B------:R-:W-:Y:S01]  /*4060*/  IMAD R3, R4, R3, RZ ;  /* 0x0000000304037224 */ /* 0x000fe200078e02ff */
[-C--:B------:R-:W-:Y:S01]  /*4070*/  LEA.HI.X.SX32 R23, R18, R5.reuse, 0x2, P2 ;  /* 0x0000000512177211 */ /* 0x080fe200010f16ff */
[----:B------:R-:W-:Y:S01]  /*4080*/  VIADD R4, R2, 0xfffffffc ;  /* 0xfffffffc02047836 */ /* 0x000fe20000000000 */
[----:B------:R-:W-:Y:S01]  /*4090*/  LEA R38, P3, R28, R54, 0x2 ;  /* 0x000000361c267211 */ /* 0x000fe200078610ff */
[----:B------:R-:W-:Y:S01]  /*40a0*/  VIADD R13, R2, 0xffffffde ;  /* 0xffffffde020d7836 */ /* 0x000fe20000000000 */
[----:B------:R-:W-:-:S02]  /*40b0*/  LEA.HI.X.SX32 R111, R20, R5, 0x2, P4 ;  /* 0x00000005146f7211 */ /* 0x000fc400020f16ff */
[-C--:B------:R-:W-:Y:S02]  /*40c0*/  LEA.HI.X.SX32 R129, R21, R5.reuse, 0x2, P5 ;  /* 0x0000000515817211 */ /* 0x080fe400028f16ff */
[-C--:B------:R-:W-:Y:S02]  /*40d0*/  LEA R100, P1, R26, R54.reuse, 0x2 ;  /* 0x000000361a647211 */ /* 0x080fe400078210ff */
[-C--:B------:R-:W-:Y:S02]  /*40e0*/  LEA R140, P2, R27, R54.reuse, 0x2 ;  /* 0x000000361b8c7211 */ /* 0x080fe400078410ff */
[-C--:B------:R-:W-:Y:S02]  /*40f0*/  LEA R56, P4, R29, R54.reuse, 0x2 ;  /* 0x000000361d387211 */ /* 0x080fe400078810ff */
[----:B------:R-:W-:Y:S02]  /*4100*/  LEA R104, P5, R30, R54, 0x2 ;  /* 0x000000361e687211 */ /* 0x000fe400078a10ff */
[----:B------:R-:W-:-:S02]  /*4110*/  LEA.HI.X.SX32 R37, R24, R5, 0x2, P6 ;  /* 0x0000000518257211 */ /* 0x000fc400030f16ff */
[-C--:B------:R-:W-:Y:S02]  /*4120*/  LEA R130, P6, R31, R54.reuse, 0x2 ;  /* 0x000000361f827211 */ /* 0x080fe400078c10ff */
[-C--:B------:R-:W-:Y:S02]  /*4130*/  LEA.HI.X.SX32 R73, R25, R5.reuse, 0x2, P0 ;  /* 0x0000000519497211 */ /* 0x080fe400000f16ff */
[-C--:B------:R-:W-:Y:S02]  /*4140*/  LEA.HI.X.SX32 R39, R28, R5.reuse, 0x2, P3 ;  /* 0x000000051c277211 */ /* 0x080fe400018f16ff */
[----:B------:R-:W-:Y:S02]  /*4150*/  LEA R8, P0, R32, R54, 0x2 ;  /* 0x0000003620087211 */ /* 0x000fe400078010ff */
[-C--:B------:R-:W-:Y:S02]  /*4160*/  LEA.HI.X.SX32 R101, R26, R5.reuse, 0x2, P1 ;  /* 0x000000051a657211 */ /* 0x080fe400008f16ff */
[----:B------:R-:W-:-:S02]  /*4170*/  LEA.HI.X.SX32 R141, R27, R5, 0x2, P2 ;  /* 0x000000051b8d7211 */ /* 0x000fc400010f16ff */
[-C--:B------:R-:W-:Y:S02]  /*4180*/  LEA R134, P3, R35, R54.reuse, 0x2 ;  /* 0x0000003623867211 */ /* 0x080fe400078610ff */
[-C--:B------:R-:W-:Y:S02]  /*4190*/  LEA.HI.X.SX32 R57, R29, R5.reuse, 0x2, P4 ;  /* 0x000000051d397211 */ /* 0x080fe400020f16ff */
[----:B------:R-:W-:Y:S02]  /*41a0*/  LEA.HI.X.SX32 R105, R30, R5, 0x2, P5 ;  /* 0x000000051e697211 */ /* 0x000fe400028f16ff */
[-C--:B------:R-:W-:Y:S02]  /*41b0*/  LEA R106, P1, R33, R54.reuse, 0x2 ;  /* 0x00000036216a7211 */ /* 0x080fe400078210ff */
[-C--:B------:R-:W-:Y:S02]  /*41c0*/  LEA R132, P2, R34, R54.reuse, 0x2 ;  /* 0x0000003622847211 */ /* 0x080fe400078410ff */
[----:B------:R-:W-:-:S02]  /*41d0*/  LEA R70, P4, R41, R54, 0x2 ;  /* 0x0000003629467211 */ /* 0x000fc400078810ff */
[-C--:B------:R-:W-:Y:S02]  /*41e0*/  LEA R86, P5, R42, R54.reuse, 0x2 ;  /* 0x000000362a567211 */ /* 0x080fe400078a10ff */
[-C--:B------:R-:W-:Y:S02]  /*41f0*/  LEA.HI.X.SX32 R131, R31, R5.reuse, 0x2, P6 ;  /* 0x000000051f837211 */ /* 0x080fe400030f16ff */
[-C--:B------:R-:W-:Y:S02]  /*4200*/  LEA R136, P6, R43, R54.reuse, 0x2 ;  /* 0x000000362b887211 */ /* 0x080fe400078c10ff */
[-C--:B------:R-:W-:Y:S02]  /*4210*/  LEA.HI.X.SX32 R9, R32, R5.reuse, 0x2, P0 ;  /* 0x0000000520097211 */ /* 0x080fe400000f16ff */
[----:B------:R-:W-:Y:S02]  /*4220*/  LEA.HI.X.SX32 R135, R35, R5, 0x2, P3 ;  /* 0x0000000523877211 */ /* 0x000fe400018f16ff */
[----:B------:R-:W-:-:S02]  /*4230*/  LEA R40, P0, R44, R54, 0x2 ;  /* 0x000000362c287211 */ /* 0x000fc400078010ff */
[-C--:B------:R-:W-:Y:S02]  /*4240*/  LEA.HI.X.SX32 R107, R33, R5.reuse, 0x2, P1 ;  /* 0x00000005216b7211 */ /* 0x080fe400008f16ff */
[-C--:B------:R-:W-:Y:S02]  /*4250*/  LEA.HI.X.SX32 R133, R34, R5.reuse, 0x2, P2 ;  /* 0x0000000522857211 */ /* 0x080fe400010f16ff */
[-C--:B------:R-:W-:Y:S02]  /*4260*/  LEA R18, P3, R47, R54.reuse, 0x2 ;  /* 0x000000362f127211 */ /* 0x080fe400078610ff */
[-C--:B------:R-:W-:Y:S02]  /*4270*/  LEA.HI.X.SX32 R71, R41, R5.reuse, 0x2, P4 ;  /* 0x0000000529477211 */ /* 0x080fe400020f16ff */
[----:B------:R-:W-:Y:S02]  /*4280*/  LEA.HI.X.SX32 R87, R42, R5, 0x2, P5 ;  /* 0x000000052a577211 */ /* 0x000fe400028f16ff */
[----:B------:R-:W-:-:S02]  /*4290*/  LEA R30, P1, R45, R54, 0x2 ;  /* 0x000000362d1e7211 */ /* 0x000fc400078210ff */
[-C--:B------:R-:W-:Y:S02]  /*42a0*/  LEA R76, P2, R46, R54.reuse, 0x2 ;  /* 0x000000362e4c7211 */ /* 0x080fe400078410ff */
[-C--:B------:R-:W-:Y:S02]  /*42b0*/  LEA R20, P4, R50, R54.reuse, 0x2 ;  /* 0x0000003632147211 */ /* 0x080fe400078810ff */
[-C--:B------:R-:W-:Y:S02]  /*42c0*/  LEA R64, P5, R51, R54.reuse, 0x2 ;  /* 0x0000003633407211 */ /* 0x080fe400078a10ff */
[-C--:B------:R-:W-:Y:S02]  /*42d0*/  LEA.HI.X.SX32 R137, R43, R5.reuse, 0x2, P6 ;  /* 0x000000052b897211 */ /* 0x080fe400030f16ff */
[----:B------:R-:W-:Y:S02]  /*42e0*/  LEA R80, P6, R52, R54, 0x2 ;  /* 0x0000003634507211 */ /* 0x000fe400078c10ff */
[----:B------:R-:W-:-:S02]  /*42f0*/  LEA.HI.X.SX32 R41, R44, R5, 0x2, P0 ;  /* 0x000000052c297211 */ /* 0x000fc400000f16ff */
[-C--:B------:R-:W-:Y:S02]  /*4300*/  LEA.HI.X.SX32 R19, R47, R5.reuse, 0x2, P3 ;  /* 0x000000052f137211 */ /* 0x080fe400018f16ff */
[-C--:B------:R-:W-:Y:S02]  /*4310*/  LEA R108, P0, R53, R54.reuse, 0x2 ;  /* 0x00000036356c7211 */ /* 0x080fe400078010ff */
[-C--:B------:R-:W-:Y:S02]  /*4320*/  LEA.HI.X.SX32 R31, R45, R5.reuse, 0x2, P1 ;  /* 0x000000052d1f7211 */ /* 0x080fe400008f16ff */
[-C--:B------:R-:W-:Y:S02]  /*4330*/  LEA.HI.X.SX32 R77, R46, R5.reuse, 0x2, P2 ;  /* 0x000000052e4d7211 */ /* 0x080fe400010f16ff */
[----:B------:R-:W-:Y:S02]  /*4340*/  LEA R114, P3, R59, R54, 0x2 ;  /* 0x000000363b727211 */ /* 0x000fe400078610ff */
        /* <DEDUP_REMOVED lines=38> */
[----:B------:R-:W-:Y:S02]  /*45b0*/  LEA R60, P0, R125, R54, 0x2 ;  /* 0x000000367d3c7211 */ /* 0x000fe400078010ff */
[-C--:B------:R-:W-:Y:S02]  /*45c0*/  LEA.HI.X.SX32 R89, R92, R5.reuse, 0x2, P1 ;  /* 0x000000055c597211 */ /* 0x080fe400008f16ff */
[-C--:B------:R-:W-:Y:S02]  /*45d0*/  LEA.HI.X.SX32 R117, R93, R5.reuse, 0x2, P2 ;  /* 0x000000055d757211 */ /* 0x080fe400010f16ff */
[-C--:B------:R-:W-:Y:S02]  /*45e0*/  LEA.HI.X.SX32 R59, R96, R5.reuse, 0x2, P4 ;  /* 0x00000005603b7211 */ /* 0x080fe400020f16ff */
[----:B------:R-:W-:-:S02]  /*45f0*/  LEA.HI.X.SX32 R95, R97, R5, 0x2, P5 ;  /* 0x00000005615f7211 */ /* 0x000fc400028f16ff */
[-C--:B------:R-:W-:Y:S02]  /*4600*/  LEA R74, P1, R126, R54.reuse, 0x2 ;  /* 0x000000367e4a7211 */ /* 0x080fe400078210ff */
[-C--:B------:R-:W-:Y:S02]  /*4610*/  LEA R102, P2, R127, R54.reuse, 0x2 ;  /* 0x000000367f667211 */ /* 0x080fe400078410ff */
[-C--:B------:R-:W-:Y:S02]  /*4620*/  LEA R124, P3, R142, R54.reuse, 0x2 ;  /* 0x000000368e7c7211 */ /* 0x080fe400078610ff */
[-C--:B------:R-:W-:Y:S02]  /*4630*/  LEA R32, P4, R143, R54.reuse, 0x2 ;  /* 0x000000368f207211 */ /* 0x080fe400078810ff */
[----:B------:R-:W-:Y:S02]  /*4640*/  LEA R90, P5, R144, R54, 0x2 ;  /* 0x00000036905a7211 */ /* 0x000fe400078a10ff */
[----:B------:R-:W-:-:S02]  /*4650*/  LEA.HI.X.SX32 R121, R103, R5, 0x2, P6 ;  /* 0x0000000567797211 */ /* 0x000fc400030f16ff */
[----:B------:R-:W-:Y:S02]  /*4660*/  LEA R96, P6, R145, R54, 0x2 ;  /* 0x0000003691607211 */ /* 0x000fe400078c10ff */
[-C--:B------:R-:W-:Y:S02]  /*4670*/  LEA.HI.X.SX32 R61, R125, R5.reuse, 0x2, P0 ;  /* 0x000000057d3d7211 */ /* 0x080fe400000f16ff */
[-C--:B------:R-:W-:Y:S02]  /*4680*/  LEA.HI.X.SX32 R75, R126, R5.reuse, 0x2, P1 ;  /* 0x000000057e4b7211 */ /* 0x080fe400008f16ff */
[-C--:B------:R-:W-:Y:S02]  /*4690*/  LEA.HI.X.SX32 R103, R127, R5.reuse, 0x2, P2 ;  /* 0x000000057f677211 */ /* 0x080fe400010f16ff */
[-C--:B------:R-:W-:Y:S02]  /*46a0*/  LEA.HI.X.SX32 R125, R142, R5.reuse, 0x2, P3 ;  /* 0x000000058e7d7211 */ /* 0x080fe400018f16ff */
[----:B------:R-:W-:-:S02]  /*46b0*/  LEA.HI.X.SX32 R33, R143, R5, 0x2, P4 ;  /* 0x000000058f217211 */ /* 0x000fc400020f16ff */
[----:B------:R-:W-:Y:S02]  /*46c0*/  LEA.HI.X.SX32 R91, R144, R5, 0x2, P5 ;  /* 0x00000005905b7211 */ /* 0x000fe400028f16ff */
[-C--:B------:R-:W-:Y:S02]  /*46d0*/  LEA R50, P0, R146, R54.reuse, 0x2 ;  /* 0x0000003692327211 */ /* 0x080fe400078010ff */
[-C--:B------:R-:W-:Y:S02]  /*46e0*/  LEA R34, P1, R147, R54.reuse, 0x2 ;  /* 0x0000003693227211 */ /* 0x080fe400078210ff */
[-C--:B------:R-:W-:Y:S02]  /*46f0*/  LEA R82, P2, R148, R54.reuse, 0x2 ;  /* 0x0000003694527211 */ /* 0x080fe400078410ff */
[-C--:B------:R-:W-:Y:S02]  /*4700*/  LEA R92, P3, R149, R54.reuse, 0x2 ;  /* 0x00000036955c7211 */ /* 0x080fe400078610ff */
[----:B------:R-:W-:-:S02]  /*4710*/  LEA R126, P4, R150, R54, 0x2 ;  /* 0x00000036967e7211 */ /* 0x000fc400078810ff */
[-C--:B------:R-:W-:Y:S02]  /*4720*/  LEA R28, P5, R151, R54.reuse, 0x2 ;  /* 0x00000036971c7211 */ /* 0x080fe400078a10ff */
[-C--:B------:R-:W-:Y:S02]  /*4730*/  LEA.HI.X.SX32 R97, R145, R5.reuse, 0x2, P6 ;  /* 0x0000000591617211 */ /* 0x080fe400030f16ff */
[----:B------:R-:W-:Y:S02]  /*4740*/  IADD3 R153, R2, -0x1, RZ ;  /* 0xffffffff02997810 */ /* 0x000fe40007ffe0ff */
[----:B------:R-:W-:Y:S02]  /*4750*/  LEA R54, P6, R152, R54, 0x2 ;  /* 0x0000003698367211 */ /* 0x000fe400078c10ff */
[-C--:B------:R-:W-:Y:S02]  /*4760*/  LEA.HI.X.SX32 R93, R149, R5.reuse, 0x2, P3 ;  /* 0x00000005955d7211 */ /* 0x080fe400018f16ff */
[----:B------:R-:W-:-:S02]  /*4770*/  LEA.HI.X.SX32 R51, R146, R5, 0x2, P0 ;  /* 0x0000000592337211 */ /* 0x000fc400000f16ff */
[-C--:B------:R-:W-:Y:S02]  /*4780*/  LEA.HI.X.SX32 R35, R147, R5.reuse, 0x2, P1 ;  /* 0x0000000593237211 */ /* 0x080fe400008f16ff */
[-C--:B------:R-:W-:Y:S02]  /*4790*/  LEA.HI.X.SX32 R83, R148, R5.reuse, 0x2, P2 ;  /* 0x0000000594537211 */ /* 0x080fe400010f16ff */
[-C--:B------:R-:W-:Y:S02]  /*47a0*/  LEA.HI.X.SX32 R127, R150, R5.reuse, 0x2, P4 ;  /* 0x00000005967f7211 */ /* 0x080fe400020f16ff */
[-C--:B------:R-:W-:Y:S02]  /*47b0*/  LEA.HI.X.SX32 R29, R151, R5.reuse, 0x2, P5 ;  /* 0x00000005971d7211 */ /* 0x080fe400028f16ff */
[----:B------:R-:W-:Y:S02]  /*47c0*/  LEA.HI.X.SX32 R55, R152, R5, 0x2, P6 ;  /* 0x0000000598377211 */ /* 0x000fe400030f16ff */
[----:B------:R-:W-:Y:S01]  /*47d0*/  ISETP.GE.U32.AND P3, PT, R153, 0x7fffffc0, PT ;  /* 0x7fffffc09900780c */ /* 0x000fe20003f66070 */
[----:B------:R-:W-:Y:S01]  /*47e0*/  IMAD R153, R244, 0x27, RZ ;  /* 0x00000027f4997824 */ /* 0x000fe200078e02ff */
[----:B------:R-:W-:-:S02]  /*47f0*/  IADD3 R5, R2, -0x21, RZ ;  /* 0xffffffdf02057810 */ /* 0x000fc40007ffe0ff */
[----:B------:R-:W-:Y:S02]  /*4800*/  LEA R142, P1, R0, UR6, 0x2 ;  /* 0x00000006008e7c11 */ /* 0x000fe4000f8210ff */
[----:B------:R-:W-:Y:S02]  /*4810*/  ISETP.GE.U32.AND P0, PT, R4, 0x7fffffbd, PT ;  /* 0x7fffffbd0400780c */ /* 0x000fe40003f06070 */
[----:B------:R-:W-:Y:S02]  /*4820*/  ISETP.GE.U32.AND P5, PT, R154, 0x7fffffbf, PT ;  /* 0x7fffffbf9a00780c */ /* 0x000fe40003fa6070 */
[----:B------:R-:W-:Y:S02]  /*4830*/  LEA R4, P6, R3, UR6, 0x2 ;  /* 0x0000000603047c11 */ /* 0x000fe4000f8c10ff */
[----:B------:R-:W-:Y:S02]  /*4840*/  ISETP.GE.U32.AND P2, PT, R5, 0x7fffffa0, PT ;  /* 0x7fffffa00500780c */ /* 0x000fe40003f46070 */
[----:B------:R-:W-:Y:S01]  /*4850*/  LEA.HI.X.SX32 R143, R0, UR7, 0x2, P1 ;  /* 0x00000007008f7c11 */ /* 0x000fe200088f16ff */
[----:B------:R-:W-:Y:S01]  /*4860*/  VIADD R0, R2, 0xffffffdd ;  /* 0xffffffdd02007836 */ /* 0x000fe20000000000 */
[----:B------:R-:W-:Y:S01]  /*4870*/  LEA.HI.X.SX32 R5, R3, UR7, 0x2, P6 ;  /* 0x0000000703057c11 */ /* 0x000fe2000b0f16ff */
[C---:B------:R-:W-:Y:S01]  /*4880*/  IMAD.SHL.U32 R3, R244.reuse, 0x2, RZ ;  /* 0x00000002f4037824 */ /* 0x040fe200078e00ff */
[----:B------:R-:W-:Y:S01]  /*4890*/  ISETP.GE.U32.AND P4, PT, R155, 0x7fffffbe, PT ;  /* 0x7fffffbe9b00780c */ /* 0x000fe20003f86070 */
[----:B------:R-:W-:Y:S01]  /*48a0*/  IMAD.WIDE R212, R244, 0x4, R142 ;  /* 0x00000004f4d47825 */ /* 0x000fe200078e028e */
[----:B------:R-:W-:Y:S01]  /*48b0*/  ISETP.GE.U32.AND P6, PT, R0, 0x7fffff9e, PT ;  /* 0x7fffff9e0000780c */ /* 0x000fe20003fc6070 */
[----:B------:R-:W-:Y:S01]  /*48c0*/  @!PT LDS RZ, [RZ] ;  /* 0x00000000fffff984 */ /* 0x000fe20000000800 */
[----:B------:R-:W-:Y:S01]  /*48d0*/  @!PT LDS RZ, [RZ] ;  /* 0x00000000fffff984 */ /* 0x000fe20000000800 */
[----:B------:R-:W-:Y:S01]  /*48e0*/  @!PT LDS RZ, [RZ] ;  /* 0x00000000fffff984 */ /* 0x000fe20000000800 */
[----:B------:R-:W-:Y:S01]  /*48f0*/  LDGSTS.E [R246], desc[UR16][R142.64], !P3 ;  /* 0x000000008ef67fae */ /* 0x000fe2000d921850 */
[----:B------:R-:W-:Y:S01]  /*4900*/  ISETP.GE.U32.AND P1, PT, R13, 0x7fffff9f, PT ;  /* 0x7fffff9f0d00780c */ /* 0x000fe20003f26070 */
[----:B------:R-:W-:Y:S01]  /*4910*/  IMAD.WIDE R214, R244, 0x4, R4 ;  /* 0x00000004f4d67825 */ /* 0x000fe200078e0204 */
[----:B------:R-:W-:Y:S01]  /*4920*/  IADD3 R13, R2, -0x24, RZ ;  /* 0xffffffdc020d7810 */ /* 0x000fe20007ffe0ff */
[----:B------:R-:W-:Y:S01]  /*4930*/  LDGSTS.E [R246+0x4000], desc[UR16][R4.64], !P3 ;  /* 0x0400000004f67fae */ /* 0x000fe2000d921850 */
[----:B------:R-:W-:Y:S01]  /*4940*/  IADD3 R252, R252, UR12, RZ ;  /* 0x0000000cfcfc7c10 */ /* 0x000fe2000fffe0ff */
[----:B------:R-:W-:Y:S01]  /*4950*/  VIADD R0, R2, 0xfffffffb ;  /* 0xfffffffb02007836 */ /* 0x000fe20000000000 */
[----:B------:R-:W-:Y:S01]  /*4960*/  ISETP.GE.U32.AND P3, PT, R13, 0x7fffff9d, PT ;  /* 0x7fffff9d0d00780c */ /* 0x000fe20003f66070 */
[----:B------:R-:W-:Y:S01]  /*4970*/  LDGSTS.E [R246+0x4], desc[UR16][R212.64], !P5 ;  /* 0x00004000d4f67fae */ /* 0x000fe2000e921850 */
[----:B------:R-:W-:Y:S01]  /*4980*/  IMAD.WIDE R228, R3, 0x4, R142 ;  /* 0x0000000403e47825 */ /* 0x000fe200078e028e */
[----:B------:R-:W-:-:S02]  /*4990*/  SHF.L.U32 R13, R244, 0x5, RZ ;  /* 0x00000005f40d7819 */ /* 0x000fc400000006ff */
[----:B------:R-:W-:Y:S01]  /*49a0*/  LDGSTS.E [R246+0x4004], desc[UR16][R214.64], !P5 ;  /* 0x04004000d6f67fae */ /* 0x000fe2000e921850 */
[----:B------:R-:W-:Y:S01]  /*49b0*/  ISETP.GE.U32.AND P5, PT, R0, 0x7fffffbc, PT ;  /* 0x7fffffbc0000780c */ /* 0x000fe20003fa6070 */
[----:B------:R-:W-:Y:S01]  /*49c0*/  IMAD.WIDE R226, R3, 0x4, R4 ;  /* 0x0000000403e27825 */ /* 0x000fe200078e0204 */
[----:B------:R-:W-:Y:S01]  /*49d0*/  LOP3.LUT R15, R7, 0x70, RZ, 0x3c, !PT ;  /* 0x00000070070f7812 */ /* 0x000fe200078e3cff */
[----:B------:R-:W-:Y:S01]  /*49e0*/  LDGSTS.E [R246+0x8], desc[UR16][R228.64], !P4 ;  /* 0x00008000e4f67fae */ /* 0x000fe2000e121850 */
[----:B--2---:R-:W-:Y:S01]  /*49f0*/  IADD3 R10, R2, 0x3f, RZ ;  /* 0x0000003f020a7810 */ /* 0x004fe20007ffe0ff */
[----:B------:R-:W-:Y:S02]  /*4a00*/  IMAD R3, R244, 0x3, RZ ;  /* 0x00000003f4037824 */ /* 0x000fe400078e02ff */
[----:B------:R-:W-:Y:S01]  /*4a10*/  VIADD R0, R2, 0xfffffffa ;  /* 0xfffffffa02007836 */ /* 0x000fe20000000000 */
[----:B------:R-:W-:Y:S01]  /*4a20*/  LDGSTS.E [R246+0x4008], desc[UR16][R226.64], !P4 ;  /* 0x04008000e2f67fae */ /* 0x000fe2000e121850 */
[----:B------:R-:W-:-:S03]  /*4a30*/  IMAD.WIDE R224, R3, 0x4, R142 ;  /* 0x0000000403e07825 */ /* 0x000fc600078e028e */
[----:B------:R-:W-:Y:S01]  /*4a40*/  ISETP.GE.U32.AND P4, PT, R0, 0x7fffffbb, PT ;  /* 0x7fffffbb0000780c */ /* 0x000fe20003f86070 */
[----:B------:R-:W-:Y:S01]  /*4a50*/  IMAD.WIDE R156, R3, 0x4, R4 ;  /* 0x00000004039c7825 */ /* 0x000fe200078e0204 */
[----:B------:R-:W-:Y:S03]  /*4a60*/  LDGSTS.E [R246+0xc], desc[UR16][R224.64], !P0 ;  /* 0x0000c000e0f67fae */ /* 0x000fe6000c121850 */
[----:B------:R-:W-:Y:S01]  /*4a70*/  VIADD R0, R2, 0xfffffff9 ;  /* 0xfffffff902007836 */ /* 0x000fe20000000000 */
[----:B------:R-:W-:Y:S01]  /*4a80*/  LDGSTS.E [R246+0x400c], desc[UR16][R156.64], !P0 ;  /* 0x0400c0009cf67fae */ /* 0x000fe2000c121850 */
[----:B------:R-:W-:Y:S02]  /*4a90*/  IMAD R3, R244, 0x21, RZ ;  /* 0x00000021f4037824 */ /* 0x000fe400078e02ff */
[C---:B------:R-:W-:Y:S01]  /*4aa0*/  IMAD.WIDE R220, R13.reuse, 0x4, R142 ;  /* 0x000000040ddc7825 */ /* 0x040fe200078e028e */
[----:B------:R-:W-:Y:S01]  /*4ab0*/  ISETP.GE.U32.AND P0, PT, R0, 0x7fffffba, PT ;  /* 0x7fffffba0000780c */ /* 0x000fe20003f06070 */
[----:B------:R-:W-:Y:S02]  /*4ac0*/  STL.64 [R1+0x230], R156 ;  /* 0x0002309c01007387 */ /* 0x000fe40000100a00 */
[----:B------:R-:W-:-:S02]  /*4ad0*/  IMAD.WIDE R216, R13, 0x4, R4 ;  /* 0x000000040dd87825 */ /* 0x000fc400078e0204 */
[----:B------:R-:W-:Y:S02]  /*4ae0*/  LDGSTS.E [R246+0x8000], desc[UR16][R220.64], !P2 ;  /* 0x08000000dcf67fae */ /* 0x000fe4000d121850 */
[----:B------:R-:W-:Y:S02]  /*4af0*/  IMAD R13, R244, 0x22, RZ ;  /* 0x00000022f40d7824 */ /* 0x000fe400078e02ff */
[----:B------:R-:W-:Y:S01]  /*4b00*/  VIADD R0, R2, 0xfffffff8 ;  /* 0xfffffff802007836 */ /* 0x000fe20000000000 */
[----:B------:R-:W-:Y:S01]  /*4b10*/  LDGSTS.E [R246+0xc000], desc[UR16][R216.64], !P2 ;  /* 0x0c000000d8f67fae */ /* 0x000fe2000d121850 */
[----:B------:R-:W-:-:S03]  /*4b20*/  IMAD.WIDE R222, R3, 0x4, R142 ;  /* 0x0000000403de7825 */ /* 0x000fc600078e028e */
[----:B------:R-:W-:Y:S01]  /*4b30*/  ISETP.GE.U32.AND P2, PT, R0, 0x7fffffb9, PT ;  /* 0x7fffffb90000780c */ /* 0x000fe20003f46070 */
[----:B------:R-:W-:Y:S01]  /*4b40*/  IMAD.WIDE R148, R3, 0x4, R4 ;  /* 0x0000000403947825 */ /* 0x000fe200078e0204 */
[C---:B------:R-:W-:Y:S01]  /*4b50*/  IADD3 R3, R2.reuse, -0x26, RZ ;  /* 0xffffffda02037810 */ /* 0x040fe20007ffe0ff */
[----:B------:R-:W-:Y:S02]  /*4b60*/  LDGSTS.E [R246+0x8004], desc[UR16][R222.64], !P1 ;  /* 0x08004000def67fae */ /* 0x000fe4000c921850 */
[C---:B------:R-:W-:Y:S02]  /*4b70*/  IMAD.WIDE R146, R13.reuse, 0x4, R142 ;  /* 0x000000040d927825 */ /* 0x040fe400078e028e */
[----:B------:R1:W-:Y:S02]  /*4b80*/  LDGSTS.E [R246+0xc004], desc[UR16][R148.64], !P1 ;  /* 0x0c00400094f67fae */ /* 0x0003e4000c921850 */
[----:B------:R-:W-:Y:S02]  /*4b90*/  IMAD.WIDE R144, R13, 0x4, R4 ;  /* 0x000000040d907825 */ /* 0x000fe400078e0204 */
[----:B------:R2:W-:Y:S02]  /*4ba0*/  LDGSTS.E [R246+0x8008], desc[UR16][R146.64], !P6 ;  /* 0x0800800092f67fae */ /* 0x0005e4000f121850 */
[----:B------:R-:W-:-:S02]  /*4bb0*/  VIADD R0, R2, 0xffffffdb ;  /* 0xffffffdb02007836 */ /* 0x000fc40000000000 */
[C---:B------:R-:W-:Y:S01]  /*4bc0*/  IMAD R13, R244.reuse, 0x23, RZ ;  /* 0x00000023f40d7824 */ /* 0x040fe200078e02ff */
[----:B------:R3:W-:Y:S01]  /*4bd0*/  LDGSTS.E [R246+0xc008], desc[UR16][R144.64], !P6 ;  /* 0x0c00800090f67fae */ /* 0x0007e2000f121850 */
[----:B------:R-:W-:Y:S01]  /*4be0*/  ISETP.GE.U32.AND P6, PT, R3, 0x7fffff9b, PT ;  /* 0x7fffff9b0300780c */ /* 0x000fe20003fc6070 */
[----:B------:R-:W-:Y:S01]  /*4bf0*/  IMAD.SHL.U32 R3, R244, 0x4, RZ ;  /* 0x00000004f4037824 */ /* 0x000fe200078e00ff */
[----:B------:R-:W-:Y:S01]  /*4c00*/  ISETP.GE.U32.AND P1, PT, R0, 0x7fffff9c, PT ;  /* 0x7fffff9c0000780c */ /* 0x000fe20003f26070 */
[----:B------:R1:W-:Y:S01]  /*4c10*/  STL.64 [R1+0x70], R148 ;  /* 0x0000709401007387 */ /* 0x0003e20000100a00 */
[----:B------:R-:W-:-:S03]  /*4c20*/  IMAD.WIDE R150, R13, 0x4, R142 ;  /* 0x000000040d967825 */ /* 0x000fc600078e028e */
[----:B------:R2:W-:Y:S01]  /*4c30*/  STL.64 [R1+0x68], R146 ;  /* 0x0000689201007387 */ /* 0x0005e20000100a00 */
[----:B------:R-:W-:Y:S02]  /*4c40*/  VIADD R0, R2, 0xffffffd9 ;  /* 0xffffffd902007836 */ /* 0x000fe40000000000 */
[C---:B------:R-:W-:Y:S01]  /*4c50*/  IMAD.WIDE R242, R153.reuse, 0x4, R142 ;  /* 0x0000000499f27825 */ /* 0x040fe200078e028e */
[----:B------:R3:W-:Y:S03]  /*4c60*/  STL.64 [R1+0x60], R144 ;  /* 0x0000609001007387 */ /* 0x0007e60000100a00 */
[--C-:B------:R-:W-:Y:S01]  /*4c70*/  IMAD.WIDE R152, R153, 0x4, R4.reuse ;  /* 0x0000000499987825 */ /* 0x100fe200078e0204 */
[----:B------:R4:W-:Y:S03]  /*4c80*/  LDGSTS.E [R246+0x800c], desc[UR16][R150.64], !P3 ;  /* 0x0800c00096f67fae */ /* 0x0009e6000d921850 */
[----:B-1----:R-:W-:Y:S01]  /*4c90*/  IMAD.WIDE R148, R13, 0x4, R4 ;  /* 0x000000040d947825 */ /* 0x002fe200078e0204 */
[----:B------:R4:W-:Y:S03]  /*4ca0*/  STL.64 [R1+0x58], R150 ;  /* 0x0000589601007387 */ /* 0x0009e60000100a00 */
[----:B--2---:R-:W-:Y:S01]  /*4cb0*/  IMAD.WIDE R146, R3, 0x4, R142 ;  /* 0x0000000403927825 */ /* 0x004fe200078e028e */
[----:B------:R1:W-:Y:S01]  /*4cc0*/  LDGSTS.E [R246+0xc00c], desc[UR16][R148.64], !P3 ;  /* 0x0c00c00094f67fae */ /* 0x0003e2000d921850 */
[----:B------:R-:W-:-:S02]  /*4cd0*/  ISETP.GE.U32.AND P3, PT, R0, 0x7fffff9a, PT ;  /* 0x7fffff9a0000780c */ /* 0x000fc40003f66070 */
[----:B---3--:R-:W-:Y:S01]  /*4ce0*/  IMAD.WIDE R144, R3, 0x4, R4 ;  /* 0x0000000403907825 */ /* 0x008fe200078e0204 */
[----:B------:R-:W-:Y:S01]  /*4cf0*/  IADD3 R0, R2, -0x28, RZ ;  /* 0xffffffd802007810 */ /* 0x000fe20007ffe0ff */
[----:B------:R2:W-:Y:S02]  /*4d00*/  LDGSTS.E [R247], desc[UR16][R146.64], !P5 ;  /* 0x0000000092f77fae */ /* 0x0005e4000e921850 */
[C---:B------:R-:W-:Y:S02]  /*4d10*/  IMAD R3, R244.reuse, 0x5, RZ ;  /* 0x00000005f4037824 */ /* 0x040fe400078e02ff */
[----:B------:R-:W-:Y:S01]  /*4d20*/  IMAD R13, R244, 0x6, RZ ;  /* 0x00000006f40d7824 */ /* 0x000fe200078e02ff */
[----:B------:R1:W-:Y:S01]  /*4d30*/  STL.64 [R1+0x50], R148 ;  /* 0x0000509401007387 */ /* 0x0003e20000100a00 */
[----:B----4-:R-:W-:-:S03]  /*4d40*/  IMAD.WIDE R150, R3, 0x4, R142 ;  /* 0x0000000403967825 */ /* 0x010fc600078e028e */
[----:B------:R3:W-:Y:S01]  /*4d50*/  LDGSTS.E [R247+0x4000], desc[UR16][R144.64], !P5 ;  /* 0x0400000090f77fae */ /* 0x0007e2000e921850 */
[----:B------:R-:W-:Y:S01]  /*4d60*/  ISETP.GE.U32.AND P5, PT, R0, 0x7fffff99, PT ;  /* 0x7fffff990000780c */ /* 0x000fe20003fa6070 */
[----:B------:R-:W-:Y:S02]  /*4d70*/  VIADD R0, R2, 0xfffffff7 ;  /* 0xfffffff702007836 */ /* 0x000fe40000000000 */
[----:B------:R2:W-:Y:S01]  /*4d80*/  STL.64 [R1+0x228], R146 ;  /* 0x0002289201007387 */ /* 0x0005e20000100a00 */
[----:B------:R-:W-:-:S03]  /*4d90*/  IMAD.WIDE R166, R163, 0x4, R142 ;  /* 0x00000004a3a67825 */ /* 0x000fc600078e028e */
[----:B------:R3:W-:Y:S01]  /*4da0*/  STL.64 [R1+0x220], R144 ;  /* 0x0002209001007387 */ /* 0x0007e20000100a00 */
[----:B-1----:R-:W-:-:S03]  /*4db0*/  IMAD.WIDE R148, R3, 0x4, R4 ;  /* 0x0000000403947825 */ /* 0x002fc600078e0204 */
[----:B------:R1:W-:Y:S01]  /*4dc0*/  LDGSTS.E [R247+0x4], desc[UR16][R150.64], !P4 ;  /* 0x0000400096f77fae */ /* 0x0003e2000e121850 */
[----:B------:R-:W-:Y:S02]  /*4dd0*/  IMAD R3, R244, 0x7, RZ ;  /* 0x00000007f4037824 */ /* 0x000fe400078e02ff */
[----:B------:R-:W-:Y:S01]  /*4de0*/  IMAD.WIDE R162, R163, 0x4, R4 ;  /* 0x00000004a3a27825 */ /* 0x000fe200078e0204 */
[----:B------:R1:W-:Y:S03]  /*4df0*/  STL.64 [R1+0x218], R150 ;  /* 0x0002189601007387 */ /* 0x0003e60000100a00 */
[C---:B--2---:R-:W-:Y:S01]  /*4e00*/  IMAD.WIDE R146, R13.reuse, 0x4, R142 ;  /* 0x000000040d927825 */ /* 0x044fe200078e028e */
[----:B------:R-:W-:Y:S01]  /*4e10*/  LDGSTS.E [R247+0x4004], desc[UR16][R148.64], !P4 ;  /* 0x0400400094f77fae */ /* 0x000fe2000e121850 */
[----:B------:R-:W-:Y:S02]  /*4e20*/  ISETP.GE.U32.AND P4, PT, R0, 0x7fffffb8, PT ;  /* 0x7fffffb80000780c */ /* 0x000fe40003f86070 */
[----:B---3--:R-:W-:Y:S01]  /*4e30*/  IMAD.WIDE R144, R13, 0x4, R4 ;  /* 0x000000040d907825 */ /* 0x008fe200078e0204 */
[----:B------:R-:W-:Y:S03]  /*4e40*/  STL.64 [R1+0x210], R148 ;  /* 0x0002109401007387 */ /* 0x000fe60000100a00 */
[----:B------:R-:W-:Y:S01]  /*4e50*/  VIADD R0, R2, 0xfffffff6 ;  /* 0xfffffff602007836 */ /* 0x000fe20000000000 */
[----:B------:R2:W-:Y:S01]  /*4e60*/  STL.64 [R1+0x208], R146 ;  /* 0x0002089201007387 */ /* 0x0005e20000100a00 */
[----:B-1----:R-:W-:-:S03]  /*4e70*/  IMAD.WIDE R150, R3, 0x4, R142 ;  /* 0x0000000403967825 */ /* 0x002fc600078e028e */
[----:B------:R2:W-:Y:S01]  /*4e80*/  LDGSTS.E [R247+0x8], desc[UR16][R146.64], !P0 ;  /* 0x0000800092f77fae */ /* 0x0005e2000c121850 */
[----:B------:R-:W-:Y:S02]  /*4e90*/  IMAD R13, R244, 0xa, RZ ;  /* 0x0000000af40d7824 */ /* 0x000fe400078e02ff */
[C---:B------:R-:W-:Y:S01]  /*4ea0*/  IMAD.WIDE R240, R165.reuse, 0x4, R142 ;  /* 0x00000004a5f07825 */ /* 0x040fe200078e028e */
[----:B------:R1:W-:Y:S03]  /*4eb0*/  STL.64 [R1+0x200], R144 ;  /* 0x0002009001007387 */ /* 0x0003e60000100a00 */
[--C-:B------:R-:W-:Y:S01]  /*4ec0*/  IMAD.WIDE R164, R165, 0x4, R4.reuse ;  /* 0x00000004a5a47825 */ /* 0x100fe200078e0204 */
[----:B------:R1:W-:Y:S01]  /*4ed0*/  LDGSTS.E [R247+0x4008], desc[UR16][R144.64], !P0 ;  /* 0x0400800090f77fae */ /* 0x0003e2000c121850 */
[----:B------:R-:W-:Y:S02]  /*4ee0*/  ISETP.GE.U32.AND P0, PT, R0, 0x7fffffb7, PT ;  /* 0x7fffffb70000780c */ /* 0x000fe40003f06070 */
[----:B------:R-:W-:Y:S01]  /*4ef0*/  VIADD R0, R2, 0xfffffff5 ;  /* 0xfffffff502007836 */ /* 0x000fe20000000000 */
[----:B------:R-:W-:Y:S01]  /*4f00*/  STL.64 [R1+0x1f8], R150 ;  /* 0x0001f89601007387 */ /* 0x000fe20000100a00 */
[----:B--2---:R-:W-:-:S03]  /*4f10*/  IMAD.WIDE R146, R3, 0x4, R4 ;  /* 0x0000000403927825 */ /* 0x004fc600078e0204 */
[----:B------:R-:W-:Y:S01]  /*4f20*/  LDGSTS.E [R247+0xc], desc[UR16][R150.64], !P2 ;  /* 0x0000c00096f77fae */ /* 0x000fe2000d121850 */
[----:B------:R-:W-:Y:S02]  /*4f30*/  VIADD R3, R2, 0xffffffd6 ;  /* 0xffffffd602037836 */ /* 0x000fe40000000000 */
[----:B------:R-:W-:Y:S01]  /*4f40*/  IMAD.WIDE R184, R168, 0x4, R142 ;  /* 0x00000004a8b87825 */ /* 0x000fe200078e028e */
[----:B------:R2:W-:Y:S03]  /*4f50*/  STL.64 [R1+0x1f0], R146 ;  /* 0x0001f09201007387 */ /* 0x0005e60000100a00 */
[----:B-1----:R-:W-:Y:S01]  /*4f60*/  IMAD R145, R244, 0x24, RZ ;  /* 0x00000024f4917824 */ /* 0x002fe200078e02ff */
[----:B------:R2:W-:Y:S01]  /*4f70*/  LDGSTS.E [R247+0x400c], desc[UR16][R146.64], !P2 ;  /* 0x0400c00092f77fae */ /* 0x0005e2000d121850 */
[----:B------:R-:W-:Y:S01]  /*4f80*/  ISETP.GE.U32.AND P2, PT, R0, 0x7fffffb6, PT ;  /* 0x7fffffb60000780c */ /* 0x000fe20003f46070 */
[----:B------:R-:W-:Y:S01]  /*4f90*/  IMAD.WIDE R168, R168, 0x4, R4 ;  /* 0x00000004a8a87825 */ /* 0x000fe200078e0204 */
[----:B------:R-:W-:-:S03]  /*4fa0*/  IADD3 R0, R2, -0xc, RZ ;  /* 0xfffffff402007810 */ /* 0x000fc60007ffe0ff */
[----:B------:R-:W-:-:S04]  /*4fb0*/  IMAD.WIDE R148, R145, 0x4, R142 ;  /* 0x0000000491947825 */ /* 0x000fc800078e028e */
[----:B------:R-:W-:Y:S01]  /*4fc0*/  IMAD.WIDE R144, R145, 0x4, R4 ;  /* 0x0000000491907825 */ /* 0x000fe200078e0204 */
[----:B------:R1:W-:Y:S03]  /*4fd0*/  STL.64 [R1+0x48], R148 ;  /* 0x0000489401007387 */ /* 0x0003e60000100a00 */
[C---:B--2---:R-:W-:Y:S01]  /*4fe0*/  IMAD R147, R244.reuse, 0x25, RZ ;  /* 0x00000025f4937824 */ /* 0x044fe200078e02ff */
[----:B------:R1:W-:Y:S01]  /*4ff0*/  LDGSTS.E [R247+0x8000], desc[UR16][R148.64], !P1 ;  /* 0x0800000094f77fae */ /* 0x0003e2000c921850 */
[----:B------:R-:W-:Y:S02]  /*5000*/  IMAD R151, R244, 0x26, RZ ;  /* 0x00000026f4977824 */ /* 0x000fe400078e02ff */
[----:B------:R-:W-:Y:S01]  /*5010*/  IMAD.WIDE R174, R172, 0x4, R142 ;  /* 0x00000004acae7825 */ /* 0x000fe200078e028e */
[----:B------:R2:W-:Y:S01]  /*5020*/  LDGSTS.E [R247+0xc000], desc[UR16][R144.64], !P1 ;  /* 0x0c00000090f77fae */ /* 0x0005e2000c921850 */
[----:B------:R-:W-:-:S02]  /*5030*/  ISETP.GE.U32.AND P1, PT, R0, 0x7fffffb5, PT ;  /* 0x7fffffb50000780c */ /* 0x000fc40003f26070 */
[C---:B------:R-:W-:Y:S01]  /*5040*/  IMAD.WIDE R154, R151.reuse, 0x4, R142 ;  /* 0x00000004979a7825 */ /* 0x040fe200078e028e */
[----:B------:R2:W-:Y:S03]  /*5050*/  STL.64 [R1+0x798], R144 ;  /* 0x0007989001007387 */ /* 0x0005e60000100a00 */
[----:B------:R-:W-:-:S04]  /*5060*/  IMAD.WIDE R150, R151, 0x4, R4 ;  /* 0x0000000497967825 */ /* 0x000fc800078e0204 */
[----:B-1----:R-:W-:-:S04]  /*5070*/  IMAD.WIDE R148, R147, 0x4, R142 ;  /* 0x0000000493947825 */ /* 0x002fc800078e028e */
[--C-:B------:R-:W-:Y:S01]  /*5080*/  IMAD.WIDE R146, R147, 0x4, R4.reuse ;  /* 0x0000000493927825 */ /* 0x100fe200078e0204 */
[----:B------:R1:W-:Y:S03]  /*5090*/  LDGSTS.E [R247+0x8004], desc[UR16][R148.64], !P6 ;  /* 0x0800400094f77fae */ /* 0x0003e6000f121850 */
[----:B------:R-:W-:Y:S01]  /*50a0*/  VIADD R0, R2, 0xffffffd7 ;  /* 0xffffffd702007836 */ /* 0x000fe20000000000 */
[----:B------:R3:W-:Y:S01]  /*50b0*/  LDGSTS.E [R247+0xc004], desc[UR16][R146.64], !P6 ;  /* 0x0c00400092f77fae */ /* 0x0007e2000f121850 */
[----:B--2---:R-:W-:-:S03]  /*50c0*/  IMAD.WIDE R144, R13, 0x4, R4 ;  /* 0x000000040d907825 */ /* 0x004fc600078e0204 */
[----:B------:R-:W-:Y:S01]  /*50d0*/  LDGSTS.E [R247+0x8008], desc[UR16][R154.64], !P3 ;  /* 0x080080009af77fae */ /* 0x000fe2000d921850 */
[----:B------:R-:W-:Y:S01]  /*50e0*/  ISETP.GE.U32.AND P6, PT, R0, 0x7fffff98, PT ;  /* 0x7fffff980000780c */ /* 0x000fe20003fc6070 */
[----:B------:R-:W-:Y:S01]  /*50f0*/  IMAD.WIDE R172, R172, 0x4, R4 ;  /* 0x00000004acac7825 */ /* 0x000fe200078e0204 */
[----:B------:R-:W-:Y:S01]  /*5100*/  IADD3 R0, R2, -0x2b, RZ ;  /* 0xffffffd502007810 */ /* 0x000fe20007ffe0ff */
[----:B------:R2:W-:Y:S01]  /*5110*/  LDGSTS.E [R247+0xc008], desc[UR16][R150.64], !P3 ;  /* 0x0c00800096f77fae */ /* 0x0005e2000d921850 */
[----:B------:R-:W-:Y:S01]  /*5120*/  ISETP.GE.U32.AND P3, PT, R3, 0x7fffff97, PT ;  /* 0x7fffff970300780c */ /* 0x000fe20003f66070 */
[----:B------:R-:W-:Y:S02]  /*5130*/  IMAD.SHL.U32 R3, R244, 0x8, RZ ;  /* 0x00000008f4037824 */ /* 0x000fe400078e00ff */
[----:B------:R4:W-:Y:S01]  /*5140*/  LDGSTS.E [R247+0x800c], desc[UR16][R242.64], !P5 ;  /* 0x0800c000f2f77fae */ /* 0x0009e2000e921850 */
[----:B------:R-:W-:-:S03]  /*5150*/  IMAD.WIDE R180, R176, 0x4, R142 ;  /* 0x00000004b0b47825 */ /* 0x000fc600078e028e */
[----:B------:R-:W-:Y:S01]  /*5160*/  LDGSTS.E [R247+0xc00c], desc[UR16][R152.64], !P5 ;  /* 0x0c00c00098f77fae */ /* 0x000fe2000e921850 */
[C---:B------:R-:W-:Y:S01]  /*5170*/  IMAD.WIDE R158, R3.reuse, 0x4, R142 ;  /* 0x00000004039e7825 */ /* 0x040fe200078e028e */
[----:B------:R-:W-:Y:S02]  /*5180*/  ISETP.GE.U32.AND P5, PT, R0, 0x7fffff96, PT ;  /* 0x7fffff960000780c */ /* 0x000fe40003fa6070 */
[----:B------:R1:W-:Y:S01]  /*5190*/  STL.64 [R1+0x7a0], R148 ;  /* 0x0007a09401007387 */ /* 0x0003e20000100a00 */
[----:B------:R-:W-:-:S03]  /*51a0*/  IMAD.WIDE R156, R3, 0x4, R4 ;  /* 0x00000004039c7825 */ /* 0x000fc600078e0204 */
[----:B------:R3:W-:Y:S01]  /*51b0*/  STL.64 [R1+0x7a8], R146 ;  /* 0x0007a89201007387 */ /* 0x0007e20000100a00 */
[----:B------:R-:W-:Y:S02]  /*51c0*/  VIADD R0, R2, 0xffffffd4 ;  /* 0xffffffd402007836 */ /* 0x000fe40000000000 */
[----:B------:R-:W-:Y:S01]  /*51d0*/  IMAD R3, R244, 0x9, RZ ;  /* 0x00000009f4037824 */ /* 0x000fe200078e02ff */
[----:B------:R-:W-:Y:S01]  /*51e0*/  STL.64 [R1+0x7b0], R154 ;  /* 0x0007b09a01007387 */ /* 0x000fe20000100a00 */
[----:B------:R-:W-:-:S03]  /*51f0*/  IMAD.WIDE R176, R176, 0x4, R4 ;  /* 0x00000004b0b07825 */ /* 0x000fc600078e0204 */
[----:B------:R2:W-:Y:S01]  /*5200*/  STL.64 [R1+0x7b8], R150 ;  /* 0x0007b89601007387 */ /* 0x0005e20000100a00 */
[----:B-1----:R-:W-:-:S03]  /*5210*/  IMAD.WIDE R148, R3, 0x4, R4 ;  /* 0x0000000403947825 */ /* 0x002fc600078e0204 */
[----:B------:R1:W-:Y:S01]  /*5220*/  LDGSTS.E [R248], desc[UR16][R158.64], !P4 ;  /* 0x000000009ef87fae */ /* 0x0003e2000e121850 */
[----:B---3--:R-:W-:-:S03]  /*5230*/  IMAD.WIDE R146, R13, 0x4, R142 ;  /* 0x000000040d927825 */ /* 0x008fc600078e028e */
[----:B------:R3:W-:Y:S01]  /*5240*/  LDGSTS.E [R248+0x4000], desc[UR16][R156.64], !P4 ;  /* 0x040000009cf87fae */ /* 0x0007e2000e121850 */
[----:B------:R-:W-:Y:S01]  /*5250*/  ISETP.GE.U32.AND P4, PT, R0, 0x7fffff95, PT ;  /* 0x7fffff950000780c */ /* 0x000fe20003f86070 */
[----:B------:R-:W-:Y:S02]  /*5260*/  VIADD R0, R2, 0xfffffff3 ;  /* 0xfffffff302007836 */ /* 0x000fe40000000000 */
[----:B--2---:R-:W-:Y:S01]  /*5270*/  IMAD.WIDE R150, R3, 0x4, R142 ;  /* 0x0000000403967825 */ /* 0x004fe200078e028e */
[----:B------:R4:W-:Y:S03]  /*5280*/  STL.64 [R1+0x7c0], R242 ;  /* 0x0007c0f201007387 */ /* 0x0009e60000100a00 */
[C---:B------:R-:W-:Y:S01]  /*5290*/  IMAD R3, R244.reuse, 0xb, RZ ;  /* 0x0000000bf4037824 */ /* 0x040fe200078e02ff */
[----:B------:R1:W-:Y:S01]  /*52a0*/  STL.64 [R1+0x1e8], R158 ;  /* 0x0001e89e01007387 */ /* 0x0003e20000100a00 */
[----:B------:R-:W-:-:S02]  /*52b0*/  IMAD R13, R244, 0xd, RZ ;  /* 0x0000000df40d7824 */ /* 0x000fc400078e02ff */
[C---:B------:R-:W-:Y:S01]  /*52c0*/  IMAD.WIDE R238, R178.reuse, 0x4, R142 ;  /* 0x00000004b2ee7825 */ /* 0x040fe200078e028e */
[----:B------:R-:W-:Y:S03]  /*52d0*/  LDGSTS.E [R248+0x4], desc[UR16][R150.64], !P0 ;  /* 0x0000400096f87fae */ /* 0x000fe6000c121850 */
[----:B------:R-:W-:Y:S01]  /*52e0*/  IMAD.WIDE R178, R178, 0x4, R4 ;  /* 0x00000004b2b27825 */ /* 0x000fe200078e0204 */
[----:B------:R3:W-:Y:S01]  /*52f0*/  STL.64 [R1+0x1e0], R156 ;  /* 0x0001e09c01007387 */ /* 0x0007e20000100a00 */
[----:B----4-:R-:W-:Y:S02]  /*5300*/  MOV R243, R215 ;  /* 0x000000d700f37202 */ /* 0x010fe40000000f00 */
[----:B------:R-:W-:Y:S01]  /*5310*/  IMAD.WIDE R198, R182, 0x4, R142 ;  /* 0x00000004b6c67825 */ /* 0x000fe200078e028e */
[----:B------:R-:W-:Y:S01]  /*5320*/  LDGSTS.E [R248+0x4004], desc[UR16][R148.64], !P0 ;  /* 0x0400400094f87fae */ /* 0x000fe2000c121850 */
[----:B------:R-:W-:-:S02]  /*5330*/  ISETP.GE.U32.AND P0, PT, R0, 0x7fffffb4, PT ;  /* 0x7fffffb40000780c */ /* 0x000fc40003f06070 */
[----:B------:R-:W-:Y:S01]  /*5340*/  IADD3 R0, R2, -0xe, RZ ;  /* 0xfffffff202007810 */ /* 0x000fe20007ffe0ff */
[----:B------:R2:W-:Y:S01]  /*5350*/  STL.64 [R1+0x7c8], R152 ;  /* 0x0007c89801007387 */ /* 0x0005e20000100a00 */
[----:B-1----:R-:W-:Y:S02]  /*5360*/  IMAD R159, R244, 0x29, RZ ;  /* 0x00000029f49f7824 */ /* 0x002fe400078e02ff */
[----:B------:R-:W-:Y:S01]  /*5370*/  IMAD.WIDE R182, R182, 0x4, R4 ;  /* 0x00000004b6b67825 */ /* 0x000fe200078e0204 */
[----:B------:R-:W-:Y:S03]  /*5380*/  STL.64 [R1+0x1d8], R150 ;  /* 0x0001d89601007387 */ /* 0x000fe60000100a00 */
[----:B---3--:R-:W-:Y:S01]  /*5390*/  IMAD R157, R244, 0x28, RZ ;  /* 0x00000028f49d7824 */ /* 0x008fe200078e02ff */
[----:B------:R-:W-:Y:S01]  /*53a0*/  STL.64 [R1+0x1d0], R148 ;  /* 0x0001d09401007387 */ /* 0x000fe20000100a00 */
[----:B------:R-:W-:-:S03]  /*53b0*/  IMAD.WIDE R160, R159, 0x4, R142 ;  /* 0x000000049fa07825 */ /* 0x000fc600078e028e */
[----:B------:R1:W-:Y:S01]  /*53c0*/  STL.64 [R1+0x1c8], R146 ;  /* 0x0001c89201007387 */ /* 0x0003e20000100a00 */
[C---:B------:R-:W-:Y:S01]  /*53d0*/  IMAD.WIDE R170, R157.reuse, 0x4, R142 ;  /* 0x000000049daa7825 */ /* 0x040fe200078e028e */
[----:B--2---:R-:W-:Y:S02]  /*53e0*/  MOV R153, R229 ;  /* 0x000000e500997202 */ /* 0x004fe40000000f00 */
[----:B------:R1:W-:Y:S01]  /*53f0*/  LDGSTS.E [R248+0x8], desc[UR16][R146.64], !P2 ;  /* 0x0000800092f87fae */ /* 0x0003e2000d121850 */
[----:B------:R-:W-:-:S03]  /*5400*/  IMAD.WIDE R156, R157, 0x4, R4 ;  /* 0x000000049d9c7825 */ /* 0x000fc600078e0204 */
[----:B------:R2:W-:Y:S01]  /*5410*/  STL.64 [R1+0x1c0], R144 ;  /* 0x0001c09001007387 */ /* 0x0005e20000100a00 */
[----:B------:R-:W-:-:S03]  /*5420*/  IMAD.WIDE R158, R159, 0x4, R4 ;  /* 0x000000049f9e7825 */ /* 0x000fc600078e0204 */
[----:B------:R2:W-:Y:S01]  /*5430*/  LDGSTS.E [R248+0x4008], desc[UR16][R144.64], !P2 ;  /* 0x0400800090f87fae */ /* 0x0005e2000d121850 */
[----:B------:R-:W-:Y:S01]  /*5440*/  ISETP.GE.U32.AND P2, PT, R0, 0x7fffffb3, PT ;  /* 0x7fffffb30000780c */ /* 0x000fe20003f46070 */
[----:B------:R-:W-:Y:S02]  /*5450*/  VIADD R0, R2, 0xfffffff1 ;  /* 0xfffffff102007836 */ /* 0x000fe40000000000 */
[----:B-1----:R-:W-:-:S04]  /*5460*/  IMAD.WIDE R146, R3, 0x4, R142 ;  /* 0x0000000403927825 */ /* 0x002fc800078e028e */
[----:B------:R-:W-:Y:S01]  /*5470*/  IMAD.WIDE R150, R13, 0x4, R142 ;  /* 0x000000040d967825 */ /* 0x000fe200078e028e */
[----:B------:R1:W-:Y:S03]  /*5480*/  LDGSTS.E [R248+0xc], desc[UR16][R146.64], !P1 ;  /* 0x0000c00092f87fae */ /* 0x0003e6000c921850 */
[--C-:B--2---:R-:W-:Y:S01]  /*5490*/  IMAD.WIDE R144, R3, 0x4, R4.reuse ;  /* 0x0000000403907825 */ /* 0x104fe200078e0204 */
[----:B------:R-:W-:Y:S01]  /*54a0*/  IADD3 R3, R2, -0x2e, RZ ;  /* 0xffffffd202037810 */ /* 0x000fe20007ffe0ff */
[----:B------:R1:W-:Y:S02]  /*54b0*/  STL.64 [R1+0x1b8], R146 ;  /* 0x0001b89201007387 */ /* 0x0003e40000100a00 */
[----:B------:R-:W-:Y:S02]  /*54c0*/  IMAD.WIDE R148, R13, 0x4, R4 ;  /* 0x000000040d947825 */ /* 0x000fe400078e0204 */
[----:B------:R2:W-:Y:S01]  /*54d0*/  LDGSTS.E [R248+0x400c], desc[UR16][R144.64], !P1 ;  /* 0x0400c00090f87fae */ /* 0x0005e2000c921850 */
[----:B------:R-:W-:Y:S01]  /*54e0*/  ISETP.GE.U32.AND P1, PT, R0, 0x7fffffb2, PT ;  /* 0x7fffffb20000780c */ /* 0x000fe20003f26070 */
[----:B------:R-:W-:Y:S01]  /*54f0*/  VIADD R0, R2, 0xfffffff0 ;  /* 0xfffffff002007836 */ /* 0x000fe20000000000 */
[----:B------:R-:W3:Y:S01]  /*5500*/  LDC R13, c[0x0][0x230] ;  /* 0x00008c00ff0d7b82 */ /* 0x000ee20000000800 */
[----:B------:R-:W-:Y:S01]  /*5510*/  LDGSTS.E [R248+0x8000], desc[UR16][R170.64], !P6 ;  /* 0x08000000aaf87fae */ /* 0x000fe2000f121850 */
[----:B------:R-:W-:-:S03]  /*5520*/  IMAD.WIDE R188, R186, 0x4, R142 ;  /* 0x00000004babc7825 */ /* 0x000fc600078e028e */
[----:B------:R-:W-:Y:S01]  /*5530*/  LDGSTS.E [R248+0xc000], desc[UR16][R156.64], !P6 ;  /* 0x0c0000009cf87fae */ /* 0x000fe2000f121850 */
[----:B------:R-:W-:Y:S01]  /*5540*/  ISETP.GE.U32.AND P6, PT, R0, 0x7fffffb1, PT ;  /* 0x7fffffb10000780c */ /* 0x000fe20003fc6070 */
[----:B------:R-:W-:Y:S02]  /*5550*/  VIADD R0, R2, 0xffffffd3 ;  /* 0xffffffd302007836 */ /* 0x000fe40000000000 */
[----:B------:R4:W-:Y:S01]  /*5560*/  LDGSTS.E [R248+0x8004], desc[UR16][R160.64], !P3 ;  /* 0x08004000a0f87fae */ /* 0x0009e2000d921850 */
[----:B------:R-:W-:-:S03]  /*5570*/  IMAD.WIDE R186, R186, 0x4, R4 ;  /* 0x00000004baba7825 */ /* 0x000fc600078e0204 */
[----:B------:R-:W-:Y:S01]  /*5580*/  LDGSTS.E [R248+0xc004], desc[UR16][R158.64], !P3 ;  /* 0x0c0040009ef87fae */ /* 0x000fe2000d921850 */
[----:B------:R-:W-:Y:S01]  /*5590*/  ISETP.GE.U32.AND P3, PT, R0, 0x7fffff94, PT ;  /* 0x7fffff940000780c */ /* 0x000fe20003f66070 */
[----:B------:R-:W-:Y:S02]  /*55a0*/  VIADD R0, R2, 0xffffffd1 ;  /* 0xffffffd102007836 */ /* 0x000fe40000000000 */
[----:B------:R-:W-:Y:S01]  /*55b0*/  LDGSTS.E [R248+0x8008], desc[UR16][R166.64], !P5 ;  /* 0x08008000a6f87fae */ /* 0x000fe2000e921850 */
[----:B------:R-:W-:-:S03]  /*55c0*/  IMAD.WIDE R194, R190, 0x4, R142 ;  /* 0x00000004bec27825 */ /* 0x000fc600078e028e */
[----:B------:R-:W-:Y:S01]  /*55d0*/  LDGSTS.E [R248+0xc008], desc[UR16][R162.64], !P5 ;  /* 0x0c008000a2f87fae */ /* 0x000fe2000e921850 */
[----:B------:R-:W-:Y:S01]  /*55e0*/  ISETP.GE.U32.AND P5, PT, R3, 0x7fffff93, PT ;  /* 0x7fffff930300780c */ /* 0x000fe20003fa6070 */
[----:B------:R-:W-:Y:S02]  /*55f0*/  IMAD R3, R244, 0xc, RZ ;  /* 0x0000000cf4037824 */ /* 0x000fe400078e02ff */
[----:B------:R-:W-:Y:S01]  /*5600*/  LDGSTS.E [R248+0x800c], desc[UR16][R240.64], !P4 ;  /* 0x0800c000f0f87fae */ /* 0x000fe2000e121850 */
[----:B------:R-:W-:-:S03]  /*5610*/  IMAD.WIDE R190, R190, 0x4, R4 ;  /* 0x00000004bebe7825 */ /* 0x000fc600078e0204 */
[----:B------:R2:W-:Y:S01]  /*5620*/  STL.64 [R1+0x1b0], R144 ;  /* 0x0001b09001007387 */ /* 0x0005e20000100a00 */
[----:B-1----:R-:W-:-:S03]  /*5630*/  IMAD.WIDE R146, R3, 0x4, R142 ;  /* 0x0000000403927825 */ /* 0x002fc600078e028e */
[----:B------:R-:W-:Y:S01]  /*5640*/  LDGSTS.E [R248+0xc00c], desc[UR16][R164.64], !P4 ;  /* 0x0c00c000a4f87fae */ /* 0x000fe2000e121850 */
[----:B------:R-:W-:Y:S01]  /*5650*/  ISETP.GE.U32.AND P4, PT, R0, 0x7fffff92, PT ;  /* 0x7fffff920000780c */ /* 0x000fe20003f86070 */
[----:B------:R-:W-:Y:S02]  /*5660*/  VIADD R0, R2, 0xffffffd0 ;  /* 0xffffffd002007836 */ /* 0x000fe40000000000 */
[----:B------:R-:W-:Y:S01]  /*5670*/  STL.64 [R1+0x770], R170 ;  /* 0x000770aa01007387 */ /* 0x000fe20000100a00 */
[----:B------:R-:W-:-:S03]  /*5680*/  IMAD.WIDE R236, R192, 0x4, R142 ;  /* 0x00000004c0ec7825 */ /* 0x000fc600078e028e */
[----:B------:R1:W-:Y:S01]  /*5690*/  LDGSTS.E [R249], desc[UR16][R146.64], !P0 ;  /* 0x0000000092f97fae */ /* 0x0003e2000c121850 */
[----:B--2---:R-:W-:-:S03]  /*56a0*/  IMAD.WIDE R144, R3, 0x4, R4 ;  /* 0x0000000403907825 */ /* 0x004fc600078e0204 */
[----:B------:R-:W-:Y:S01]  /*56b0*/  STL.64 [R1+0x778], R156 ;  /* 0x0007789c01007387 */ /* 0x000fe20000100a00 */
[----:B------:R-:W-:Y:S02]  /*56c0*/  IMAD R3, R244, 0xe, RZ ;  /* 0x0000000ef4037824 */ /* 0x000fe400078e02ff */
[----:B------:R-:W-:Y:S01]  /*56d0*/  IMAD.WIDE R192, R192, 0x4, R4 ;  /* 0x00000004c0c07825 */ /* 0x000fe200078e0204 */
[----:B------:R2:W-:Y:S01]  /*56e0*/  LDGSTS.E [R249+0x4000], desc[UR16][R144.64], !P0 ;  /* 0x0400000090f97fae */ /* 0x0005e2000c121850 */
[----:B------:R-:W-:Y:S02]  /*56f0*/  ISETP.GE.U32.AND P0, PT, R0, 0x7fffff91, PT ;  /* 0x7fffff910000780c */ /* 0x000fe40003f06070 */
[----:B------:R-:W-:Y:S01]  /*5700*/  IADD3 R0, R2, -0x11, RZ ;  /* 0xffffffef02007810 */ /* 0x000fe20007ffe0ff */
[----:B------:R4:W-:Y:S01]  /*5710*/  STL.64 [R1+0x780], R160 ;  /* 0x000780a001007387 */ /* 0x0009e20000100a00 */
[----:B------:R-:W-:-:S03]  /*5720*/  IMAD.WIDE R234, R196, 0x4, R142 ;  /* 0x00000004c4ea7825 */ /* 0x000fc600078e028e */
[----:B------:R-:W-:Y:S01]  /*5730*/  STL.64 [R1+0x788], R158 ;  /* 0x0007889e01007387 */ /* 0x000fe20000100a00 */
[----:B------:R-:W-:-:S03]  /*5740*/  IMAD.WIDE R196, R196, 0x4, R4 ;  /* 0x00000004c4c47825 */ /* 0x000fc600078e0204 */
[----:B------:R-:W-:Y:S01]  /*5750*/  STL.64 [R1+0x790], R166 ;  /* 0x000790a601007387 */ /* 0x000fe20000100a00 */
[----:B------:R-:W-:-:S03]  /*5760*/  IMAD.WIDE R202, R200, 0x4, R142 ;  /* 0x00000004c8ca7825 */ /* 0x000fc600078e028e */
[----:B------:R1:W-:Y:S01]  /*5770*/  STL.64 [R1+0x1a8], R146 ;  /* 0x0001a89201007387 */ /* 0x0003e20000100a00 */
[----:B------:R-:W-:Y:S01]  /*5780*/  IMAD.WIDE R200, R200, 0x4, R4 ;  /* 0x00000004c8c87825 */ /* 0x000fe200078e0204 */
[----:B----4-:R-:W4:Y:S02]  /*5790*/  LDC R160, c[0x0][0x230] ;  /* 0x00008c00ffa07b82 */ /* 0x010f240000000800 */
[----:B------:R-:W-:Y:S01]  /*57a0*/  LDGSTS.E [R249+0x4], desc[UR16][R150.64], !P2 ;  /* 0x0000400096f97fae */ /* 0x000fe2000d121850 */
[----:B------:R-:W-:-:S03]  /*57b0*/  IMAD.WIDE R232, R204, 0x4, R142 ;  /* 0x00000004cce87825 */ /* 0x000fc600078e028e */
[----:B------:R2:W-:Y:S01]  /*57c0*/  STL.64 [R1+0x1a0], R144 ;  /* 0x0001a09001007387 */ /* 0x0005e20000100a00 */
[----:B------:R-:W-:-:S03]  /*57d0*/  IMAD.WIDE R204, R204, 0x4, R4 ;  /* 0x00000004cccc7825 */ /* 0x000fc600078e0204 */
[----:B------:R-:W-:Y:S01]  /*57e0*/  LDGSTS.E [R249+0x4004], desc[UR16][R148.64], !P2 ;  /* 0x0400400094f97fae */ /* 0x000fe2000d121850 */
[C-C-:B-1----:R-:W-:Y:S01]  /*57f0*/  IMAD.WIDE R146, R3.reuse, 0x4, R142.reuse ;  /* 0x0000000403927825 */ /* 0x142fe200078e028e */
[----:B------:R-:W-:Y:S02]  /*5800*/  ISETP.GE.U32.AND P2, PT, R0, 0x7fffffb0, PT ;  /* 0x7fffffb00000780c */ /* 0x000fe40003f46070 */
[----:B------:R-:W-:Y:S01]  /*5810*/  STL.64 [R1+0x198], R150 ;  /* 0x0001989601007387 */ /* 0x000fe20000100a00 */
[----:B------:R-:W-:Y:S02]  /*5820*/  IMAD R0, R244, 0xf, RZ ;  /* 0x0000000ff4007824 */ /* 0x000fe400078e02ff */
[----:B------:R-:W-:Y:S01]  /*5830*/  IMAD.WIDE R206, R208, 0x4, R142 ;  /* 0x00000004d0ce7825 */ /* 0x000fe200078e028e */
[----:B------:R-:W-:Y:S03]  /*5840*/  STL.64 [R1+0x190], R148 ;  /* 0x0001909401007387 */ /* 0x000fe60000100a00 */
[--C-:B--2---:R-:W-:Y:S01]  /*5850*/  IMAD.WIDE R144, R3, 0x4, R4.reuse ;  /* 0x0000000403907825 */ /* 0x104fe200078e0204 */
[----:B------:R1:W-:Y:S03]  /*5860*/  STL.64 [R1+0x188], R146 ;  /* 0x0001889201007387 */ /* 0x0003e60000100a00 */
[----:B------:R-:W-:Y:S01]  /*5870*/  VIADD R3, R2, 0xffffffee ;  /* 0xffffffee02037836 */ /* 0x000fe20000000000 */
[----:B------:R1:W-:Y:S01]  /*5880*/  LDGSTS.E [R249+0x8], desc[UR16][R146.64], !P1 ;  /* 0x0000800092f97fae */ /* 0x0003e2000c921850 */
[----:B------:R-:W-:-:S03]  /*5890*/  IMAD.WIDE R208, R208, 0x4, R4 ;  /* 0x00000004d0d07825 */ /* 0x000fc600078e0204 */
[----:B------:R2:W-:Y:S01]  /*58a0*/  STL.64 [R1+0x180], R144 ;  /* 0x0001809001007387 */ /* 0x0005e20000100a00 */
[----:B------:R-:W-:-:S03]  /*58b0*/  IMAD.WIDE R210, R218, 0x4, R142 ;  /* 0x00000004dad27825 */ /* 0x000fc600078e028e */
[----:B------:R2:W-:Y:S01]  /*58c0*/  LDGSTS.E [R249+0x4008], desc[UR16][R144.64], !P1 ;  /* 0x0400800090f97fae */ /* 0x0005e2000c921850 */
[----:B------:R-:W-:Y:S01]  /*58d0*/  ISETP.GE.U32.AND P1, PT, R3, 0x7fffffaf, PT ;  /* 0x7fffffaf0300780c */ /* 0x000fe20003f26070 */
[----:B------:R-:W-:Y:S01]  /*58e0*/  IMAD.MOV.U32 R154, RZ, RZ, R222 ;  /* 0x000000ffff9a7224 */ /* 0x000fe200078e00de */
[----:B------:R-:W-:Y:S01]  /*58f0*/  IADD3 R3, R2, -0x31, RZ ;  /* 0xffffffcf02037810 */ /* 0x000fe20007ffe0ff */
[----:B-1----:R-:W-:-:S04]  /*5900*/  IMAD.WIDE R146, R0, 0x4, R142 ;  /* 0x0000000400927825 */ /* 0x002fc800078e028e */
[--C-:B------:R-:W-:Y:S01]  /*5910*/  IMAD.WIDE R218, R218, 0x4, R4.reuse ;  /* 0x00000004dada7825 */ /* 0x100fe200078e0204 */
[----:B------:R1:W-:Y:S03]  /*5920*/  LDGSTS.E [R249+0xc], desc[UR16][R146.64], !P6 ;  /* 0x0000c00092f97fae */ /* 0x0003e6000f121850 */
[----:B--2---:R-:W-:Y:S01]  /*5930*/  IMAD.WIDE R144, R0, 0x4, R4 ;  /* 0x0000000400907825 */ /* 0x004fe200078e0204 */
[----:B------:R1:W-:Y:S03]  /*5940*/  STL.64 [R1+0x178], R146 ;  /* 0x0001789201007387 */ /* 0x0003e60000100a00 */
[----:B------:R-:W-:Y:S01]  /*5950*/  VIADD R0, R2, 0xffffffed ;  /* 0xffffffed02007836 */ /* 0x000fe20000000000 */
[----:B------:R2:W-:Y:S01]  /*5960*/  LDGSTS.E [R249+0x400c], desc[UR16][R144.64], !P6 ;  /* 0x0400c00090f97fae */ /* 0x0005e2000f121850 */
[----:B------:R-:W-:-:S02]  /*5970*/  IMAD R222, R244, 0x3a, RZ ;  /* 0x0000003af4de7824 */ /* 0x000fc400078e02ff */
[----:B------:R-:W-:Y:S01]  /*5980*/  IMAD.MOV.U32 R242, RZ, RZ, R214 ;  /* 0x000000fffff27224 */ /* 0x000fe200078e00d6 */
[----:B------:R-:W-:Y:S01]  /*5990*/  ISETP.GE.U32.AND P6, PT, R0, 0x7fffffae, PT ;  /* 0x7fffffae0000780c */ /* 0x000fe20003fc6070 */
[----:B------:R-:W-:Y:S01]  /*59a0*/  VIADD R0, R2, 0xffffffec ;  /* 0xffffffec02007836 */ /* 0x000fe20000000000 */
[----:B------:R-:W-:Y:S01]  /*59b0*/  LDGSTS.E [R249+0x8000], desc[UR16][R184.64], !P3 ;  /* 0x08000000b8f97fae */ /* 0x000fe2000d921850 */
[----:B------:R-:W-:Y:S02]  /*59c0*/  IMAD.MOV.U32 R155, RZ, RZ, R223 ;  /* 0x000000ffff9b7224 */ /* 0x000fe400078e00df */
[----:B------:R-:W-:Y:S01]  /*59d0*/  IMAD.WIDE R214, R222, 0x4, R142 ;  /* 0x00000004ded67825 */ /* 0x000fe200078e028e */
[----:B------:R-:W-:Y:S01]  /*59e0*/  LDGSTS.E [R249+0xc000], desc[UR16][R168.64], !P3 ;  /* 0x0c000000a8f97fae */ /* 0x000fe2000d921850 */
[----:B------:R-:W-:Y:S02]  /*59f0*/  ISETP.GE.U32.AND P3, PT, R0, 0x7fffffad, PT ;  /* 0x7fffffad0000780c */ /* 0x000fe40003f66070 */
[----:B------:R-:W-:Y:S01]  /*5a00*/  VIADD R0, R2, 0xffffffce ;  /* 0xffffffce02007836 */ /* 0x000fe20000000000 */
[----:B------:R-:W-:Y:S01]  /*5a10*/  LDGSTS.E [R249+0x8004], desc[UR16][R174.64], !P5 ;  /* 0x08004000aef97fae */ /* 0x000fe2000e921850 */
[----:B------:R-:W-:-:S03]  /*5a20*/  IMAD.WIDE R222, R222, 0x4, R4 ;  /* 0x00000004dede7825 */ /* 0x000fc600078e0204 */
[----:B------:R-:W-:Y:S01]  /*5a30*/  LDGSTS.E [R249+0xc004], desc[UR16][R172.64], !P5 ;  /* 0x0c004000acf97fae */ /* 0x000fe2000e921850 */
[----:B------:R-:W-:Y:S01]  /*5a40*/  ISETP.GE.U32.AND P5, PT, R3, 0x7fffff90, PT ;  /* 0x7fffff900300780c */ /* 0x000fe20003fa6070 */
[----:B------:R-:W-:Y:S02]  /*5a50*/  VIADD R3, R2, 0xffffffcd ;  /* 0xffffffcd02037836 */ /* 0x000fe40000000000 */
[----:B------:R-:W-:Y:S01]  /*5a60*/  LDGSTS.E [R249+0x8008], desc[UR16][R180.64], !P4 ;  /* 0x08008000b4f97fae */ /* 0x000fe2000e121850 */
[----:B------:R-:W-:Y:S02]  /*5a70*/  IMAD.MOV.U32 R170, RZ, RZ, R226 ;  /* 0x000000ffffaa7224 */ /* 0x000fe400078e00e2 */
[----:B------:R-:W-:Y:S01]  /*5a80*/  IMAD R226, R244, 0x1c, RZ ;  /* 0x0000001cf4e27824 */ /* 0x000fe200078e02ff */
[----:B------:R-:W-:Y:S01]  /*5a90*/  LDGSTS.E [R249+0xc008], desc[UR16][R176.64], !P4 ;  /* 0x0c008000b0f97fae */ /* 0x000fe2000e121850 */
[----:B------:R-:W-:Y:S01]  /*5aa0*/  ISETP.GE.U32.AND P4, PT, R0, 0x7fffff8f, PT ;  /* 0x7fffff8f0000780c */ /* 0x000fe20003f86070 */
[----:B------:R-:W-:-:S02]  /*5ab0*/  IMAD.SHL.U32 R0, R244, 0x10, RZ ;  /* 0x00000010f4007824 */ /* 0x000fc400078e00ff */
[----:B------:R-:W-:Y:S01]  /*5ac0*/  LDGSTS.E [R249+0x800c], desc[UR16][R238.64], !P0 ;  /* 0x0800c000eef97fae */ /* 0x000fe2000c121850 */
[----:B------:R-:W-:Y:S02]  /*5ad0*/  IMAD.MOV.U32 R152, RZ, RZ, R228 ;  /* 0x000000ffff987224 */ /* 0x000fe400078e00e4 */
[----:B-1----:R-:W-:Y:S01]  /*5ae0*/  IMAD.WIDE R146, R0, 0x4, R142 ;  /* 0x0000000400927825 */ /* 0x002fe200078e028e */
[----:B------:R2:W-:Y:S03]  /*5af0*/  STL.64 [R1+0x170], R144 ;  /* 0x0001709001007387 */ /* 0x0005e60000100a00 */
[----:B------:R-:W-:Y:S01]  /*5b00*/  IMAD R228, R244, 0x1d, RZ ;  /* 0x0000001df4e47824 */ /* 0x000fe200078e02ff */
[----:B------:R-:W-:Y:S01]  /*5b10*/  LDGSTS.E [R249+0xc00c], desc[UR16][R178.64], !P0 ;  /* 0x0c00c000b2f97fae */ /* 0x000fe2000c121850 */
[----:B------:R-:W-:Y:S01]  /*5b20*/  ISETP.GE.U32.AND P0, PT, R3, 0x7fffff8e, PT ;  /* 0x7fffff8e0300780c */ /* 0x000fe20003f06070 */
[----:B------:R-:W-:-:S02]  /*5b30*/  VIADD R3, R2, 0xffffffcc ;  /* 0xffffffcc02037836 */ /* 0x000fc40000000000 */
[----:B------:R1:W-:Y:S01]  /*5b40*/  LDGSTS.E [R252], desc[UR16][R146.64], !P2 ;  /* 0x0000000092fc7fae */ /* 0x0003e2000d121850 */
[----:B------:R-:W-:Y:S02]  /*5b50*/  IMAD.MOV.U32 R171, RZ, RZ, R227 ;  /* 0x000000ffffab7224 */ /* 0x000fe400078e00e3 */
[----:B------:R-:W-:Y:S01]  /*5b60*/  VIADD R15, R15, UR12 ;  /* 0x0000000c0f0f7c36 */ /* 0x000fe20008000000 */
[----:B------:R-:W-:Y:S01]  /*5b70*/  STL.64 [R1+0x768], R184 ;  /* 0x000768b801007387 */ /* 0x000fe20000100a00 */
[----:B--2---:R-:W-:-:S03]  /*5b80*/  IMAD.WIDE R144, R0, 0x4, R4 ;  /* 0x0000000400907825 */ /* 0x004fc600078e0204 */
[----:B------:R1:W-:Y:S01]  /*5b90*/  STL.64 [R1+0x168], R146 ;  /* 0x0001689201007387 */ /* 0x0003e20000100a00 */
[----:B------:R-:W-:Y:S02]  /*5ba0*/  IMAD R0, R244, 0x11, RZ ;  /* 0x00000011f4007824 */ /* 0x000fe400078e02ff */
[--C-:B------:R-:W-:Y:S01]  /*5bb0*/  IMAD.WIDE R156, R226, 0x4, R142.reuse ;  /* 0x00000004e29c7825 */ /* 0x100fe200078e028e */
[----:B------:R2:W-:Y:S01]  /*5bc0*/  LDGSTS.E [R252+0x4000], desc[UR16][R144.64], !P2 ;  /* 0x0400000090fc7fae */ /* 0x0005e2000d121850 */
[----:B------:R-:W-:Y:S02]  /*5bd0*/  ISETP.GE.U32.AND P2, PT, R3, 0x7fffff8d, PT ;  /* 0x7fffff8d0300780c */ /* 0x000fe40003f46070 */
[C---:B------:R-:W-:Y:S01]  /*5be0*/  IMAD.WIDE R150, R0.reuse, 0x4, R142 ;  /* 0x0000000400967825 */ /* 0x040fe200078e028e */
[----:B------:R2:W-:Y:S03]  /*5bf0*/  STL.64 [R1+0x160], R144 ;  /* 0x0001609001007387 */ /* 0x0005e60000100a00 */
[----:B------:R-:W-:Y:S01]  /*5c00*/  IMAD.WIDE R148, R0, 0x4, R4 ;  /* 0x0000000400947825 */ /* 0x000fe200078e0204 */
[----:B------:R-:W-:Y:S03]  /*5c10*/  LDGSTS.E [R252+0x4], desc[UR16][R150.64], !P1 ;  /* 0x0000400096fc7fae */ /* 0x000fe6000c921850 */
[----:B------:R-:W-:Y:S01]  /*5c20*/  IMAD R3, R244, 0x12, RZ ;  /* 0x00000012f4037824 */ /* 0x000fe200078e02ff */
[----:B------:R-:W-:Y:S01]  /*5c30*/  LDGSTS.E [R252+0x4004], desc[UR16][R148.64], !P1 ;  /* 0x0400400094fc7fae */ /* 0x000fe2000c921850 */
[----:B------:R-:W-:-:S02]  /*5c40*/  VIADD R0, R2, 0xffffffeb ;  /* 0xffffffeb02007836 */ /* 0x000fc40000000000 */
[C---:B-1----:R-:W-:Y:S01]  /*5c50*/  IMAD.WIDE R146, R3.reuse, 0x4, R142 ;  /* 0x0000000403927825 */ /* 0x042fe200078e028e */
[----:B------:R-:W-:Y:S02]  /*5c60*/  STL.64 [R1+0x158], R150 ;  /* 0x0001589601007387 */ /* 0x000fe40000100a00 */
[----:B------:R-:W-:Y:S01]  /*5c70*/  ISETP.GE.U32.AND P1, PT, R0, 0x7fffffac, PT ;  /* 0x7fffffac0000780c */ /* 0x000fe20003f26070 */
[----:B--2---:R-:W-:Y:S01]  /*5c80*/  IMAD.WIDE R144, R3, 0x4, R4 ;  /* 0x0000000403907825 */ /* 0x004fe200078e0204 */
[----:B------:R-:W-:Y:S03]  /*5c90*/  STL.64 [R1+0x150], R148 ;  /* 0x0001509401007387 */ /* 0x000fe60000100a00 */
[----:B------:R-:W-:Y:S01]  /*5ca0*/  IMAD R0, R244, 0x13, RZ ;  /* 0x00000013f4007824 */ /* 0x000fe200078e02ff */
[----:B------:R1:W-:Y:S01]  /*5cb0*/  STL.64 [R1+0x148], R146 ;  /* 0x0001489201007387 */ /* 0x0003e20000100a00 */
[----:B------:R-:W-:-:S02]  /*5cc0*/  VIADD R3, R2, 0xffffffea ;  /* 0xffffffea02037836 */ /* 0x000fc40000000000 */
[----:B------:R-:W-:Y:S01]  /*5cd0*/  IMAD.WIDE R226, R226, 0x4, R4 ;  /* 0x00000004e2e27825 */ /* 0x000fe200078e0204 */
[----:B------:R1:W-:Y:S03]  /*5ce0*/  LDGSTS.E [R252+0x8], desc[UR16][R146.64], !P6 ;  /* 0x0000800092fc7fae */ /* 0x0003e6000f121850 */
[C---:B------:R-:W-:Y:S01]  /*5cf0*/  IMAD.WIDE R230, R228.reuse, 0x4, R142 ;  /* 0x00000004e4e67825 */ /* 0x040fe200078e028e */
[----:B------:R2:W-:Y:S03]  /*5d00*/  STL.64 [R1+0x140], R144 ;  /* 0x0001409001007387 */ /* 0x0005e60000100a00 */
[----:B------:R-:W-:Y:S01]  /*5d10*/  IMAD.WIDE R228, R228, 0x4, R4 ;  /* 0x00000004e4e47825 */ /* 0x000fe200078e0204 */
[----:B------:R2:W-:Y:S01]  /*5d20*/  LDGSTS.E [R252+0x4008], desc[UR16][R144.64], !P6 ;  /* 0x0400800090fc7fae */ /* 0x0005e2000f121850 */
[----:B------:R-:W-:-:S02]  /*5d30*/  ISETP.GE.U32.AND P6, PT, R3, 0x7fffffab, PT ;  /* 0x7fffffab0300780c */ /* 0x000fc40003fc6070 */
[----:B------:R-:W-:Y:S02]  /*5d40*/  VIADD R3, R2, 0xffffffcb ;  /* 0xffffffcb02037836 */ /* 0x000fe40000000000 */
[----:B-1----:R-:W-:-:S04]  /*5d50*/  IMAD.WIDE R146, R0, 0x4, R142 ;  /* 0x0000000400927825 */ /* 0x002fc800078e028e */
[----:B------:R-:W-:Y:S01]  /*5d60*/  IMAD.MOV.U32 R161, RZ, RZ, R153 ;  /* 0x000000ffffa17224 */ /* 0x000fe200078e0099 */
[----:B------:R1:W-:Y:S01]  /*5d70*/  LDGSTS.E [R252+0xc], desc[UR16][R146.64], !P3 ;  /* 0x0000c00092fc7fae */ /* 0x0003e2000d921850 */
[----:B--2---:R-:W-:Y:S01]  /*5d80*/  IMAD.WIDE R144, R0, 0x4, R4 ;  /* 0x0000000400907825 */ /* 0x004fe200078e0204 */
[----:B------:R-:W-:Y:S02]  /*5d90*/  IADD3 R0, R2, -0x17, RZ ;  /* 0xffffffe902007810 */ /* 0x000fe40007ffe0ff */
[----:B------:R1:W-:Y:S04]  /*5da0*/  STL.64 [R1+0x138], R146 ;  /* 0x0001389201007387 */ /* 0x0003e80000100a00 */
[----:B------:R2:W-:Y:S01]  /*5db0*/  LDGSTS.E [R252+0x400c], desc[UR16][R144.64], !P3 ;  /* 0x0400c00090fc7fae */ /* 0x0005e2000d921850 */
[----:B------:R-:W-:Y:S01]  /*5dc0*/  ISETP.GE.U32.AND P3, PT, R0, 0x7fffffaa, PT ;  /* 0x7fffffaa0000780c */ /* 0x000fe20003f66070 */
[----:B------:R-:W-:-:S02]  /*5dd0*/  VIADD R0, R2, 0xffffffe8 ;  /* 0xffffffe802007836 */ /* 0x000fc40000000000 */
[----:B------:R-:W-:Y:S04]  /*5de0*/  LDGSTS.E [R252+0x8000], desc[UR16][R198.64], !P5 ;  /* 0x08000000c6fc7fae */ /* 0x000fe8000e921850 */
[----:B------:R-:W-:Y:S01]  /*5df0*/  LDGSTS.E [R252+0xc000], desc[UR16][R182.64], !P5 ;  /* 0x0c000000b6fc7fae */ /* 0x000fe2000e921850 */
[----:B------:R-:W-:Y:S01]  /*5e00*/  ISETP.GE.U32.AND P5, PT, R0, 0x7fffffa9, PT ;  /* 0x7fffffa90000780c */ /* 0x000fe20003fa6070 */
[----:B------:R-:W-:Y:S02]  /*5e10*/  VIADD R0, R2, 0xffffffca ;  /* 0xffffffca02007836 */ /* 0x000fe40000000000 */
[----:B------:R-:W-:Y:S04]  /*5e20*/  LDGSTS.E [R252+0x8004], desc[UR16][R188.64], !P4 ;  /* 0x08004000bcfc7fae */ /* 0x000fe8000e121850 */
[----:B------:R-:W-:Y:S01]  /*5e30*/  LDGSTS.E [R252+0xc004], desc[UR16][R186.64], !P4 ;  /* 0x0c004000bafc7fae */ /* 0x000fe2000e121850 */
[----:B------:R-:W-:-:S02]  /*5e40*/  ISETP.GE.U32.AND P4, PT, R3, 0x7fffff8c, PT ;  /* 0x7fffff8c0300780c */ /* 0x000fc40003f86070 */
[----:B------:R-:W-:Y:S01]  /*5e50*/  IADD3 R3, R2, -0x37, RZ ;  /* 0xffffffc902037810 */ /* 0x000fe20007ffe0ff */
[----:B------:R-:W-:Y:S04]  /*5e60*/  LDGSTS.E [R252+0x8008], desc[UR16][R194.64], !P0 ;  /* 0x08008000c2fc7fae */ /* 0x000fe8000c121850 */
[----:B------:R-:W-:Y:S01]  /*5e70*/  LDGSTS.E [R252+0xc008], desc[UR16][R190.64], !P0 ;  /* 0x0c008000befc7fae */ /* 0x000fe2000c121850 */
[----:B------:R-:W-:Y:S01]  /*5e80*/  ISETP.GE.U32.AND P0, PT, R0, 0x7fffff8b, PT ;  /* 0x7fffff8b0000780c */ /* 0x000fe20003f06070 */
[----:B------:R-:W-:Y:S02]  /*5e90*/  IMAD R0, R244, 0x14, RZ ;  /* 0x00000014f4007824 */ /* 0x000fe400078e02ff */
[----:B------:R-:W-:Y:S02]  /*5ea0*/  LDGSTS.E [R252+0x800c], desc[UR16][R236.64], !P2 ;  /* 0x0800c000ecfc7fae */ /* 0x000fe4000d121850 */
[----:B-1----:R-:W-:-:S02]  /*5eb0*/  IMAD.WIDE R146, R0, 0x4, R142 ;  /* 0x0000000400927825 */ /* 0x002fc400078e028e */
[----:B------:R2:W-:Y:S04]  /*5ec0*/  STL.64 [R1+0x130], R144 ;  /* 0x0001309001007387 */ /* 0x0005e80000100a00 */
[----:B------:R-:W-:Y:S01]  /*5ed0*/  LDGSTS.E [R252+0xc00c], desc[UR16][R192.64], !P2 ;  /* 0x0c00c000c0fc7fae */ /* 0x000fe2000d121850 */
[----:B------:R-:W-:Y:S01]  /*5ee0*/  ISETP.GE.U32.AND P2, PT, R3, 0x7fffff8a, PT ;  /* 0x7fffff8a0300780c */ /* 0x000fe20003f46070 */
[----:B------:R-:W-:Y:S02]  /*5ef0*/  VIADD R3, R2, 0xffffffc8 ;  /* 0xffffffc802037836 */ /* 0x000fe40000000000 */
[----:B------:R1:W-:Y:S01]  /*5f00*/  LDGSTS.E [R250], desc[UR16][R146.64], !P1 ;  /* 0x0000000092fa7fae */ /* 0x0003e2000c921850 */
[----:B--2---:R-:W-:-:S03]  /*5f10*/  IMAD.WIDE R144, R0, 0x4, R4 ;  /* 0x0000000400907825 */ /* 0x004fc600078e0204 */
[----:B------:R1:W-:Y:S01]  /*5f20*/  STL.64 [R1+0x128], R146 ;  /* 0x0001289201007387 */ /* 0x0003e20000100a00 */
[----:B------:R-:W-:-:S03]  /*5f30*/  IMAD R0, R244, 0x15, RZ ;  /* 0x00000015f4007824 */ /* 0x000fc600078e02ff */
[----:B------:R2:W-:Y:S01]  /*5f40*/  LDGSTS.E [R250+0x4000], desc[UR16][R144.64], !P1 ;  /* 0x0400000090fa7fae */ /* 0x0005e2000c921850 */
[----:B------:R-:W-:Y:S01]  /*5f50*/  ISETP.GE.U32.AND P1, PT, R3, 0x7fffff89, PT ;  /* 0x7fffff890300780c */ /* 0x000fe20003f26070 */
[----:B------:R-:W-:Y:S02]  /*5f60*/  IMAD R3, R244, 0x16, RZ ;  /* 0x00000016f4037824 */ /* 0x000fe400078e02ff */
[C---:B------:R-:W-:Y:S01]  /*5f70*/  IMAD.WIDE R150, R0.reuse, 0x4, R142 ;  /* 0x0000000400967825 */ /* 0x040fe200078e028e */
[----:B------:R2:W-:Y:S03]  /*5f80*/  STL.64 [R1+0x120], R144 ;  /* 0x0001209001007387 */ /* 0x0005e60000100a00 */
[----:B------:R-:W-:Y:S01]  /*5f90*/  IMAD.WIDE R148, R0, 0x4, R4 ;  /* 0x0000000400947825 */ /* 0x000fe200078e0204 */
[----:B------:R-:W-:Y:S03]  /*5fa0*/  LDGSTS.E [R250+0x4], desc[UR16][R150.64], !P6 ;  /* 0x0000400096fa7fae */ /* 0x000fe6000f121850 */
[----:B------:R-:W-:Y:S01]  /*5fb0*/  VIADD R0, R2, 0xffffffe7 ;  /* 0xffffffe702007836 */ /* 0x000fe20000000000 */
[----:B------:R-:W-:Y:S01]  /*5fc0*/  LDGSTS.E [R250+0x4004], desc[UR16][R148.64], !P6 ;  /* 0x0400400094fa7fae */ /* 0x000fe2000f121850 */
[----:B-1----:R-:W-:-:S03]  /*5fd0*/  IMAD.WIDE R146, R3, 0x4, R142 ;  /* 0x0000000403927825 */ /* 0x002fc600078e028e */
[----:B------:R-:W-:Y:S01]  /*5fe0*/  ISETP.GE.U32.AND P6, PT, R0, 0x7fffffa8, PT ;  /* 0x7fffffa80000780c */ /* 0x000fe20003fc6070 */
[----:B--2---:R-:W-:Y:S01]  /*5ff0*/  IMAD.WIDE R144, R3, 0x4, R4 ;  /* 0x0000000403907825 */ /* 0x004fe200078e0204 */
[----:B------:R-:W-:Y:S01]  /*6000*/  STL.64 [R1+0x118], R150 ;  /* 0x0001189601007387 */ /* 0x000fe20000100a00 */
[----:B------:R-:W-:Y:S02]  /*6010*/  IADD3 R3, R2, -0x1a, RZ ;  /* 0xffffffe602037810 */ /* 0x000fe40007ffe0ff */
[----:B------:R-:W-:Y:S01]  /*6020*/  IMAD R0, R244, 0x17, RZ ;  /* 0x00000017f4007824 */ /* 0x000fe200078e02ff */
[----:B------:R-:W-:Y:S04]  /*6030*/  STL.64 [R1+0x110], R148 ;  /* 0x0001109401007387 */ /* 0x000fe80000100a00 */
[----:B------:R1:W-:Y:S04]  /*6040*/  STL.64 [R1+0x108], R146 ;  /* 0x0001089201007387 */ /* 0x0003e80000100a00 */
[----:B------:R1:W-:Y:S04]  /*6050*/  LDGSTS.E [R250+0x8], desc[UR16][R146.64], !P3 ;  /* 0x0000800092fa7fae */ /* 0x0003e8000d921850 */
[----:B------:R2:W-:Y:S04]  /*6060*/  STL.64 [R1+0x100], R144 ;  /* 0x0001009001007387 */ /* 0x0005e80000100a00 */
[----:B------:R2:W-:Y:S01]  /*6070*/  LDGSTS.E [R250+0x4008], desc[UR16][R144.64], !P3 ;  /* 0x0400800090fa7fae */ /* 0x0005e2000d921850 */
[----:B------:R-:W-:Y:S01]  /*6080*/  ISETP.GE.U32.AND P3, PT, R3, 0x7fffffa7, PT ;  /* 0x7fffffa70300780c */ /* 0x000fe20003f66070 */
[----:B------:R-:W-:-:S02]  /*6090*/  VIADD R3, R2, 0xffffffc7 ;  /* 0xffffffc702037836 */ /* 0x000fc40000000000 */
[----:B-1----:R-:W-:-:S05]  /*60a0*/  IMAD.WIDE R146, R0, 0x4, R142 ;  /* 0x0000000400927825 */ /* 0x002fca00078e028e */
[----:B------:R1:W-:Y:S01]  /*60b0*/  LDGSTS.E [R250+0xc], desc[UR16][R146.64], !P5 ;  /* 0x0000c00092fa7fae */ /* 0x0003e2000e921850 */
[----:B--2---:R-:W-:-:S03]  /*60c0*/  IMAD.WIDE R144, R0, 0x4, R4 ;  /* 0x0000000400907825 */ /* 0x004fc600078e0204 */
[----:B------:R1:W-:Y:S01]  /*60d0*/  STL.64 [R1+0xf8], R146 ;  /* 0x0000f89201007387 */ /* 0x0003e20000100a00 */
[----:B------:R-:W-:-:S03]  /*60e0*/  VIADD R0, R2, 0xffffffe5 ;  /* 0xffffffe502007836 */ /* 0x000fc60000000000 */
[----:B------:R2:W-:Y:S02]  /*60f0*/  LDGSTS.E [R250+0x400c], desc[UR16][R144.64], !P5 ;  /* 0x0400c00090fa7fae */ /* 0x0005e4000e921850 */
[----:B------:R-:W-:Y:S01]  /*6100*/  ISETP.GE.U32.AND P5, PT, R0, 0x7fffffa6, PT ;  /* 0x7fffffa60000780c */ /* 0x000fe20003fa6070 */
[----:B------:R-:W-:Y:S01]  /*6110*/  VIADD R0, R2, 0xffffffe4 ;  /* 0xffffffe402007836 */ /* 0x000fe20000000000 */
[----:B------:R-:W-:Y:S04]  /*6120*/  LDGSTS.E [R250+0x8000], desc[UR16][R234.64], !P4 ;  /* 0x08000000eafa7fae */ /* 0x000fe8000e121850 */
[----:B------:R-:W-:Y:S01]  /*6130*/  LDGSTS.E [R250+0xc000], desc[UR16][R196.64], !P4 ;  /* 0x0c000000c4fa7fae */ /* 0x000fe2000e121850 */
[----:B------:R-:W-:Y:S02]  /*6140*/  ISETP.GE.U32.AND P4, PT, R0, 0x7fffffa5, PT ;  /* 0x7fffffa50000780c */ /* 0x000fe40003f86070 */
[C---:B------:R-:W-:Y:S01]  /*6150*/  IADD3 R0, R2.reuse, -0x3a, RZ ;  /* 0xffffffc602007810 */ /* 0x040fe20007ffe0ff */
[----:B------:R-:W-:Y:S04]  /*6160*/  LDGSTS.E [R250+0x8004], desc[UR16][R202.64], !P0 ;  /* 0x08004000cafa7fae */ /* 0x000fe8000c121850 */
[----:B------:R-:W-:Y:S01]  /*6170*/  LDGSTS.E [R250+0xc004], desc[UR16][R200.64], !P0 ;  /* 0x0c004000c8fa7fae */ /* 0x000fe2000c121850 */
[----:B------:R-:W-:Y:S01]  /*6180*/  ISETP.GE.U32.AND P0, PT, R3, 0x7fffff88, PT ;  /* 0x7fffff880300780c */ /* 0x000fe20003f06070 */
[----:B------:R-:W-:-:S02]  /*6190*/  VIADD R3, R2, 0xffffffc5 ;  /* 0xffffffc502037836 */ /* 0x000fc40000000000 */
        /* <DEDUP_REMOVED lines=20> */
[----:B------:R-:W-:Y:S01]  /*62e0*/  IADD3 R0, R2, -0x1d, RZ ;  /* 0xffffffe302007810 */ /* 0x000fe20007ffe0ff */
[----:B------:R3:W-:Y:S02]  /*62f0*/  LDGSTS.E [R251+0x4], desc[UR16][R150.64], !P3 ;  /* 0x0000400096fb7fae */ /* 0x0007e4000d921850 */
[----:B-1----:R-:W-:-:S02]  /*6300*/  IMAD.WIDE R146, R3, 0x4, R142 ;  /* 0x0000000403927825 */ /* 0x002fc400078e028e */
[----:B------:R1:W-:Y:S01]  /*6310*/  LDGSTS.E [R251+0x4004], desc[UR16][R148.64], !P3 ;  /* 0x0400400094fb7fae */ /* 0x0003e2000d921850 */
[----:B------:R-:W-:Y:S01]  /*6320*/  ISETP.GE.U32.AND P3, PT, R0, 0x7fffffa4, PT ;  /* 0x7fffffa40000780c */ /* 0x000fe20003f66070 */
[----:B------:R-:W-:Y:S02]  /*6330*/  IMAD R0, R244, 0x1b, RZ ;  /* 0x0000001bf4007824 */ /* 0x000fe400078e02ff */
[----:B------:R3:W-:Y:S01]  /*6340*/  STL.64 [R1+0xd8], R150 ;  /* 0x0000d89601007387 */ /* 0x0007e20000100a00 */
[----:B--2---:R-:W-:-:S03]  /*6350*/  IMAD.WIDE R144, R3, 0x4, R4 ;  /* 0x0000000403907825 */ /* 0x004fc600078e0204 */
[----:B------:R1:W-:Y:S01]  /*6360*/  STL.64 [R1+0xd0], R148 ;  /* 0x0000d09401007387 */ /* 0x0003e20000100a00 */
[----:B------:R-:W-:-:S03]  /*6370*/  VIADD R3, R2, 0xffffffe2 ;  /* 0xffffffe202037836 */ /* 0x000fc60000000000 */
[----:B------:R2:W-:Y:S04]  /*6380*/  STL.64 [R1+0xc8], R146 ;  /* 0x0000c89201007387 */ /* 0x0005e80000100a00 */
[----:B------:R2:W-:Y:S01]  /*6390*/  LDGSTS.E [R251+0x8], desc[UR16][R146.64], !P5 ;  /* 0x0000800092fb7fae */ /* 0x0005e2000e921850 */
[----:B---3--:R-:W-:Y:S01]  /*63a0*/  IMAD.MOV.U32 R150, RZ, RZ, R224 ;  /* 0x000000ffff967224 */ /* 0x008fe200078e00e0 */
[----:B------:R-:W-:Y:S01]  /*63b0*/  MOV R151, R225 ;  /* 0x000000e100977202 */ /* 0x000fe20000000f00 */
[----:B------:R-:W-:Y:S01]  /*63c0*/  IMAD R224, R244, 0x3b, RZ ;  /* 0x0000003bf4e07824 */ /* 0x000fe200078e02ff */
[----:B------:R3:W-:Y:S01]  /*63d0*/  STL.64 [R1+0xc0], R144 ;  /* 0x0000c09001007387 */ /* 0x0007e20000100a00 */
[----:B-1----:R-:W-:Y:S02]  /*63e0*/  IMAD.MOV.U32 R148, RZ, RZ, R212 ;  /* 0x000000ffff947224 */ /* 0x002fe400078e00d4 */
[----:B------:R-:W-:Y:S01]  /*63f0*/  IMAD.MOV.U32 R149, RZ, RZ, R213 ;  /* 0x000000ffff957224 */ /* 0x000fe200078e00d5 */
[----:B------:R3:W-:Y:S01]  /*6400*/  LDGSTS.E [R251+0x4008], desc[UR16][R144.64], !P5 ;  /* 0x0400800090fb7fae */ /* 0x0007e2000e921850 */
[----:B------:R-:W-:-:S02]  /*6410*/  ISETP.GE.U32.AND P5, PT, R3, 0x7fffffa3, PT ;  /* 0x7fffffa30300780c */ /* 0x000fc40003fa6070 */
[----:B------:R-:W-:Y:S01]  /*6420*/  IADD3 R3, R2, -0x3d, RZ ;  /* 0xffffffc302037810 */ /* 0x000fe20007ffe0ff */
[----:B--2---:R-:W-:-:S05]  /*6430*/  IMAD.WIDE R146, R0, 0x4, R142 ;  /* 0x0000000400927825 */ /* 0x004fca00078e028e */
[----:B------:R1:W-:Y:S01]  /*6440*/  STL.64 [R1+0xb8], R146 ;  /* 0x0000b89201007387 */ /* 0x0003e20000100a00 */
[----:B---3--:R-:W-:-:S03]  /*6450*/  IMAD.WIDE R144, R0, 0x4, R4 ;  /* 0x0000000400907825 */ /* 0x008fc600078e0204 */
[----:B------:R1:W-:Y:S01]  /*6460*/  LDGSTS.E [R251+0xc], desc[UR16][R146.64], !P4 ;  /* 0x0000c00092fb7fae */ /* 0x0003e2000e121850 */
[----:B------:R-:W-:-:S03]  /*6470*/  VIADD R0, R2, 0xffffffe1 ;  /* 0xffffffe102007836 */ /* 0x000fc60000000000 */
[----:B------:R2:W-:Y:S02]  /*6480*/  LDGSTS.E [R251+0x400c], desc[UR16][R144.64], !P4 ;  /* 0x0400c00090fb7fae */ /* 0x0005e4000e121850 */
[----:B------:R-:W-:Y:S01]  /*6490*/  ISETP.GE.U32.AND P4, PT, R0, 0x7fffffa2, PT ;  /* 0x7fffffa20000780c */ /* 0x000fe20003f86070 */
[----:B------:R-:W-:Y:S01]  /*64a0*/  VIADD R0, R2, 0xffffffe0 ;  /* 0xffffffe002007836 */ /* 0x000fe20000000000 */
[----:B------:R2:W-:Y:S01]  /*64b0*/  STL.64 [R1+0xb0], R144 ;  /* 0x0000b09001007387 */ /* 0x0005e20000100a00 */
[----:B-1----:R-:W-:Y:S01]  /*64c0*/  IMAD.MOV.U32 R146, RZ, RZ, R220 ;  /* 0x000000ffff927224 */ /* 0x002fe200078e00dc */
[----:B------:R-:W-:Y:S01]  /*64d0*/  MOV R147, R221 ;  /* 0x000000dd00937202 */ /* 0x000fe20000000f00 */
[----:B------:R-:W-:Y:S01]  /*64e0*/  IMAD R220, R244, 0x39, RZ ;  /* 0x00000039f4dc7824 */ /* 0x000fe200078e02ff */
[----:B------:R-:W-:Y:S03]  /*64f0*/  LDGSTS.E [R251+0x8000], desc[UR16][R210.64], !P0 ;  /* 0x08000000d2fb7fae */ /* 0x000fe6000c121850 */
[----:B------:R-:W-:Y:S01]  /*6500*/  IMAD.WIDE R212, R220, 0x4, R142 ;  /* 0x00000004dcd47825 */ /* 0x000fe200078e028e */
[----:B------:R-:W-:Y:S01]  /*6510*/  LDGSTS.E [R251+0xc000], desc[UR16][R218.64], !P0 ;  /* 0x0c000000dafb7fae */ /* 0x000fe2000c121850 */
[----:B------:R-:W-:-:S02]  /*6520*/  ISETP.GE.U32.AND P0, PT, R0, 0x7fffffa1, PT ;  /* 0x7fffffa10000780c */ /* 0x000fc40003f06070 */
[----:B------:R-:W-:Y:S01]  /*6530*/  IMAD.WIDE R220, R220, 0x4, R4 ;  /* 0x00000004dcdc7825 */ /* 0x000fe200078e0204 */
[----:B------:R-:W-:Y:S03]  /*6540*/  LDGSTS.E [R251+0x8004], desc[UR16][R212.64], !P2 ;  /* 0x08004000d4fb7fae */ /* 0x000fe6000d121850 */
[----:B--2---:R-:W-:Y:S01]  /*6550*/  IMAD.MOV.U32 R144, RZ, RZ, R216 ;  /* 0x000000ffff907224 */ /* 0x004fe200078e00d8 */
[----:B------:R-:W-:Y:S01]  /*6560*/  LDGSTS.E [R251+0xc004], desc[UR16][R220.64], !P2 ;  /* 0x0c004000dcfb7fae */ /* 0x000fe2000d121850 */
[----:B------:R-:W-:Y:S01]  /*6570*/  IMAD.MOV.U32 R145, RZ, RZ, R217 ;  /* 0x000000ffff917224 */ /* 0x000fe200078e00d9 */
[----:B------:R-:W-:Y:S01]  /*6580*/  ISETP.GE.U32.AND P2, PT, R3, 0x7fffff84, PT ;  /* 0x7fffff840300780c */ /* 0x000fe20003f46070 */
[----:B------:R-:W-:Y:S01]  /*6590*/  IMAD.WIDE R216, R224, 0x4, R142 ;  /* 0x00000004e0d87825 */ /* 0x000fe200078e028e */
[----:B------:R-:W-:Y:S03]  /*65a0*/  LDGSTS.E [R251+0x8008], desc[UR16][R214.64], !P1 ;  /* 0x08008000d6fb7fae */ /* 0x000fe6000c921850 */
[----:B------:R-:W-:Y:S01]  /*65b0*/  VIADD R0, R2, 0xffffffc2 ;  /* 0xffffffc202007836 */ /* 0x000fe20000000000 */
[----:B------:R-:W-:Y:S01]  /*65c0*/  LDGSTS.E [R251+0xc008], desc[UR16][R222.64], !P1 ;  /* 0x0c008000defb7fae */ /* 0x000fe2000c921850 */
[----:B------:R-:W-:-:S03]  /*65d0*/  IMAD.WIDE R224, R224, 0x4, R4 ;  /* 0x00000004e0e07825 */ /* 0x000fc600078e0204 */
[----:B------:R-:W-:Y:S01]  /*65e0*/  LDGSTS.E [R251+0x800c], desc[UR16][R216.64], !P6 ;  /* 0x0800c000d8fb7fae */ /* 0x000fe2000f121850 */
[----:B------:R-:W-:Y:S01]  /*65f0*/  ISETP.GE.U32.AND P1, PT, R0, 0x7fffff83, PT ;  /* 0x7fffff830000780c */ /* 0x000fe20003f26070 */
[----:B------:R-:W-:Y:S02]  /*6600*/  VIADD R0, R2, 0xffffffc0 ;  /* 0xffffffc002007836 */ /* 0x000fe40000000000 */
[----:B------:R-:W-:Y:S01]  /*6610*/  LDGSTS.E [R251+0xc00c], desc[UR16][R224.64], !P6 ;  /* 0x0c00c000e0fb7fae */ /* 0x000fe2000f121850 */
[----:B------:R-:W-:Y:S01]  /*6620*/  ISETP.GT.AND P6, PT, R10, 0x3f, PT ;  /* 0x0000003f0a00780c */ /* 0x000fe20003fc4270 */
[----:B------:R-:W-:Y:S02]  /*6630*/  VIADD R3, R2, 0xffffffc1 ;  /* 0xffffffc102037836 */ /* 0x000fe40000000000 */
[----:B------:R1:W-:Y:S01]  /*6640*/  LDGSTS.E [R15], desc[UR16][R156.64], !P3 ;  /* 0x000000009c0f7fae */ /* 0x0003e2000d921850 */
[----:B------:R-:W-:Y:S02]  /*6650*/  SEL R2, RZ, 0x4, !P6 ;  /* 0x00000004ff027807 */ /* 0x000fe40007000000 */
[C---:B------:R-:W-:Y:S01]  /*6660*/  ISETP.GE.AND P6, PT, R6.reuse, R0, PT ;  /* 0x000000000600720c */ /* 0x040fe20003fc6270 */
[----:B------:R-:W-:Y:S01]  /*6670*/  LDGSTS.E [R15+0x4000], desc[UR16][R226.64], !P3 ;  /* 0x04000000e20f7fae */ /* 0x000fe2000d921850 */
[----:B------:R-:W-:-:S02]  /*6680*/  ISETP.GE.AND P3, PT, R6, UR4, PT ;  /* 0x0000000406007c0c */ /* 0x000fc4000bf66270 */
[----:B------:R-:W2:Y:S01]  /*6690*/  LDC R6, c[0x0][0x230] ;  /* 0x00008c00ff067b82 */ /* 0x000ea20000000800 */
[----:B------:R-:W-:Y:S01]  /*66a0*/  LDGSTS.E [R15+0x4], desc[UR16][R230.64], !P5 ;  /* 0x00004000e60f7fae */ /* 0x000fe2000e921850 */
[----:B------:R-:W-:Y:S02]  /*66b0*/  SEL R2, R2, RZ, !P3 ;  /* 0x000000ff02027207 */ /* 0x000fe40005800000 */
[----:B------:R-:W-:Y:S01]  /*66c0*/  ISETP.GE.U32.AND P3, PT, R0, 0x7fffff81, PT ;  /* 0x7fffff810000780c */ /* 0x000fe20003f66070 */
[----:B------:R-:W-:Y:S01]  /*66d0*/  LDGSTS.E [R15+0x4004], desc[UR16][R228.64], !P5 ;  /* 0x04004000e40f7fae */ /* 0x000fe2000e921850 */
[----:B------:R-:W-:Y:S01]  /*66e0*/  ISETP.GE.U32.AND P5, PT, R3, 0x7fffff82, PT ;  /* 0x7fffff820300780c */ /* 0x000fe20003fa6070 */
[----:B------:R-:W-:Y:S01]  /*66f0*/  IMAD R3, R244, 0x1e, RZ ;  /* 0x0000001ef4037824 */ /* 0x000fe200078e02ff */
[----:B------:R-:W-:Y:S01]  /*6700*/  SEL R0, RZ, 0x4, P6 ;  /* 0x00000004ff007807 */ /* 0x000fe20003000000 */
[----:B------:R1:W-:Y:S01]  /*6710*/  STL.64 [R1], R156 ;  /* 0x0000009c01007387 */ /* 0x0003e20000100a00 */
[----:B------:R-:W-:Y:S01]  /*6720*/  ISETP.GT.AND P6, PT, R10, 0x7f, PT ;  /* 0x0000007f0a00780c */ /* 0x000fe20003fc4270 */
[----:B------:R-:W-:-:S02]  /*6730*/  IMAD.WIDE R158, R3, 0x4, R142 ;  /* 0x00000004039e7825 */ /* 0x000fc400078e028e */
[----:B------:R3:W-:Y:S01]  /*6740*/  STL.64 [R1+0x760], R10 ;  /* 0x0007600a01007387 */ /* 0x0007e20000100a00 */
[----:B------:R-:W-:Y:S02]  /*6750*/  SEL R0, R0, RZ, P6 ;  /* 0x000000ff00007207 */ /* 0x000fe40003000000 */
[----:B------:R-:W-:Y:S01]  /*6760*/  ISETP.NE.U32.AND P6, PT, R2, RZ, PT ;  /* 0x000000ff0200720c */ /* 0x000fe20003fc5070 */
[----:B------:R4:W-:Y:S01]  /*6770*/  STL.64 [R1+0xa8], R158 ;  /* 0x0000a89e01007387 */ /* 0x0009e20000100a00 */
[----:B------:R-:W-:Y:S02]  /*6780*/  VIADD R2, R13, 0xffffffbf ;  /* 0xffffffbf0d027836 */ /* 0x000fe40000000000 */
[----:B------:R-:W2:Y:S01]  /*6790*/  LDC R13, c[0x0][0x230] ;  /* 0x00008c00ff0d7b82 */ /* 0x000ea20000000800 */
[----:B-1----:R-:W-:Y:S01]  /*67a0*/  IMAD.WIDE R156, R3, 0x4, R4 ;  /* 0x00000004039c7825 */ /* 0x002fe200078e0204 */
[----:B------:R4:W-:Y:S03]  /*67b0*/  LDGSTS.E [R15+0x8], desc[UR16][R158.64], !P4 ;  /* 0x000080009e0f7fae */ /* 0x0009e6000e121850 */
[----:B------:R-:W-:Y:S01]  /*67c0*/  IMAD R3, R244, 0x1f, RZ ;  /* 0x0000001ff4037824 */ /* 0x000fe200078e02ff */
[----:B------:R1:W-:Y:S02]  /*67d0*/  STL.64 [R1+0xa0], R156 ;  /* 0x0000a09c01007387 */ /* 0x0003e40000100a00 */
[----:B---3--:R-:W3:Y:S02]  /*67e0*/  LDC R11, c[0x0][0x230] ;  /* 0x00008c00ff0b7b82 */ /* 0x008ee40000000800 */
[----:B------:R1:W-:Y:S01]  /*67f0*/  LDGSTS.E [R15+0x4008], desc[UR16][R156.64], !P4 ;  /* 0x040080009c0f7fae */ /* 0x0003e2000e121850 */
[----:B------:R-:W-:Y:S01]  /*6800*/  ISETP.NE.U32.AND P4, PT, R0, RZ, PT ;  /* 0x000000ff0000720c */ /* 0x000fe20003f85070 */
[----:B------:R-:W-:-:S02]  /*6810*/  IMAD R0, R244, 0x3c, RZ ;  /* 0x0000003cf4007824 */ /* 0x000fc400078e02ff */
[C-C-:B----4-:R-:W-:Y:S02]  /*6820*/  IMAD.WIDE R158, R3.reuse, 0x4, R142.reuse ;  /* 0x00000004039e7825 */ /* 0x150fe400078e028e */
[----:B------:R-:W4:Y:S02]  /*6830*/  LDC R10, c[0x0][0x230] ;  /* 0x00008c00ff0a7b82 */ /* 0x000f240000000800 */
[C---:B------:R-:W-:Y:S01]  /*6840*/  IMAD.WIDE R184, R0.reuse, 0x4, R142 ;  /* 0x0000000400b87825 */ /* 0x040fe200078e028e */
[----:B------:R3:W-:Y:S03]  /*6850*/  LDGSTS.E [R15+0xc], desc[UR16][R158.64], !P0 ;  /* 0x0000c0009e0f7fae */ /* 0x0007e6000c121850 */
[--C-:B-1----:R-:W-:Y:S01]  /*6860*/  IMAD.WIDE R156, R3, 0x4, R4.reuse ;  /* 0x00000004039c7825 */ /* 0x102fe200078e0204 */
[----:B------:R1:W-:Y:S03]  /*6870*/  STL.64 [R1+0x98], R158 ;  /* 0x0000989e01007387 */ /* 0x0003e60000100a00 */
[----:B------:R-:W-:Y:S01]  /*6880*/  IMAD.WIDE R166, R0, 0x4, R4 ;  /* 0x0000000400a67825 */ /* 0x000fe200078e0204 */
[----:B------:R1:W-:Y:S01]  /*6890*/  LDGSTS.E [R15+0x400c], desc[UR16][R156.64], !P0 ;  /* 0x0400c0009c0f7fae */ /* 0x0003e2000c121850 */
[----:B------:R-:W-:-:S02]  /*68a0*/  ISETP.GE.U32.AND P0, PT, R2, 0x7fffff80, PT ;  /* 0x7fffff800200780c */ /* 0x000fc40003f06070 */
[----:B------:R-:W-:Y:S01]  /*68b0*/  IMAD R2, R244, 0x3d, RZ ;  /* 0x0000003df4027824 */ /* 0x000fe200078e02ff */
[----:B------:R1:W-:Y:S01]  /*68c0*/  STL.64 [R1+0x90], R156 ;  /* 0x0000909c01007387 */ /* 0x0003e20000100a00 */
[----:B--2---:R-:W-:Y:S01]  /*68d0*/  VIADD R0, R6, 0xffffffbe ;  /* 0xffffffbe06007836 */ /* 0x004fe20000000000 */
[----:B------:R-:W-:Y:S01]  /*68e0*/  LOP3.LUT R6, R14, 0x40, RZ, 0x3c, !PT ;  /* 0x000000400e067812 */ /* 0x000fe200078e3cff */
[----:B---3--:R-:W-:Y:S01]  /*68f0*/  VIADD R3, R11, 0xffffffbc ;  /* 0xffffffbc0b037836 */ /* 0x008fe20000000000 */
[----:B------:R-:W-:Y:S01]  /*6900*/  LDGSTS.E [R15+0x8000], desc[UR16][R184.64], !P2 ;  /* 0x08000000b80f7fae */ /* 0x000fe2000d121850 */
[----:B-1----:R-:W-:Y:S01]  /*6910*/  IMAD.WIDE R158, R2, 0x4, R142 ;  /* 0x00000004029e7825 */ /* 0x002fe200078e028e */
[----:B------:R-:W-:Y:S02]  /*6920*/  IADD3 R6, R6, UR12, RZ ;  /* 0x0000000c06067c10 */ /* 0x000fe4000fffe0ff */
[----:B------:R-:W-:Y:S01]  /*6930*/  LDGSTS.E [R15+0xc000], desc[UR16][R166.64], !P2 ;  /* 0x0c000000a60f7fae */ /* 0x000fe2000d121850 */
[----:B------:R-:W-:Y:S01]  /*6940*/  ISETP.GE.U32.AND P2, PT, R0, 0x7fffff7f, PT ;  /* 0x7fffff7f0000780c */ /* 0x000fe20003f46070 */
[----:B------:R-:W-:-:S02]  /*6950*/  IMAD R0, R244, 0x3e, RZ ;  /* 0x0000003ef4007824 */ /* 0x000fc400078e02ff */
[----:B------:R-:W-:Y:S01]  /*6960*/  IMAD.WIDE R156, R2, 0x4, R4 ;  /* 0x00000004029c7825 */ /* 0x000fe200078e0204 */
[----:B------:R-:W-:Y:S01]  /*6970*/  IADD3 R2, R160, -0x43, RZ ;  /* 0xffffffbda0027810 */ /* 0x000fe20007ffe0ff */
[----:B------:R1:W-:Y:S02]  /*6980*/  LDGSTS.E [R15+0x8004], desc[UR16][R158.64], !P1 ;  /* 0x080040009e0f7fae */ /* 0x0003e4000c921850 */
[----:B------:R-:W-:Y:S02]  /*6990*/  IMAD.MOV.U32 R160, RZ, RZ, R152 ;  /* 0x000000ffffa07224 */ /* 0x000fe400078e0098 */
[----:B------:R-:W-:Y:S01]  /*69a0*/  STL.64 [R1+0x40], R184 ;  /* 0x000040b801007387 */ /* 0x000fe20000100a00 */
[----:B------:R-:W-:-:S03]  /*69b0*/  IMAD.WIDE R152, R0, 0x4, R4 ;  /* 0x0000000400987825 */ /* 0x000fc600078e0204 */
[----:B------:R2:W-:Y:S01]  /*69c0*/  LDGSTS.E [R15+0xc004], desc[UR16][R156.64], !P1 ;  /* 0x0c0040009c0f7fae */ /* 0x0005e2000c921850 */
[----:B------:R-:W-:Y:S01]  /*69d0*/  ISETP.GE.U32.AND P1, PT, R2, 0x7fffff7e, PT ;  /* 0x7fffff7e0200780c */ /* 0x000fe20003f26070 */
[----:B------:R-:W-:Y:S02]  /*69e0*/  IMAD R2, R244, 0x3f, RZ ;  /* 0x0000003ff4027824 */ /* 0x000fe400078e02ff */
[----:B------:R-:W-:Y:S04]  /*69f0*/  STL.64 [R1+0x38], R166 ;  /* 0x000038a601007387 */ /* 0x000fe80000100a00 */
[----:B------:R1:W-:Y:S04]  /*6a00*/  STL.64 [R1+0x30], R158 ;  /* 0x0000309e01007387 */ /* 0x0003e80000100a00 */
[----:B------:R2:W-:Y:S01]  /*6a10*/  STL.64 [R1+0x28], R156 ;  /* 0x0000289c01007387 */ /* 0x0005e20000100a00 */
[----:B-1----:R-:W-:Y:S01]  /*6a20*/  IMAD.WIDE R158, R0, 0x4, R142 ;  /* 0x00000004009e7825 */ /* 0x002fe200078e028e */
[----:B----4-:R-:W-:-:S02]  /*6a30*/  IADD3 R0, R10, -0x45, RZ ;  /* 0xffffffbb0a007810 */ /* 0x010fc40007ffe0ff */
[----:B--2---:R-:W-:Y:S01]  /*6a40*/  MOV R156, R242 ;  /* 0x000000f2009c7202 */ /* 0x004fe20000000f00 */
[----:B------:R-:W-:Y:S01]  /*6a50*/  IMAD.MOV.U32 R157, RZ, RZ, R243 ;  /* 0x000000ffff9d7224 */ /* 0x000fe200078e00f3 */
[----:B------:R1:W-:Y:S01]  /*6a60*/  LDGSTS.E [R15+0x8008], desc[UR16][R158.64], !P5 ;  /* 0x080080009e0f7fae */ /* 0x0003e2000e921850 */
[----:B------:R-:W-:Y:S02]  /*6a70*/  IMAD.MOV.U32 R242, RZ, RZ, R148 ;  /* 0x000000fffff27224 */ /* 0x000fe400078e0094 */
[----:B------:R-:W-:Y:S01]  /*6a80*/  IMAD.MOV.U32 R243, RZ, RZ, R149 ;  /* 0x000000fffff37224 */ /* 0x000fe200078e0095 */
[----:B------:R2:W-:Y:S01]  /*6a90*/  LDGSTS.E [R15+0xc008], desc[UR16][R152.64], !P5 ;  /* 0x0c008000980f7fae */ /* 0x0005e2000e921850 */
[----:B------:R-:W-:Y:S01]  /*6aa0*/  IMAD.WIDE R148, R2, 0x4, R142 ;  /* 0x0000000402947825 */ /* 0x000fe200078e028e */
[----:B------:R-:W-:Y:S02]  /*6ab0*/  ISETP.GE.U32.AND P5, PT, R3, 0x7fffff7d, PT ;  /* 0x7fffff7d0300780c */ /* 0x000fe40003fa6070 */
[----:B------:R-:W-:Y:S01]  /*6ac0*/  LOP3.LUT R3, R14, 0x20, RZ, 0x3c, !PT ;  /* 0x000000200e037812 */ /* 0x000fe200078e3cff */
[----:B------:R-:W-:Y:S01]  /*6ad0*/  IMAD.WIDE R10, R2, 0x4, R4 ;  /* 0x00000004020a7825 */ /* 0x000fe200078e0204 */
[----:B------:R3:W-:Y:S01]  /*6ae0*/  LDGSTS.E [R15+0x800c], desc[UR16][R148.64], !P3 ;  /* 0x0800c000940f7fae */ /* 0x0007e2000d921850 */
[----:B------:R-:W-:-:S02]  /*6af0*/  MOV R166, R242 ;  /* 0x000000f200a67202 */ /* 0x000fc40000000f00 */
[----:B------:R-:W-:Y:S01]  /*6b00*/  VIADD R3, R3, UR12 ;  /* 0x0000000c03037c36 */ /* 0x000fe20008000000 */
[----:B------:R-:W-:Y:S01]  /*6b10*/  LDGSTS.E [R15+0xc00c], desc[UR16][R10.64], !P3 ;  /* 0x0c00c0000a0f7fae */ /* 0x000fe2000d921850 */
[----:B------:R-:W-:Y:S01]  /*6b20*/  ISETP.GE.U32.AND P3, PT, R0, 0x7fffff7c, PT ;  /* 0x7fffff7c0000780c */ /* 0x000fe20003f66070 */
[----:B------:R-:W-:Y:S02]  /*6b30*/  VIADD R0, R14, UR12 ;  /* 0x0000000c0e007c36 */ /* 0x000fe40008000000 */
[----:B------:R-:W0:Y:S01]  /*6b40*/  LDGDEPBAR ;  /* 0x00000000000079af */ /* 0x000e220000000000 */
[----:B------:R-:W-:Y:S02]  /*6b50*/  VIADD R2, R13, 0xffffffba ;  /* 0xffffffba0d027836 */ /* 0x000fe40000000000 */
[----:B------:R-:W-:Y:S01]  /*6b60*/  IMAD.MOV.U32 R167, RZ, RZ, R243 ;  /* 0x000000ffffa77224 */ /* 0x000fe200078e00f3 */
[----:B------:R-:W-:Y:S01]  /*6b70*/  LDGSTS.E [R0+0x30000], desc[UR16][R78.64], P6 ;  /* 0x300000004e007fae */ /* 0x000fe2000b121850 */
[----:B------:R-:W-:-:S02]  /*6b80*/  IMAD.MOV.U32 R184, RZ, RZ, R156 ;  /* 0x000000ffffb87224 */ /* 0x000fc400078e009c */
[----:B------:R-:W-:Y:S01]  /*6b90*/  IMAD.MOV.U32 R185, RZ, RZ, R157 ;  /* 0x000000ffffb97224 */ /* 0x000fe200078e009d */
[----:B------:R-:W-:Y:S01]  /*6ba0*/  LDGSTS.E [R0+0x30400], desc[UR16][R68.64], P6 ;  /* 0x3040000044007fae */ /* 0x000fe2000b121850 */
[----:B------:R-:W4:Y:S03]  /*6bb0*/  LDC R157, c[0x0][0x230] ;  /* 0x00008c00ff9d7b82 */ /* 0x000f260000000800 */
[----:B------:R-:W-:Y:S04]  /*6bc0*/  LDGSTS.E [R0+0x30800], desc[UR16][R72.64], P6 ;  /* 0x3080000048007fae */ /* 0x000fe8000b121850 */
        /* <DEDUP_REMOVED lines=34> */
[----:B------:R1:W-:Y:S04]  /*6df0*/  STL.64 [R1+0x20], R158 ;  /* 0x0000209e01007387 */ /* 0x0003e80000100a00 */
[----:B------:R-:W-:Y:S04]  /*6e00*/  LDGSTS.E [R6+0x31600], desc[UR16][R40.64], P6 ;  /* 0x3160000028067fae */ /* 0x000fe8000b121850 */
[----:B------:R-:W-:Y:S01]  /*6e10*/  LDGSTS.E [R6+0x31a00], desc[UR16][R20.64], P6 ;  /* 0x31a0000014067fae */ /* 0x000fe2000b121850 */
[----:B-1----:R-:W-:-:S03]  /*6e20*/  LOP3.LUT R158, R14, 0x60, RZ, 0x3c, !PT ;  /* 0x000000600e9e7812 */ /* 0x002fc600078e3cff */
[----:B------:R-:W-:Y:S01]  /*6e30*/  LDGSTS.E [R6+0x31e00], desc[UR16][R24.64], P6 ;  /* 0x31e0000018067fae */ /* 0x000fe2000b121850 */
[----:B------:R-:W1:Y:S03]  /*6e40*/  LDC R159, c[0x0][0x230] ;  /* 0x00008c00ff9f7b82 */ /* 0x000e660000000800 */
[----:B------:R-:W-:Y:S01]  /*6e50*/  LDGSTS.E [R6+0x32200], desc[UR16][R138.64], P6 ;  /* 0x322000008a067fae */ /* 0x000fe2000b121850 */
[----:B------:R-:W-:-:S03]  /*6e60*/  VIADD R13, R158, UR12 ;  /* 0x0000000c9e0d7c36 */ /* 0x000fc60008000000 */
[----:B------:R-:W-:Y:S01]  /*6e70*/  LDGSTS.E [R6+0x32600], desc[UR16][R52.64], P6 ;  /* 0x3260000034067fae */ /* 0x000fe2000b121850 */
[----:B------:R-:W1:Y:S03]  /*6e80*/  LDC R158, c[0x0][0x230] ;  /* 0x00008c00ff9e7b82 */ /* 0x000e660000000800 */
        /* <DEDUP_REMOVED lines=16> */
[----:B------:R3:W-:Y:S04]  /*6f90*/  STL.64 [R1+0x10], R148 ;  /* 0x0000109401007387 */ /* 0x0007e80000100a00 */
[----:B------:R-:W-:Y:S01]  /*6fa0*/  LDGSTS.E [R13+0x32700], desc[UR16][R62.64], P6 ;  /* 0x327000003e0d7fae */ /* 0x000fe2000b121850 */
[----:B--2---:R-:W2:Y:S03]  /*6fb0*/  LDC R153, c[0x0][0x230] ;  /* 0x00008c00ff997b82 */ /* 0x004ea60000000800 */
[----:B------:R-:W-:Y:S04]  /*6fc0*/  LDGSTS.E [R13+0x32b00], desc[UR16][R98.64], P6 ;  /* 0x32b00000620d7fae */ /* 0x000fe8000b121850 */
[----:B------:R-:W-:Y:S01]  /*6fd0*/  LDGSTS.E [R13+0x32f00], desc[UR16][R58.64], P6 ;  /* 0x32f000003a0d7fae */ /* 0x000fe2000b121850 */
[----:B---3--:R-:W3:Y:S03]  /*6fe0*/  LDC R149, c[0x0][0x230] ;  /* 0x00008c00ff957b82 */ /* 0x008ee60000000800 */
[----:B------:R-:W-:Y:S04]  /*6ff0*/  LDGSTS.E [R13+0x33300], desc[UR16][R74.64], P6 ;  /* 0x333000004a0d7fae */ /* 0x000fe8000b121850 */
[----:B------:R-:W-:Y:S01]  /*7000*/  LDGSTS.E [R13+0x33700], desc[UR16][R90.64], P6 ;  /* 0x337000005a0d7fae */ /* 0x000fe2000b121850 */
[----:B------:R-:W4:Y:S03]  /*7010*/  LDC R148, c[0x0][0x230] ;  /* 0x00008c00ff947b82 */ /* 0x000f260000000800 */
[----:B------:R-:W-:Y:S04]  /*7020*/  LDGSTS.E [R13+0x33b00], desc[UR16][R82.64], P6 ;  /* 0x33b00000520d7fae */ /* 0x000fe8000b121850 */
[----:B------:R-:W-:Y:S01]  /*7030*/  LDGSTS.E [R13+0x33f00], desc[UR16][R54.64], P6 ;  /* 0x33f00000360d7fae */ /* 0x000fe2000b121850 */
[----:B------:R-:W1:Y:S03]  /*7040*/  LDC R152, c[0x0][0x230] ;  /* 0x00008c00ff987b82 */ /* 0x000e660000000800 */
[----:B------:R-:W0:Y:S05]  /*7050*/  LDGDEPBAR ;  /* 0x00000000000079af */ /* 0x000e2a0000000000 */
[----:B------:R-:W-:Y:S01]  /*7060*/  BAR.SYNC.DEFER_BLOCKING 0x0 ;  /* 0x0000000000007b1d */ /* 0x000fe20000010000 */
[----:B------:R-:W-:Y:S01]  /*7070*/  ISETP.GE.U32.AND P6, PT, R2, 0x7fffff7b, PT ;  /* 0x7fffff7b0200780c */ /* 0x000fe20003fc6070 */
[----:B------:R-:W-:-:S02]  /*7080*/  IMAD.SHL.U32 R2, R244, 0x40, RZ ;  /* 0x00000040f4027824 */ /* 0x000fc400078e00ff */
[----:B---3--:R-:W-:Y:S02]  /*7090*/  VIADD R156, R149, 0xffffffb9 ;  /* 0xffffffb9959c7836 */ /* 0x008fe40000000000 */
[----:B------:R-:W-:Y:S01]  /*70a0*/  IMAD.WIDE R142, R2, 0x4, R142 ;  /* 0x00000004028e7825 */ /* 0x000fe200078e028e */
[----:B------:R-:W3:Y:S01]  /*70b0*/  LDL.64 R242, [R1+0x230] ;  /* 0x0002300001f27983 */ /* 0x000ee20000100a00 */
[----:B----4-:R-:W-:Y:S02]  /*70c0*/  IADD3 R244, R148, -0x61, RZ ;  /* 0xffffff9f94f47810 */ /* 0x010fe40007ffe0ff */
[C---:B------:R-:W-:Y:S01]  /*70d0*/  IMAD.WIDE R148, R2.reuse, 0x4, R4 ;  /* 0x0000000402947825 */ /* 0x040fe200078e0204 */
[----:B------:R-:W-:Y:S03]  /*70e0*/  STL.64 [R1+0x540], R142 ;  /* 0x0005408e01007387 */ /* 0x000fe60000100a00 */
[C---:B------:R-:W-:Y:S01]  /*70f0*/  IMAD.WIDE R166, R2.reuse, 0x4, R166 ;  /* 0x0000000402a67825 */ /* 0x040fe200078e02a6 */
[----:B------:R4:W-:Y:S03]  /*7100*/  STL.64 [R1+0x548], R148 ;  /* 0x0005489401007387 */ /* 0x0009e60000100a00 */
[C---:B------:R-:W-:Y:S01]  /*7110*/  IMAD.WIDE R4, R2.reuse, 0x4, R184 ;  /* 0x0000000402047825 */ /* 0x040fe200078e02b8 */
[----:B------:R2:W-:Y:S04]  /*7120*/  STL.64 [R1+0x2c0], R166 ;  /* 0x0002c0a601007387 */ /* 0x0005e80000100a00 */
[----:B------:R-:W-:Y:S01]  /*7130*/  @!PT LDS RZ, [RZ] ;  /* 0x00000000fffff984 */ /* 0x000fe20000000800 */
[----:B------:R-:W-:Y:S01]  /*7140*/  @!PT LDS RZ, [RZ] ;  /* 0x00000000fffff984 */ /* 0x000fe20000000800 */
[----:B------:R-:W-:Y:S01]  /*7150*/  @!PT LDS RZ, [RZ] ;  /* 0x00000000fffff984 */ /* 0x000fe20000000800 */
[----:B------:R-:W-:Y:S04]  /*7160*/  LDGSTS.E [R246+0x10000], desc[UR16][R142.64], !P0 ;  /* 0x100000008ef67fae */ /* 0x000fe8000c121850 */
[----:B------:R1:W-:Y:S04]  /*7170*/  STL.64 [R1+0x2e8], R4 ;  /* 0x0002e80401007387 */ /* 0x0003e80000100a00 */
[----:B------:R-:W-:Y:S04]  /*7180*/  LDGSTS.E [R246+0x14000], desc[UR16][R148.64], !P0 ;  /* 0x1400000094f67fae */ /* 0x000fe8000c121850 */
[----:B------:R2:W-:Y:S01]  /*7190*/  LDGSTS.E [R246+0x10004], desc[UR16][R166.64], !P2 ;  /* 0x10004000a6f67fae */ /* 0x0005e2000d121850 */
[----:B------:R-:W-:-:S03]  /*71a0*/  IMAD.WIDE R150, R2, 0x4, R150 ;  /* 0x0000000402967825 */ /* 0x000fc600078e0296 */
[----:B------:R1:W-:Y:S04]  /*71b0*/  LDGSTS.E [R246+0x14004], desc[UR16][R4.64], !P2 ;  /* 0x1400400004f67fae */ /* 0x0003e8000d121850 */
[----:B----4-:R-:W4:Y:S01]  /*71c0*/  LDL.LU.64 R148, [R1+0x70] ;  /* 0x0000700001947983 */ /* 0x010f220000300a00 */
[----:B------:R-:W-:Y:S01]  /*71d0*/  ISETP.GE.U32.AND P2, PT, R244, 0x7fffff60, PT ;  /* 0x7fffff60f400780c */ /* 0x000fe20003f46070 */
[----:B------:R-:W-:Y:S01]  /*71e0*/  IMAD.WIDE R146, R2, 0x4, R146 ;  /* 0x0000000402927825 */ /* 0x000fe200078e0292 */
[----:B------:R-:W4:Y:S01]  /*71f0*/  LDC R244, c[0x0][0x230] ;  /* 0x00008c00fff47b82 */ /* 0x000f220000000800 */
[----:B------:R-:W-:Y:S02]  /*7200*/  ISETP.GE.U32.AND P0, PT, R156, 0x7fffff7a, PT ;  /* 0x7fffff7a9c00780c */ /* 0x000fe40003f06070 */
[----:B--2---:R-:W-:-:S04]  /*7210*/  IMAD.WIDE R166, R2, 0x4, R160 ;  /* 0x0000000402a67825 */ /* 0x004fc800078e02a0 */
[----:B------:R-:W-:Y:S01]  /*7220*/  IMAD.WIDE R160, R2, 0x4, R170 ;  /* 0x0000000402a07825 */ /* 0x000fe200078e02aa */
[----:B------:R2:W-:Y:S01]  /*7230*/  STL.64 [R1+0x308], R166 ;  /* 0x000308a601007387 */ /* 0x0005e20000100a00 */
[----:B------:R-:W4:Y:S02]  /*7240*/  LDC R156, c[0x0][0x230] ;  /* 0x00008c00ff9c7b82 */ /* 0x000f240000000800 */
[----:B-1----:R-:W-:Y:S01]  /*7250*/  VIADD R5, R153, 0xffffff9e ;  /* 0xffffff9e99057836 */ /* 0x002fe20000000000 */
[----:B------:R-:W-:Y:S01]  /*7260*/  STL.64 [R1+0x320], R160 ;  /* 0x000320a001007387 */ /* 0x000fe20000100a00 */
[----:B------:R-:W-:-:S03]  /*7270*/  VIADD R4, R152, 0xffffff9d ;  /* 0xffffff9d98047836 */ /* 0x000fc60000000000 */
[----:B------:R-:W4:Y:S01]  /*7280*/  LDL.LU.64 R152, [R1+0x68] ;  /* 0x0000680001987983 */ /* 0x000f220000300a00 */
[----:B------:R-:W-:-:S03]  /*7290*/  IMAD.WIDE R144, R2, 0x4, R144 ;  /* 0x0000000402907825 */ /* 0x000fc600078e0290 */
[----:B------:R2:W-:Y:S04]  /*72a0*/  LDGSTS.E [R246+0x10008], desc[UR16][R166.64], !P1 ;  /* 0x10008000a6f67fae */ /* 0x0005e8000c921850 */
[----:B------:R4:W-:Y:S04]  /*72b0*/  LDGSTS.E [R246+0x14008], desc[UR16][R160.64], !P1 ;  /* 0x14008000a0f67fae */ /* 0x0009e8000c921850 */
[----:B------:R-:W-:Y:S01]  /*72c0*/  LDGSTS.E [R246+0x1000c], desc[UR16][R150.64], !P5 ;  /* 0x1000c00096f67fae */ /* 0x000fe2000e921850 */
[----:B--2---:R-:W-:-:S04]  /*72d0*/  IMAD.WIDE R166, R2, 0x4, R154 ;  /* 0x0000000402a67825 */ /* 0x004fc800078e029a */
[C---:B---3--:R-:W-:Y:S02]  /*72e0*/  IMAD.WIDE R142, R2.reuse, 0x4, R242 ;  /* 0x00000004028e7825 */ /* 0x048fe400078e02f2 */
[----:B------:R-:W2:Y:S04]  /*72f0*/  LDL.LU.64 R242, [R1+0x60] ;  /* 0x0000600001f27983 */ /* 0x000ea80000300a00 */
[----:B------:R1:W-:Y:S04]  /*7300*/  STL.64 [R1+0x330], R150 ;  /* 0x0003309601007387 */ /* 0x0003e80000100a00 */
[----:B------:R3:W-:Y:S04]  /*7310*/  STL.64 [R1+0x338], R142 ;  /* 0x0003388e01007387 */ /* 0x0007e80000100a00 */
[----:B------:R3:W-:Y:S04]  /*7320*/  LDGSTS.E [R246+0x1400c], desc[UR16][R142.64], !P5 ;  /* 0x1400c0008ef67fae */ /* 0x0007e8000e921850 */
[----:B-1----:R-:W2:Y:S04]  /*7330*/  LDL.LU.64 R150, [R1+0x58] ;  /* 0x0000580001967983 */ /* 0x002ea80000300a00 */
[----:B------:R-:W2:Y:S04]  /*7340*/  LDL.LU.64 R170, [R1+0x50] ;  /* 0x0000500001aa7983 */ /* 0x000ea80000300a00 */
[----:B------:R1:W-:Y:S01]  /*7350*/  STL.64 [R1+0x408], R146 ;  /* 0x0004089201007387 */ /* 0x0003e20000100a00 */
[----:B----4-:R-:W-:-:S03]  /*7360*/  IMAD.WIDE R160, R2, 0x4, R148 ;  /* 0x0000000402a07825 */ /* 0x010fc600078e0294 */
[----:B------:R4:W-:Y:S01]  /*7370*/  STL.64 [R1+0x478], R144 ;  /* 0x0004789001007387 */ /* 0x0009e20000100a00 */
[----:B------:R-:W-:Y:S01]  /*7380*/  ISETP.GE.U32.AND P1, PT, R5, 0x7fffff5f, PT ;  /* 0x7fffff5f0500780c */ /* 0x000fe20003f26070 */
[----:B---3--:R-:W3:Y:S02]  /*7390*/  LDC R142, c[0x0][0x230] ;  /* 0x00008c00ff8e7b82 */ /* 0x008ee40000000800 */
[----:B------:R-:W3:Y:S04]  /*73a0*/  LDL.64 R154, [R1+0x228] ;  /* 0x00022800019a7983 */ /* 0x000ee80000100a00 */
[----:B------:R3:W-:Y:S02]  /*73b0*/  LDGSTS.E [R246+0x18000], desc[UR16][R146.64], !P2 ;  /* 0x1800000092f67fae */ /* 0x0007e4000d121850 */
[----:B------:R-:W3:Y:S02]  /*73c0*/  LDC R143, c[0x0][0x230] ;  /* 0x00008c00ff8f7b82 */ /* 0x000ee40000000800 */
[----:B------:R4:W-:Y:S04]  /*73d0*/  STL.64 [R1+0x4b0], R166 ;  /* 0x0004b0a601007387 */ /* 0x0009e80000100a00 */
[----:B------:R3:W-:Y:S04]  /*73e0*/  LDGSTS.E [R246+0x1c000], desc[UR16][R144.64], !P2 ;  /* 0x1c00000090f67fae */ /* 0x0007e8000d121850 */
[----:B-1----:R-:W3:Y:S04]  /*73f0*/  LDL.LU.64 R146, [R1+0x220] ;  /* 0x0002200001927983 */ /* 0x002ee80000300a00 */
[----:B------:R1:W-:Y:S04]  /*7400*/  STL.64 [R1+0x4e0], R160 ;  /* 0x0004e0a001007387 */ /* 0x0003e80000100a00 */
[----:B------:R-:W3:Y:S04]  /*7410*/  LDL.64 R148, [R1+0x218] ;  /* 0x0002180001947983 */ /* 0x000ee80000100a00 */
[----:B----4-:R-:W4:Y:S01]  /*7420*/  LDL.64 R144, [R1+0x210] ;  /* 0x0002100001907983 */ /* 0x010f220000100a00 */
[----:B------:R-:W-:-:S02]  /*7430*/  ISETP.GE.U32.AND P5, PT, R4, 0x7fffff5e, PT ;  /* 0x7fffff5e0400780c */ /* 0x000fc40003fa6070 */
[----:B------:R-:W-:Y:S01]  /*7440*/  IADD3 R4, R157, -0x64, RZ ;  /* 0xffffff9c9d047810 */ /* 0x000fe20007ffe0ff */
[----:B------:R-:W-:Y:S01]  /*7450*/  IMAD.WIDE R152, R2, 0x4, R152 ;  /* 0x0000000402987825 */ /* 0x000fe200078e0298 */
[----:B------:R-:W-:Y:S01]  /*7460*/  LDGSTS.E [R246+0x18004], desc[UR16][R166.64], !P1 ;  /* 0x18004000a6f67fae */ /* 0x000fe2000c921850 */
[----:B------:R-:W4:Y:S01]  /*7470*/  LDC R157, c[0x0][0x230] ;  /* 0x00008c00ff9d7b82 */ /* 0x000f220000000800 */
[----:B------:R-:W-:Y:S02]  /*7480*/  ISETP.GE.U32.AND P2, PT, R4, 0x7fffff5d, PT ;  /* 0x7fffff5d0400780c */ /* 0x000fe40003f46070 */
[----:B------:R-:W4:Y:S01]  /*7490*/  LDL.LU.64 R184, [R1+0x208] ;  /* 0x0002080001b87983 */ /* 0x000f220000300a00 */
[----:B------:R-:W-:Y:S02]  /*74a0*/  VIADD R5, R159, 0xffffffb8 ;  /* 0xffffffb89f057836 */ /* 0x000fe40000000000 */
[----:B------:R-:W-:Y:S01]  /*74b0*/  VIADD R4, R158, 0xffffffb6 ;  /* 0xffffffb69e047836 */ /* 0x000fe20000000000 */
[----:B------:R-:W-:Y:S04]  /*74c0*/  LDGSTS.E [R246+0x1c004], desc[UR16][R160.64], !P1 ;  /* 0x1c004000a0f67fae */ /* 0x000fe8000c921850 */
[----:B------:R-:W4:Y:S04]  /*74d0*/  LDL.LU.64 R166, [R1+0x200] ;  /* 0x0002000001a67983 */ /* 0x000f280000300a00 */
[----:B------:R1:W-:Y:S04]  /*74e0*/  STL.64 [R1+0x500], R152 ;  /* 0x0005009801007387 */ /* 0x0003e80000100a00 */
[----:B------:R-:W-:Y:S01]  /*74f0*/  LDGSTS.E [R246+0x18008], desc[UR16][R152.64], !P5 ;  /* 0x1800800098f67fae */ /* 0x000fe2000e921850 */
[----:B--2---:R-:W-:-:S05]  /*7500*/  IMAD.WIDE R242, R2, 0x4, R242 ;  /* 0x0000000402f27825 */ /* 0x004fca00078e02f2 */
[----:B------:R2:W-:Y:S04]  /*7510*/  STL.64 [R1+0x520], R242 ;  /* 0x000520f201007387 */ /* 0x0005e80000100a00 */
[----:B-1----:R-:W4:Y:S04]  /*7520*/  LDL.LU.64 R160, [R1+0x1f8] ;  /* 0x0001f80001a07983 */ /* 0x002f280000300a00 */
[----:B------:R-:W4:Y:S01]  /*7530*/  LDL.LU.64 R158, [R1+0x1f0] ;  /* 0x0001f000019e7983 */ /* 0x000f220000300a00 */
[----:B------:R-:W-:-:S03]  /*7540*/  IMAD.WIDE R150, R2, 0x4, R150 ;  /* 0x0000000402967825 */ /* 0x000fc600078e0296 */
[----:B------:R-:W4:Y:S01]  /*7550*/  LDL.LU.64 R152, [R1+0x7c8] ;  /* 0x0007c80001987983 */ /* 0x000f220000300a00 */
[----:B------:R-:W-:-:S03]  /*7560*/  IMAD.WIDE R170, R2, 0x4, R170 ;  /* 0x0000000402aa7825 */ /* 0x000fc600078e02aa */
[----:B------:R1:W-:Y:S04]  /*7570*/  STL.64 [R1+0x530], R150 ;  /* 0x0005309601007387 */ /* 0x0003e80000100a00 */
[----:B------:R-:W-:Y:S04]  /*7580*/  LDGSTS.E [R246+0x1c008], desc[UR16][R242.64], !P5 ;  /* 0x1c008000f2f67fae */ /* 0x000fe8000e921850 */
[----:B------:R-:W-:Y:S04]  /*7590*/  LDGSTS.E [R246+0x1800c], desc[UR16][R150.64], !P2 ;  /* 0x1800c00096f67fae */ /* 0x000fe8000d121850 */
[----:B------:R4:W-:Y:S04]  /*75a0*/  LDGSTS.E [R246+0x1c00c], desc[UR16][R170.64], !P2 ;  /* 0x1c00c000aaf67fae */ /* 0x0009e8000d121850 */
[----:B--2---:R-:W2:Y:S01]  /*75b0*/  LDL.LU.64 R242, [R1+0x7c0] ;  /* 0x0007c00001f27983 */ /* 0x004ea20000300a00 */
[----:B---3--:R-:W-:-:S03]  /*75c0*/  IMAD.WIDE R154, R2, 0x4, R154 ;  /* 0x00000004029a7825 */ /* 0x008fc600078e029a */
[----:B------:R3:W-:Y:S04]  /*75d0*/  STL.64 [R1+0x538], R170 ;  /* 0x000538aa01007387 */ /* 0x0007e80000100a00 */
[----:B-1----:R-:W2:Y:S01]  /*75e0*/  LDL.LU.64 R150, [R1+0x7b8] ;  /* 0x0007b80001967983 */ /* 0x002ea20000300a00 */
[----:B------:R-:W-:-:S03]  /*75f0*/  IMAD.WIDE R146, R2, 0x4, R146 ;  /* 0x0000000402927825 */ /* 0x000fc600078e0292 */
[----:B---3--:R-:W3:Y:S01]  /*7600*/  LDL.LU.64 R170, [R1+0x48] ;  /* 0x0000480001aa7983 */ /* 0x008ee20000300a00 */
[----:B------:R-:W-:-:S03]  /*7610*/  IMAD.WIDE R148, R2, 0x4, R148 ;  /* 0x0000000402947825 */ /* 0x000fc600078e0294 */
[----:B------:R1:W-:Y:S01]  /*7620*/  STL.64 [R1+0x250], R154 ;  /* 0x0002509a01007387 */ /* 0x0003e20000100a00 */
[----:B----4-:R-:W-:-:S03]  /*7630*/  IMAD.WIDE R144, R2, 0x4, R144 ;  /* 0x0000000402907825 */ /* 0x010fc600078e0290 */
[----:B------:R4:W-:Y:S01]  /*7640*/  STL.64 [R1+0x268], R146 ;  /* 0x0002689201007387 */ /* 0x0009e20000100a00 */
[----:B------:R-:W-:Y:S01]  /*7650*/  ISETP.GE.U32.AND P1, PT, R5, 0x7fffff79, PT ;  /* 0x7fffff790500780c */ /* 0x000fe20003f26070 */
[----:B------:R-:W2:Y:S02]  /*7660*/  LDC R246, c[0x0][0x230] ;  /* 0x00008c00fff67b82 */ /* 0x000ea40000000800 */
[----:B------:R-:W-:Y:S04]  /*7670*/  LDGSTS.E [R247+0x10000], desc[UR16][R154.64], !P3 ;  /* 0x100000009af77fae */ /* 0x000fe8000d921850 */
[----:B------:R-:W-:Y:S04]  /*7680*/  LDGSTS.E [R247+0x14000], desc[UR16][R146.64], !P3 ;  /* 0x1400000092f77fae */ /* 0x000fe8000d921850 */
[----:B------:R-:W-:Y:S04]  /*7690*/  LDGSTS.E [R247+0x10004], desc[UR16][R148.64], !P6 ;  /* 0x1000400094f77fae */ /* 0x000fe8000f121850 */
[----:B-1----:R-:W3:Y:S04]  /*76a0*/  LDL.LU.64 R154, [R1+0x7b0] ;  /* 0x0007b000019a7983 */ /* 0x002ee80000300a00 */
[----:B----4-:R-:W4:Y:S04]  /*76b0*/  LDL.LU.64 R146, [R1+0x7a8] ;  /* 0x0007a80001927983 */ /* 0x010f280000300a00 */
[----:B------:R1:W-:Y:S04]  /*76c0*/  STL.64 [R1+0x290], R148 ;  /* 0x0002909401007387 */ /* 0x0003e80000100a00 */
[----:B------:R1:W-:Y:S04]  /*76d0*/  STL.64 [R1+0x2b8], R144 ;  /* 0x0002b89001007387 */ /* 0x0003e80000100a00 */
[----:B------:R-:W-:Y:S04]  /*76e0*/  LDGSTS.E [R247+0x14004], desc[UR16][R144.64], !P6 ;  /* 0x1400400090f77fae */ /* 0x000fe8000f121850 */
[----:B-1----:R-:W4:Y:S04]  /*76f0*/  LDL.LU.64 R148, [R1+0x7a0] ;  /* 0x0007a00001947983 */ /* 0x002f280000300a00 */
[----:B------:R-:W4:Y:S01]  /*7700*/  LDL.LU.64 R144, [R1+0x798] ;  /* 0x0007980001907983 */ /* 0x000f220000300a00 */
[----:B------:R-:W-:Y:S01]  /*7710*/  VIADD R5, R244, 0xffffffb7 ;  /* 0xffffffb7f4057836 */ /* 0x000fe20000000000 */
[----:B------:R-:W-:Y:S01]  /*7720*/  ISETP.GE.U32.AND P2, PT, R4, 0x7fffff77, PT ;  /* 0x7fffff770400780c */ /* 0x000fe20003f46070 */
[----:B------:R-:W-:Y:S01]  /*7730*/  IMAD.WIDE R184, R2, 0x4, R184 ;  /* 0x0000000402b87825 */ /* 0x000fe200078e02b8 */
[----:B------:R-:W1:Y:S02]  /*7740*/  LDC R244, c[0x0][0x230] ;  /* 0x00008c00fff47b82 */ /* 0x000e640000000800 */
[----:B------:R-:W-:Y:S01]  /*7750*/  ISETP.GE.U32.AND P5, PT, R5, 0x7fffff78, PT ;  /* 0x7fffff780500780c */ /* 0x000fe20003fa6070 */
[----:B------:R-:W-:Y:S01]  /*7760*/  VIADD R5, R142, 0xffffffb5 ;  /* 0xffffffb58e057836 */ /* 0x000fe20000000000 */
[----:B------:R-:W-:Y:S01]  /*7770*/  IADD3 R4, R156, -0x65, RZ ;  /* 0xffffff9b9c047810 */ /* 0x000fe20007ffe0ff */
[----:B------:R-:W-:Y:S01]  /*7780*/  IMAD.WIDE R166, R2, 0x4, R166 ;  /* 0x0000000402a67825 */ /* 0x000fe200078e02a6 */
[----:B------:R-:W-:Y:S02]  /*7790*/  LDGSTS.E [R247+0x10008], desc[UR16][R184.64], !P0 ;  /* 0x10008000b8f77fae */ /* 0x000fe4000c121850 */
[----:B------:R-:W-:Y:S01]  /*77a0*/  ISETP.GE.U32.AND P3, PT, R5, 0x7fffff76, PT ;  /* 0x7fffff760500780c */ /* 0x000fe20003f66070 */
[----:B------:R-:W1:Y:S01]  /*77b0*/  LDC R156, c[0x0][0x230] ;  /* 0x00008c00ff9c7b82 */ /* 0x000e620000000800 */
[----:B------:R-:W-:Y:S01]  /*77c0*/  VIADD R5, R143, 0xffffff9a ;  /* 0xffffff9a8f057836 */ /* 0x000fe20000000000 */
[----:B------:R-:W-:Y:S01]  /*77d0*/  ISETP.GE.U32.AND P6, PT, R4, 0x7fffff5c, PT ;  /* 0x7fffff5c0400780c */ /* 0x000fe20003fc6070 */
[----:B------:R-:W-:Y:S01]  /*77e0*/  LDGSTS.E [R247+0x14008], desc[UR16][R166.64], !P0 ;  /* 0x14008000a6f77fae */ /* 0x000fe2000c121850 */
[----:B------:R-:W-:-:S02]  /*77f0*/  VIADD R4, R157, 0xffffff99 ;  /* 0xffffff999d047836 */ /* 0x000fc40000000000 */
[----:B------:R-:W-:Y:S01]  /*7800*/  ISETP.GE.U32.AND P0, PT, R5, 0x7fffff5b, PT ;  /* 0x7fffff5b0500780c */ /* 0x000fe20003f06070 */
[----:B------:R-:W-:Y:S01]  /*7810*/  STL.64 [R1+0x2e0], R184 ;  /* 0x0002e0b801007387 */ /* 0x000fe20000100a00 */
[----:B------:R-:W1:Y:S03]  /*7820*/  LDC R142, c[0x0][0x230] ;  /* 0x00008c00ff8e7b82 */ /* 0x000e660000000800 */
[----:B------:R-:W-:Y:S05]  /*7830*/  STL.64 [R1+0x300], R166 ;  /* 0x000300a601007387 */ /* 0x000fea0000100a00 */
[----:B------:R-:W1:Y:S01]  /*7840*/  LDC R143, c[0x0][0x230] ;  /* 0x00008c00ff8f7b82 */ /* 0x000e620000000800 */
[----:B------:R-:W-:-:S04]  /*7850*/  IMAD.WIDE R160, R2, 0x4, R160 ;  /* 0x0000000402a07825 */ /* 0x000fc800078e02a0 */
[----:B------:R-:W-:Y:S01]  /*7860*/  IMAD.WIDE R158, R2, 0x4, R158 ;  /* 0x00000004029e7825 */ /* 0x000fe200078e029e */
[----:B------:R3:W-:Y:S04]  /*7870*/  STL.64 [R1+0x318], R160 ;  /* 0x000318a001007387 */ /* 0x0007e80000100a00 */
[----:B------:R3:W-:Y:S04]  /*7880*/  LDGSTS.E [R247+0x1000c], desc[UR16][R160.64], !P1 ;  /* 0x1000c000a0f77fae */ /* 0x0007e8000c921850 */
[----:B------:R-:W-:Y:S04]  /*7890*/  STL.64 [R1+0x328], R158 ;  /* 0x0003289e01007387 */ /* 0x000fe80000100a00 */
[----:B------:R-:W-:Y:S01]  /*78a0*/  LDGSTS.E [R247+0x1400c], desc[UR16][R158.64], !P1 ;  /* 0x1400c0009ef77fae */ /* 0x000fe2000c921850 */
[----:B------:R-:W-:-:S02]  /*78b0*/  ISETP.GE.U32.AND P1, PT, R4, 0x7fffff5a, PT ;  /* 0x7fffff5a0400780c */ /* 0x000fc40003f26070 */
[----:B--2---:R-:W-:Y:S01]  /*78c0*/  IADD3 R4, R246, -0x68, RZ ;  /* 0xffffff98f6047810 */ /* 0x004fe20007ffe0ff */
[----:B---3--:R-:W-:-:S05]  /*78d0*/  IMAD.WIDE R160, R2, 0x4, R170 ;  /* 0x0000000402a07825 */ /* 0x008fca00078e02aa */
[----:B------:R2:W-:Y:S04]  /*78e0*/  STL.64 [R1+0x388], R160 ;  /* 0x000388a001007387 */ /* 0x0005e80000100a00 */
[----:B------:R2:W-:Y:S02]  /*78f0*/  LDGSTS.E [R247+0x18000], desc[UR16][R160.64], !P6 ;  /* 0x18000000a0f77fae */ /* 0x0005e4000f121850 */
[----:B--2---:R-:W-:-:S04]  /*7900*/  IMAD.WIDE R160, R2, 0x4, R242 ;  /* 0x0000000402a07825 */ /* 0x004fc800078e02f2 */
[----:B------:R-:W-:-:S04]  /*7910*/  IMAD.WIDE R166, R2, 0x4, R154 ;  /* 0x0000000402a67825 */ /* 0x000fc800078e029a */
[----:B----4-:R-:W-:-:S04]  /*7920*/  IMAD.WIDE R146, R2, 0x4, R146 ;  /* 0x0000000402927825 */ /* 0x010fc800078e0292 */
[----:B------:R-:W-:-:S04]  /*7930*/  IMAD.WIDE R158, R2, 0x4, R148 ;  /* 0x00000004029e7825 */ /* 0x000fc800078e0294 */
[----:B------:R-:W-:-:S05]  /*7940*/  IMAD.WIDE R144, R2, 0x4, R144 ;  /* 0x0000000402907825 */ /* 0x000fca00078e0290 */
[----:B------:R2:W-:Y:S04]  /*7950*/  STL.64 [R1+0x400], R144 ;  /* 0x0004009001007387 */ /* 0x0005e80000100a00 */
[----:B------:R-:W3:Y:S04]  /*7960*/  LDL.LU.64 R170, [R1+0x1d8] ;  /* 0x0001d80001aa7983 */ /* 0x000ee80000300a00 */
[----:B------:R2:W-:Y:S01]  /*7970*/  LDGSTS.E [R247+0x1c000], desc[UR16][R144.64], !P6 ;  /* 0x1c00000090f77fae */ /* 0x0005e2000f121850 */
[----:B------:R-:W-:-:S03]  /*7980*/  ISETP.GE.U32.AND P6, PT, R4, 0x7fffff59, PT ;  /* 0x7fffff590400780c */ /* 0x000fc60003fc6070 */
[----:B------:R4:W-:Y:S04]  /*7990*/  STL.64 [R1+0x470], R158 ;  /* 0x0004709e01007387 */ /* 0x0009e80000100a00 */
[----:B------:R-:W3:Y:S04]  /*79a0*/  LDL.LU.64 R148, [R1+0x1d0] ;  /* 0x0001d00001947983 */ /* 0x000ee80000300a00 */
[----:B------:R4:W-:Y:S01]  /*79b0*/  LDGSTS.E [R247+0x18004], desc[UR16][R158.64], !P0 ;  /* 0x180040009ef77fae */ /* 0x0009e2000c121850 */
[----:B-1----:R-:W-:Y:S01]  /*79c0*/  VIADD R5, R244, 0xffffffb4 ;  /* 0xffffffb4f4057836 */ /* 0x002fe20000000000 */
[----:B--2---:R-:W1:Y:S02]  /*79d0*/  LDC R145, c[0x0][0x230] ;  /* 0x00008c00ff917b82 */ /* 0x004e640000000800 */
[----:B------:R2:W-:Y:S04]  /*79e0*/  STL.64 [R1+0x4a8], R146 ;  /* 0x0004a89201007387 */ /* 0x0005e80000100a00 */
[----:B------:R-:W3:Y:S01]  /*79f0*/  LDL.LU.64 R184, [R1+0x1c8] ;  /* 0x0001c80001b87983 */ /* 0x000ee20000300a00 */
[----:B------:R-:W-:Y:S01]  /*7a00*/  VIADD R4, R156, 0xffffffb2 ;  /* 0xffffffb29c047836 */ /* 0x000fe20000000000 */
[----:B------:R-:W1:Y:S01]  /*7a10*/  LDC R244, c[0x0][0x230] ;  /* 0x00008c00fff47b82 */ /* 0x000e620000000800 */
[C---:B----4-:R-:W-:Y:S01]  /*7a20*/  IMAD.WIDE R158, R2.reuse, 0x4, R150 ;  /* 0x00000004029e7825 */ /* 0x050fe200078e0296 */
[----:B------:R-:W4:Y:S04]  /*7a30*/  LDL.LU.64 R154, [R1+0x1c0] ;  /* 0x0001c000019a7983 */ /* 0x000f280000300a00 */
[----:B------:R2:W-:Y:S01]  /*7a40*/  STL.64 [R1+0x4d8], R166 ;  /* 0x0004d8a601007387 */ /* 0x0005e20000100a00 */
[C---:B------:R-:W-:Y:S01]  /*7a50*/  IMAD.WIDE R156, R2.reuse, 0x4, R152 ;  /* 0x00000004029c7825 */ /* 0x040fe200078e0298 */
[----:B------:R-:W4:Y:S02]  /*7a60*/  LDC R144, c[0x0][0x230] ;  /* 0x00008c00ff907b82 */ /* 0x000f240000000800 */
[----:B------:R-:W4:Y:S04]  /*7a70*/  LDL.LU.64 R150, [R1+0x1b0] ;  /* 0x0001b00001967983 */ /* 0x000f280000300a00 */
[----:B------:R2:W-:Y:S04]  /*7a80*/  STL.64 [R1+0x4f8], R158 ;  /* 0x0004f89e01007387 */ /* 0x0005e80000100a00 */
[----:B------:R-:W4:Y:S04]  /*7a90*/  LDL.LU.64 R242, [R1+0x1e8] ;  /* 0x0001e80001f27983 */ /* 0x000f280000300a00 */
[----:B------:R2:W-:Y:S04]  /*7aa0*/  LDGSTS.E [R247+0x1c004], desc[UR16][R146.64], !P0 ;  /* 0x1c00400092f77fae */ /* 0x0005e8000c121850 */
[----:B------:R-:W4:Y:S04]  /*7ab0*/  LDL.LU.64 R152, [R1+0x1b8] ;  /* 0x0001b80001987983 */ /* 0x000f280000300a00 */
[----:B------:R1:W-:Y:S04]  /*7ac0*/  STL.64 [R1+0x518], R160 ;  /* 0x000518a001007387 */ /* 0x0003e80000100a00 */
[----:B------:R-:W-:Y:S01]  /*7ad0*/  LDGSTS.E [R247+0x18008], desc[UR16][R166.64], !P1 ;  /* 0x18008000a6f77fae */ /* 0x000fe2000c921850 */
[----:B--2---:R-:W2:Y:S03]  /*7ae0*/  LDC R147, c[0x0][0x230] ;  /* 0x00008c00ff937b82 */ /* 0x004ea60000000800 */
[----:B------:R-:W-:Y:S04]  /*7af0*/  LDGSTS.E [R247+0x1c008], desc[UR16][R158.64], !P1 ;  /* 0x1c0080009ef77fae */ /* 0x000fe8000c921850 */
[----:B------:R-:W-:Y:S01]  /*7b00*/  LDGSTS.E [R247+0x1800c], desc[UR16][R160.64], !P6 ;  /* 0x1800c000a0f77fae */ /* 0x000fe2000f121850 */
[C---:B------:R-:W-:Y:S01]  /*7b10*/  IMAD.WIDE R162, R2.reuse, 0x4, R162 ;  /* 0x0000000402a27825 */ /* 0x040fe200078e02a2 */
[----:B------:R-:W2:Y:S02]  /*7b20*/  LDC R146, c[0x0][0x230] ;  /* 0x00008c00ff927b82 */ /* 0x000ea40000000800 */
[----:B------:R-:W2:Y:S04]  /*7b30*/  LDL.LU.64 R166, [R1+0x790] ;  /* 0x0007900001a67983 */ /* 0x000ea80000300a00 */
[----:B------:R-:W2:Y:S04]  /*7b40*/  LDL.LU.64 R158, [R1+0x788] ;  /* 0x00078800019e7983 */ /* 0x000ea80000300a00 */
[----:B------:R1:W-:Y:S04]  /*7b50*/  STL.64 [R1+0x528], R156 ;  /* 0x0005289c01007387 */ /* 0x0003e80000100a00 */
[----:B-1----:R-:W2:Y:S04]  /*7b60*/  LDL.LU.64 R160, [R1+0x780] ;  /* 0x0007800001a07983 */ /* 0x002ea80000300a00 */
[----:B------:R1:W-:Y:S04]  /*7b70*/  LDGSTS.E [R247+0x1c00c], desc[UR16][R156.64], !P6 ;  /* 0x1c00c0009cf77fae */ /* 0x0003e8000f121850 */
[----:B------:R-:W2:Y:S04]  /*7b80*/  LDL.LU.64 R156, [R1+0x778] ;  /* 0x00077800019c7983 */ /* 0x000ea80000300a00 */
[----:B------:R-:W1:Y:S01]  /*7b90*/  LDL.LU.64 R246, [R1+0x1e0] ;  /* 0x0001e00001f67983 */ /* 0x000e620000300a00 */
[----:B---3--:R-:W-:-:S05]  /*7ba0*/  IMAD.WIDE R170, R2, 0x4, R170 ;  /* 0x0000000402aa7825 */ /* 0x008fca00078e02aa */
[----:B------:R3:W-:Y:S01]  /*7bb0*/  STL.64 [R1+0x260], R170 ;  /* 0x000260aa01007387 */ /* 0x0007e20000100a00 */
[----:B------:R-:W-:-:S05]  /*7bc0*/  IMAD.WIDE R148, R2, 0x4, R148 ;  /* 0x0000000402947825 */ /* 0x000fca00078e0294 */
[----:B------:R3:W-:Y:S01]  /*7bd0*/  STL.64 [R1+0x288], R148 ;  /* 0x0002889401007387 */ /* 0x0007e20000100a00 */
[----:B----4-:R-:W-:-:S05]  /*7be0*/  IMAD.WIDE R242, R2, 0x4, R242 ;  /* 0x0000000402f27825 */ /* 0x010fca00078e02f2 */
[----:B------:R-:W-:Y:S01]  /*7bf0*/  LDGSTS.E [R248+0x10000], desc[UR16][R242.64], !P5 ;  /* 0x10000000f2f87fae */ /* 0x000fe2000e921850 */
[----:B-1----:R-:W-:-:S05]  /*7c00*/  IMAD.WIDE R246, R2, 0x4, R246 ;  /* 0x0000000402f67825 */ /* 0x002fca00078e02f6 */
[----:B------:R-:W-:Y:S04]  /*7c10*/  LDGSTS.E [R248+0x14000], desc[UR16][R246.64], !P5 ;  /* 0x14000000f6f87fae */ /* 0x000fe8000e921850 */
[----:B------:R-:W-:Y:S01]  /*7c20*/  LDGSTS.E [R248+0x10004], desc[UR16][R170.64], !P2 ;  /* 0x10004000aaf87fae */ /* 0x000fe2000d121850 */
[----:B------:R-:W-:-:S03]  /*7c30*/  ISETP.GE.U32.AND P0, PT, R5, 0x7fffff75, PT ;  /* 0x7fffff750500780c */ /* 0x000fc60003f06070 */
[----:B---3--:R-:W3:Y:S01]  /*7c40*/  LDL.LU.64 R170, [R1+0x770] ;  /* 0x0007700001aa7983 */ /* 0x008ee20000300a00 */
[----:B------:R-:W-:Y:S01]  /*7c50*/  VIADD R5, R142, 0xffffffb3 ;  /* 0xffffffb38e057836 */ /* 0x000fe20000000000 */
[----:B------:R-:W-:Y:S01]  /*7c60*/  ISETP.GE.U32.AND P6, PT, R4, 0x7fffff73, PT ;  /* 0x7fffff730400780c */ /* 0x000fe20003fc6070 */
[----:B------:R-:W-:Y:S01]  /*7c70*/  IMAD.WIDE R184, R2, 0x4, R184 ;  /* 0x0000000402b87825 */ /* 0x000fe200078e02b8 */
[----:B------:R1:W-:Y:S01]  /*7c80*/  LDGSTS.E [R248+0x14004], desc[UR16][R148.64], !P2 ;  /* 0x1400400094f87fae */ /* 0x0003e2000d121850 */
[----:B------:R-:W4:Y:S01]  /*7c90*/  LDC R142, c[0x0][0x230] ;  /* 0x00008c00ff8e7b82 */ /* 0x000f220000000800 */
[----:B------:R-:W-:Y:S01]  /*7ca0*/  ISETP.GE.U32.AND P1, PT, R5, 0x7fffff74, PT ;  /* 0x7fffff740500780c */ /* 0x000fe20003f26070 */
[----:B------:R-:W-:Y:S01]  /*7cb0*/  VIADD R5, R143, 0xffffffb1 ;  /* 0xffffffb18f057836 */ /* 0x000fe20000000000 */
[----:B------:R-:W-:Y:S01]  /*7cc0*/  IADD3 R4, R244, -0x69, RZ ;  /* 0xffffff97f4047810 */ /* 0x000fe20007ffe0ff */
[----:B------:R-:W-:Y:S01]  /*7cd0*/  IMAD.WIDE R154, R2, 0x4, R154 ;  /* 0x00000004029a7825 */ /* 0x000fe200078e029a */
[----:B------:R-:W-:Y:S02]  /*7ce0*/  LDGSTS.E [R248+0x10008], desc[UR16][R184.64], !P3 ;  /* 0x10008000b8f87fae */ /* 0x000fe4000d921850 */
[----:B------:R-:W-:Y:S01]  /*7cf0*/  ISETP.GE.U32.AND P5, PT, R5, 0x7fffff72, PT ;  /* 0x7fffff720500780c */ /* 0x000fe20003fa6070 */
[----:B------:R-:W-:Y:S01]  /*7d00*/  VIADD R5, R145, 0xffffff96 ;  /* 0xffffff9691057836 */ /* 0x000fe20000000000 */
[----:B------:R-:W-:Y:S01]  /*7d10*/  ISETP.GE.U32.AND P2, PT, R4, 0x7fffff58, PT ;  /* 0x7fffff580400780c */ /* 0x000fe20003f46070 */
[C---:B------:R-:W-:Y:S01]  /*7d20*/  IMAD.WIDE R152, R2.reuse, 0x4, R152 ;  /* 0x0000000402987825 */ /* 0x040fe200078e0298 */
[----:B------:R2:W-:Y:S01]  /*7d30*/  LDGSTS.E [R248+0x14008], desc[UR16][R154.64], !P3 ;  /* 0x140080009af87fae */ /* 0x0005e2000d921850 */
[----:B-1----:R-:W1:Y:S01]  /*7d40*/  LDC R149, c[0x0][0x230] ;  /* 0x00008c00ff957b82 */ /* 0x002e620000000800 */
[----:B------:R-:W-:Y:S01]  /*7d50*/  ISETP.GE.U32.AND P3, PT, R5, 0x7fffff57, PT ;  /* 0x7fffff570500780c */ /* 0x000fe20003f66070 */
[C---:B------:R-:W-:Y:S01]  /*7d60*/  IMAD.WIDE R150, R2.reuse, 0x4, R150 ;  /* 0x0000000402967825 */ /* 0x040fe200078e0296 */
[----:B------:R-:W-:Y:S04]  /*7d70*/  STL.64 [R1+0x2b0], R184 ;  /* 0x0002b0b801007387 */ /* 0x000fe80000100a00 */
[----:B------:R2:W-:Y:S01]  /*7d80*/  STL.64 [R1+0x2d8], R154 ;  /* 0x0002d89a01007387 */ /* 0x0005e20000100a00 */
[----:B------:R-:W1:Y:S03]  /*7d90*/  LDC R148, c[0x0][0x230] ;  /* 0x00008c00ff947b82 */ /* 0x000e660000000800 */
[----:B------:R2:W-:Y:S04]  /*7da0*/  STL.64 [R1+0x2f8], R152 ;  /* 0x0002f89801007387 */ /* 0x0005e80000100a00 */
[----:B------:R2:W-:Y:S01]  /*7db0*/  LDGSTS.E [R248+0x1000c], desc[UR16][R152.64], !P0 ;  /* 0x1000c00098f87fae */ /* 0x0005e2000c121850 */
[----:B------:R-:W1:Y:S01]  /*7dc0*/  LDC R145, c[0x0][0x230] ;  /* 0x00008c00ff917b82 */ /* 0x000e620000000800 */
[----:B--2---:R-:W-:-:S02]  /*7dd0*/  IMAD.WIDE R154, R2, 0x4, R156 ;  /* 0x00000004029a7825 */ /* 0x004fc400078e029c */
[----:B------:R2:W-:Y:S04]  /*7de0*/  STL.64 [R1+0x310], R150 ;  /* 0x0003109601007387 */ /* 0x0005e80000100a00 */
[----:B------:R2:W-:Y:S01]  /*7df0*/  LDGSTS.E [R248+0x1400c], desc[UR16][R150.64], !P0 ;  /* 0x1400c00096f87fae */ /* 0x0005e2000c121850 */
[----:B------:R-:W1:Y:S01]  /*7e00*/  LDC R143, c[0x0][0x230] ;  /* 0x00008c00ff8f7b82 */ /* 0x000e620000000800 */
[----:B------:R-:W-:-:S04]  /*7e10*/  IMAD.WIDE R152, R2, 0x4, R160 ;  /* 0x0000000402987825 */ /* 0x000fc800078e02a0 */
[----:B------:R-:W-:Y:S02]  /*7e20*/  VIADD R4, R147, 0xffffff95 ;  /* 0xffffff9593047836 */ /* 0x000fe40000000000 */
[C---:B------:R-:W-:Y:S01]  /*7e30*/  IMAD.WIDE R184, R2.reuse, 0x4, R166 ;  /* 0x0000000402b87825 */ /* 0x040fe200078e02a6 */
[----:B------:R-:W1:Y:S03]  /*7e40*/  LDC R147, c[0x0][0x230] ;  /* 0x00008c00ff937b82 */ /* 0x000e660000000800 */
[----:B--2---:R-:W-:Y:S01]  /*7e50*/  IMAD.WIDE R150, R2, 0x4, R158 ;  /* 0x0000000402967825 */ /* 0x004fe200078e029e */
[----:B------:R-:W-:-:S03]  /*7e60*/  ISETP.GE.U32.AND P0, PT, R4, 0x7fffff56, PT ;  /* 0x7fffff560400780c */ /* 0x000fc60003f06070 */
[----:B---3--:R-:W-:-:S05]  /*7e70*/  IMAD.WIDE R170, R2, 0x4, R170 ;  /* 0x0000000402aa7825 */ /* 0x008fca00078e02aa */
[----:B------:R2:W-:Y:S04]  /*7e80*/  STL.64 [R1+0x368], R170 ;  /* 0x000368aa01007387 */ /* 0x0005e80000100a00 */
[----:B------:R-:W3:Y:S04]  /*7e90*/  LDL.LU.64 R160, [R1+0x1a8] ;  /* 0x0001a80001a07983 */ /* 0x000ee80000300a00 */
[----:B------:R4:W-:Y:S04]  /*7ea0*/  STL.64 [R1+0x380], R154 ;  /* 0x0003809a01007387 */ /* 0x0009e80000100a00 */
[----:B------:R-:W3:Y:S04]  /*7eb0*/  LDL.LU.64 R158, [R1+0x1a0] ;  /* 0x0001a000019e7983 */ /* 0x000ee80000300a00 */
[----:B------:R1:W-:Y:S04]  /*7ec0*/  STL.64 [R1+0x3f0], R152 ;  /* 0x0003f09801007387 */ /* 0x0003e80000100a00 */
[----:B------:R-:W3:Y:S04]  /*7ed0*/  LDL.LU.64 R156, [R1+0x198] ;  /* 0x00019800019c7983 */ /* 0x000ee80000300a00 */
[----:B------:R-:W-:Y:S04]  /*7ee0*/  LDGSTS.E [R248+0x18000], desc[UR16][R170.64], !P2 ;  /* 0x18000000aaf87fae */ /* 0x000fe8000d121850 */
[----:B------:R1:W-:Y:S04]  /*7ef0*/  STL.64 [R1+0x468], R150 ;  /* 0x0004689601007387 */ /* 0x0003e80000100a00 */
[----:B------:R3:W-:Y:S04]  /*7f00*/  LDGSTS.E [R248+0x1c000], desc[UR16][R154.64], !P2 ;  /* 0x1c0000009af87fae */ /* 0x0007e8000d121850 */
[----:B--2---:R-:W2:Y:S04]  /*7f10*/  LDL.LU.64 R170, [R1+0x188] ;  /* 0x0001880001aa7983 */ /* 0x004ea80000300a00 */
[----:B------:R-:W-:Y:S04]  /*7f20*/  LDGSTS.E [R248+0x18004], desc[UR16][R152.64], !P3 ;  /* 0x1800400098f87fae */ /* 0x000fe8000d921850 */
[----:B----4-:R-:W4:Y:S04]  /*7f30*/  LDL.LU.64 R154, [R1+0x180] ;  /* 0x00018000019a7983 */ /* 0x010f280000300a00 */
[----:B------:R-:W-:Y:S04]  /*7f40*/  LDGSTS.E [R248+0x1c004], desc[UR16][R150.64], !P3 ;  /* 0x1c00400096f87fae */ /* 0x000fe8000d921850 */
[----:B-1----:R-:W2:Y:S04]  /*7f50*/  LDL.LU.64 R152, [R1+0x178] ;  /* 0x0001780001987983 */ /* 0x002ea80000300a00 */
[----:B------:R-:W-:Y:S04]  /*7f60*/  LDGSTS.E [R248+0x18008], desc[UR16][R184.64], !P0 ;  /* 0x18008000b8f87fae */ /* 0x000fe8000c121850 */
[----:B------:R-:W2:Y:S04]  /*7f70*/  LDL.LU.64 R150, [R1+0x170] ;  /* 0x0001700001967983 */ /* 0x000ea80000300a00 */
[----:B------:R-:W2:Y:S04]  /*7f80*/  LDL.LU.64 R166, [R1+0x190] ;  /* 0x0001900001a67983 */ /* 0x000ea80000300a00 */
[----:B------:R1:W-:Y:S04]  /*7f90*/  STL.64 [R1+0x4a0], R184 ;  /* 0x0004a0b801007387 */ /* 0x0003e80000100a00 */
[----:B------:R-:W-:Y:S01]  /*7fa0*/  STL.64 [R1+0x4d0], R162 ;  /* 0x0004d0a201007387 */ /* 0x000fe20000100a00 */
[----:B------:R-:W-:Y:S01]  /*7fb0*/  IADD3 R4, R146, -0x6c, RZ ;  /* 0xffffff9492047810 */ /* 0x000fe20007ffe0ff */
[----:B------:R-:W-:Y:S01]  /*7fc0*/  VIADD R5, R142, 0xffffffb0 ;  /* 0xffffffb08e057836 */ /* 0x000fe20000000000 */
[----:B------:R-:W2:Y:S01]  /*7fd0*/  LDC R146, c[0x0][0x230] ;  /* 0x00008c00ff927b82 */ /* 0x000ea20000000800 */
[----:B------:R-:W-:Y:S01]  /*7fe0*/  IMAD.WIDE R240, R2, 0x4, R240 ;  /* 0x0000000402f07825 */ /* 0x000fe200078e02f0 */
[----:B------:R-:W-:Y:S04]  /*7ff0*/  LDGSTS.E [R248+0x1c008], desc[UR16][R162.64], !P0 ;  /* 0x1c008000a2f87fae */ /* 0x000fe8000c121850 */
[----:B-1----:R-:W2:Y:S01]  /*8000*/  LDL.LU.64 R184, [R1+0x768] ;  /* 0x0007680001b87983 */ /* 0x002ea20000300a00 */
[----:B------:R-:W-:Y:S01]  /*8010*/  ISETP.GE.U32.AND P2, PT, R4, 0x7fffff55, PT ;  /* 0x7fffff550400780c */ /* 0x000fe20003f46070 */
[----:B------:R-:W-:Y:S01]  /*8020*/  IMAD.WIDE R164, R2, 0x4, R164 ;  /* 0x0000000402a47825 */ /* 0x000fe200078e02a4 */
[----:B------:R-:W-:Y:S01]  /*8030*/  ISETP.GE.U32.AND P3, PT, R5, 0x7fffff71, PT ;  /* 0x7fffff710500780c */ /* 0x000fe20003f66070 */
[----:B------:R-:W1:Y:S02]  /*8040*/  LDC R142, c[0x0][0x230] ;  /* 0x00008c00ff8e7b82 */ /* 0x000e640000000800 */
[----:B------:R-:W-:-:S02]  /*8050*/  VIADD R4, R149, 0xffffffae ;  /* 0xffffffae95047836 */ /* 0x000fc40000000000 */
[----:B------:R-:W-:Y:S01]  /*8060*/  VIADD R5, R144, 0xffffffaf ;  /* 0xffffffaf90057836 */ /* 0x000fe20000000000 */
[----:B------:R-:W-:Y:S03]  /*8070*/  STL.64 [R1+0x4f0], R240 ;  /* 0x0004f0f001007387 */ /* 0x000fe60000100a00 */
[----:B------:R-:W1:Y:S02]  /*8080*/  LDC R144, c[0x0][0x230] ;  /* 0x00008c00ff907b82 */ /* 0x000e640000000800 */
[----:B------:R-:W-:Y:S04]  /*8090*/  LDGSTS.E [R248+0x1800c], desc[UR16][R240.64], !P2 ;  /* 0x1800c000f0f87fae */ /* 0x000fe8000d121850 */
[----:B------:R-:W-:Y:S01]  /*80a0*/  LDGSTS.E [R248+0x1c00c], desc[UR16][R164.64], !P2 ;  /* 0x1c00c000a4f87fae */ /* 0x000fe2000d121850 */
[----:B------:R-:W-:-:S02]  /*80b0*/  ISETP.GE.U32.AND P2, PT, R4, 0x7fffff6f, PT ;  /* 0x7fffff6f0400780c */ /* 0x000fc40003f46070 */
[----:B------:R-:W-:Y:S01]  /*80c0*/  IADD3 R4, R148, -0x6d, RZ ;  /* 0xffffff9394047810 */ /* 0x000fe20007ffe0ff */
[----:B------:R-:W-:Y:S01]  /*80d0*/  STL.64 [R1+0x510], R164 ;  /* 0x000510a401007387 */ /* 0x000fe20000100a00 */
[----:B------:R-:W-:Y:S01]  /*80e0*/  ISETP.GE.U32.AND P0, PT, R5, 0x7fffff70, PT ;  /* 0x7fffff700500780c */ /* 0x000fe20003f06070 */
[----:B------:R-:W-:Y:S02]  /*80f0*/  VIADD R5, R145, 0xffffffad ;  /* 0xffffffad91057836 */ /* 0x000fe40000000000 */
[----:B------:R-:W1:Y:S01]  /*8100*/  LDC R145, c[0x0][0x230] ;  /* 0x00008c00ff917b82 */ /* 0x000e620000000800 */
[----:B---3--:R-:W-:-:S04]  /*8110*/  IMAD.WIDE R160, R2, 0x4, R160 ;  /* 0x0000000402a07825 */ /* 0x008fc800078e02a0 */
[C---:B------:R-:W-:Y:S01]  /*8120*/  IMAD.WIDE R158, R2.reuse, 0x4, R158 ;  /* 0x00000004029e7825 */ /* 0x040fe200078e029e */
[----:B------:R-:W-:Y:S04]  /*8130*/  STL.64 [R1+0x1a8], R160 ;  /* 0x0001a8a001007387 */ /* 0x000fe80000100a00 */
[----:B------:R-:W-:Y:S01]  /*8140*/  LDGSTS.E [R249+0x10000], desc[UR16][R160.64], !P1 ;  /* 0x10000000a0f97fae */ /* 0x000fe2000c921850 */
[----:B------:R-:W-:-:S03]  /*8150*/  IMAD.WIDE R156, R2, 0x4, R156 ;  /* 0x00000004029c7825 */ /* 0x000fc600078e029c */
[----:B------:R-:W-:Y:S04]  /*8160*/  STL.64 [R1+0x1b8], R158 ;  /* 0x0001b89e01007387 */ /* 0x000fe80000100a00 */
[----:B------:R-:W-:Y:S04]  /*8170*/  LDGSTS.E [R249+0x14000], desc[UR16][R158.64], !P1 ;  /* 0x140000009ef97fae */ /* 0x000fe8000c921850 */
[----:B------:R2:W-:Y:S04]  /*8180*/  STL.64 [R1+0x1c8], R156 ;  /* 0x0001c89c01007387 */ /* 0x0005e80000100a00 */
[----:B------:R2:W-:Y:S01]  /*8190*/  LDGSTS.E [R249+0x10004], desc[UR16][R156.64], !P6 ;  /* 0x100040009cf97fae */ /* 0x0005e2000f121850 */
[----:B------:R-:W-:Y:S01]  /*81a0*/  ISETP.GE.U32.AND P1, PT, R5, 0x7fffff6e, PT ;  /* 0x7fffff6e0500780c */ /* 0x000fe20003f26070 */
[----:B------:R-:W-:-:S02]  /*81b0*/  VIADD R5, R143, 0xffffff92 ;  /* 0xffffff928f057836 */ /* 0x000fc40000000000 */
[----:B----4-:R-:W-:-:S04]  /*81c0*/  IMAD.WIDE R154, R2, 0x4, R154 ;  /* 0x00000004029a7825 */ /* 0x010fc800078e029a */
[----:B--2---:R-:W-:-:S04]  /*81d0*/  IMAD.WIDE R156, R2, 0x4, R170 ;  /* 0x00000004029c7825 */ /* 0x004fc800078e02aa */
[----:B------:R-:W-:-:S04]  /*81e0*/  IMAD.WIDE R152, R2, 0x4, R152 ;  /* 0x0000000402987825 */ /* 0x000fc800078e0298 */
[----:B------:R-:W-:-:S05]  /*81f0*/  IMAD.WIDE R148, R2, 0x4, R166 ;  /* 0x0000000402947825 */ /* 0x000fca00078e02a6 */
[----:B------:R2:W-:Y:S01]  /*8200*/  LDGSTS.E [R249+0x14004], desc[UR16][R148.64], !P6 ;  /* 0x1400400094f97fae */ /* 0x0005e2000f121850 */
[----:B------:R-:W-:Y:S01]  /*8210*/  ISETP.GE.U32.AND P6, PT, R4, 0x7fffff54, PT ;  /* 0x7fffff540400780c */ /* 0x000fe20003fc6070 */
[C---:B------:R-:W-:Y:S02]  /*8220*/  IMAD.WIDE R150, R2.reuse, 0x4, R150 ;  /* 0x0000000402967825 */ /* 0x040fe400078e0296 */
[----:B------:R2:W-:Y:S04]  /*8230*/  STL.64 [R1+0x258], R148 ;  /* 0x0002589401007387 */ /* 0x0005e80000100a00 */
[----:B------:R3:W-:Y:S04]  /*8240*/  STL.64 [R1+0x280], R156 ;  /* 0x0002809c01007387 */ /* 0x0007e80000100a00 */
[----:B------:R3:W-:Y:S04]  /*8250*/  LDGSTS.E [R249+0x10008], desc[UR16][R156.64], !P5 ;  /* 0x100080009cf97fae */ /* 0x0007e8000e921850 */
[----:B------:R4:W-:Y:S01]  /*8260*/  STL.64 [R1+0x2a8], R154 ;  /* 0x0002a89a01007387 */ /* 0x0009e20000100a00 */
[----:B--2---:R-:W2:Y:S03]  /*8270*/  LDC R149, c[0x0][0x230] ;  /* 0x00008c00ff957b82 */ /* 0x004ea60000000800 */
[----:B------:R4:W-:Y:S01]  /*8280*/  LDGSTS.E [R249+0x14008], desc[UR16][R154.64], !P5 ;  /* 0x140080009af97fae */ /* 0x0009e2000e921850 */
[----:B---3--:R-:W-:-:S03]  /*8290*/  IMAD.WIDE R156, R2, 0x4, R184 ;  /* 0x00000004029c7825 */ /* 0x008fc600078e02b8 */
[----:B------:R3:W-:Y:S01]  /*82a0*/  STL.64 [R1+0x2d0], R152 ;  /* 0x0002d09801007387 */ /* 0x0007e20000100a00 */
[----:B------:R-:W-:Y:S01]  /*82b0*/  ISETP.GE.U32.AND P5, PT, R5, 0x7fffff53, PT ;  /* 0x7fffff530500780c */ /* 0x000fe20003fa6070 */
[----:B------:R-:W2:Y:S02]  /*82c0*/  LDC R148, c[0x0][0x230] ;  /* 0x00008c00ff947b82 */ /* 0x000ea40000000800 */
[----:B------:R1:W-:Y:S01]  /*82d0*/  STL.64 [R1+0x2f0], R150 ;  /* 0x0002f09601007387 */ /* 0x0003e20000100a00 */
[----:B----4-:R-:W-:-:S03]  /*82e0*/  IMAD.WIDE R154, R2, 0x4, R168 ;  /* 0x00000004029a7825 */ /* 0x010fc600078e02a8 */
[----:B------:R3:W-:Y:S04]  /*82f0*/  LDGSTS.E [R249+0x1000c], desc[UR16][R152.64], !P3 ;  /* 0x1000c00098f97fae */ /* 0x0007e8000d921850 */
[----:B------:R1:W-:Y:S04]  /*8300*/  LDGSTS.E [R249+0x1400c], desc[UR16][R150.64], !P3 ;  /* 0x1400c00096f97fae */ /* 0x0003e8000d921850 */
[----:B------:R-:W4:Y:S01]  /*8310*/  LDL.LU.64 R166, [R1+0x168] ;  /* 0x0001680001a67983 */ /* 0x000f220000300a00 */
[----:B---3--:R-:W-:-:S03]  /*8320*/  IMAD.WIDE R152, R2, 0x4, R174 ;  /* 0x0000000402987825 */ /* 0x008fc600078e02ae */
[----:B------:R-:W3:Y:S01]  /*8330*/  LDL.LU.64 R160, [R1+0x160] ;  /* 0x0001600001a07983 */ /* 0x000ee20000300a00 */
[----:B-1----:R-:W-:-:S03]  /*8340*/  IMAD.WIDE R150, R2, 0x4, R172 ;  /* 0x0000000402967825 */ /* 0x002fc600078e02ac */
[----:B------:R1:W-:Y:S04]  /*8350*/  STL.64 [R1+0x340], R156 ;  /* 0x0003409c01007387 */ /* 0x0003e80000100a00 */
[----:B------:R2:W-:Y:S04]  /*8360*/  STL.64 [R1+0x348], R154 ;  /* 0x0003489a01007387 */ /* 0x0005e80000100a00 */
[----:B------:R-:W3:Y:S04]  /*8370*/  LDL.LU.64 R158, [R1+0x158] ;  /* 0x00015800019e7983 */ /* 0x000ee80000300a00 */
[----:B------:R2:W-:Y:S04]  /*8380*/  STL.64 [R1+0x378], R152 ;  /* 0x0003789801007387 */ /* 0x0005e80000100a00 */
[----:B------:R-:W-:Y:S04]  /*8390*/  LDGSTS.E [R249+0x18000], desc[UR16][R156.64], !P6 ;  /* 0x180000009cf97fae */ /* 0x000fe8000f121850 */
[----:B------:R2:W-:Y:S04]  /*83a0*/  STL.64 [R1+0x3c8], R150 ;  /* 0x0003c89601007387 */ /* 0x0005e80000100a00 */
[----:B------:R-:W-:Y:S04]  /*83b0*/  LDGSTS.E [R249+0x1c000], desc[UR16][R154.64], !P6 ;  /* 0x1c0000009af97fae */ /* 0x000fe8000f121850 */
[----:B-1----:R-:W3:Y:S04]  /*83c0*/  LDL.LU.64 R156, [R1+0x150] ;  /* 0x00015000019c7983 */ /* 0x002ee80000300a00 */
[----:B------:R-:W-:Y:S04]  /*83d0*/  LDGSTS.E [R249+0x18004], desc[UR16][R152.64], !P5 ;  /* 0x1800400098f97fae */ /* 0x000fe8000e921850 */
[----:B--2---:R-:W2:Y:S04]  /*83e0*/  LDL.LU.64 R154, [R1+0x148] ;  /* 0x00014800019a7983 */ /* 0x004ea80000300a00 */
[----:B------:R-:W-:Y:S04]  /*83f0*/  LDGSTS.E [R249+0x1c004], desc[UR16][R150.64], !P5 ;  /* 0x1c00400096f97fae */ /* 0x000fe8000e921850 */
[----:B------:R-:W2:Y:S04]  /*8400*/  LDL.LU.64 R152, [R1+0x140] ;  /* 0x0001400001987983 */ /* 0x000ea80000300a00 */
[----:B------:R-:W2:Y:S04]  /*8410*/  LDL.LU.64 R150, [R1+0x138] ;  /* 0x0001380001967983 */ /* 0x000ea80000300a00 */
[----:B------:R-:W2:Y:S01]  /*8420*/  LDL.LU.64 R170, [R1+0x130] ;  /* 0x0001300001aa7983 */ /* 0x000ea20000300a00 */
[----:B------:R-:W-:-:S02]  /*8430*/  VIADD R4, R147, 0xffffff91 ;  /* 0xffffff9193047836 */ /* 0x000fc40000000000 */
[----:B------:R-:W1:Y:S03]  /*8440*/  LDC R147, c[0x0][0x230] ;  /* 0x00008c00ff937b82 */ /* 0x000e660000000800 */
[----:B------:R-:W-:Y:S02]  /*8450*/  ISETP.GE.U32.AND P3, PT, R4, 0x7fffff52, PT ;  /* 0x7fffff520400780c */ /* 0x000fe40003f66070 */
[----:B------:R-:W-:-:S03]  /*8460*/  IADD3 R4, R144, -0x70, RZ ;  /* 0xffffff9090047810 */ /* 0x000fc60007ffe0ff */
[----:B------:R-:W3:Y:S01]  /*8470*/  LDC R144, c[0x0][0x230] ;  /* 0x00008c00ff907b82 */ /* 0x000ee20000000800 */
[----:B------:R-:W-:Y:S01]  /*8480*/  ISETP.GE.U32.AND P6, PT, R4, 0x7fffff51, PT ;  /* 0x7fffff510400780c */ /* 0x000fe20003fc6070 */
[----:B------:R-:W-:-:S04]  /*8490*/  IMAD.WIDE R168, R2, 0x4, R180 ;  /* 0x0000000402a87825 */ /* 0x000fc800078e02b4 */
[----:B------:R-:W-:Y:S01]  /*84a0*/  IMAD.WIDE R164, R2, 0x4, R176 ;  /* 0x0000000402a47825 */ /* 0x000fe200078e02b0 */
[----:B------:R-:W-:Y:S03]  /*84b0*/  STL.64 [R1+0x460], R168 ;  /* 0x000460a801007387 */ /* 0x000fe60000100a00 */
[----:B------:R-:W-:Y:S01]  /*84c0*/  VIADD R5, R142, 0xffffffac ;  /* 0xffffffac8e057836 */ /* 0x000fe20000000000 */
[----:B------:R-:W-:Y:S01]  /*84d0*/  LDGSTS.E [R249+0x18008], desc[UR16][R168.64], !P3 ;  /* 0x18008000a8f97fae */ /* 0x000fe2000d921850 */
[----:B------:R-:W-:-:S03]  /*84e0*/  IMAD.WIDE R162, R2, 0x4, R238 ;  /* 0x0000000402a27825 */ /* 0x000fc600078e02ee */
[----:B------:R-:W-:Y:S01]  /*84f0*/  STL.64 [R1+0x498], R164 ;  /* 0x000498a401007387 */ /* 0x000fe20000100a00 */
[----:B------:R-:W-:Y:S01]  /*8500*/  IMAD.WIDE R142, R2, 0x4, R178 ;  /* 0x00000004028e7825 */ /* 0x000fe200078e02b2 */
[----:B------:R-:W-:Y:S02]  /*8510*/  ISETP.GE.U32.AND P5, PT, R5, 0x7fffff6d, PT ;  /* 0x7fffff6d0500780c */ /* 0x000fe40003fa6070 */
[----:B------:R-:W-:Y:S01]  /*8520*/  LDGSTS.E [R249+0x1c008], desc[UR16][R164.64], !P3 ;  /* 0x1c008000a4f97fae */ /* 0x000fe2000d921850 */
[----:B------:R-:W-:Y:S02]  /*8530*/  VIADD R4, R149, 0xffffffaa ;  /* 0xffffffaa95047836 */ /* 0x000fe40000000000 */
[----:B------:R-:W-:Y:S01]  /*8540*/  VIADD R5, R146, 0xffffffab ;  /* 0xffffffab92057836 */ /* 0x000fe20000000000 */
[----:B------:R-:W-:Y:S01]  /*8550*/  STL.64 [R1+0x4c8], R162 ;  /* 0x0004c8a201007387 */ /* 0x000fe20000100a00 */
[----:B------:R-:W2:Y:S03]  /*8560*/  LDC R146, c[0x0][0x230] ;  /* 0x00008c00ff927b82 */ /* 0x000ea60000000800 */
[----:B------:R-:W-:Y:S01]  /*8570*/  LDGSTS.E [R249+0x1800c], desc[UR16][R162.64], !P6 ;  /* 0x1800c000a2f97fae */ /* 0x000fe2000f121850 */
[----:B------:R-:W-:-:S03]  /*8580*/  ISETP.GE.U32.AND P3, PT, R5, 0x7fffff6c, PT ;  /* 0x7fffff6c0500780c */ /* 0x000fc60003f66070 */
[----:B------:R1:W-:Y:S01]  /*8590*/  LDGSTS.E [R249+0x1c00c], desc[UR16][R142.64], !P6 ;  /* 0x1c00c0008ef97fae */ /* 0x0003e2000f121850 */
[----:B------:R-:W-:Y:S01]  /*85a0*/  ISETP.GE.U32.AND P6, PT, R4, 0x7fffff6b, PT ;  /* 0x7fffff6b0400780c */ /* 0x000fe20003fc6070 */
[----:B------:R-:W-:Y:S01]  /*85b0*/  VIADD R5, R145, 0xffffffa9 ;  /* 0xffffffa991057836 */ /* 0x000fe20000000000 */
[----:B-1----:R-:W-:Y:S01]  /*85c0*/  IADD3 R4, R147, -0x71, RZ ;  /* 0xffffff8f93047810 */ /* 0x002fe20007ffe0ff */
[----:B------:R1:W-:Y:S01]  /*85d0*/  STL.64 [R1+0x4e8], R142 ;  /* 0x0004e88e01007387 */ /* 0x0003e20000100a00 */
[----:B------:R-:W2:Y:S08]  /*85e0*/  LDC R147, c[0x0][0x230] ;  /* 0x00008c00ff937b82 */ /* 0x000eb00000000800 */
[----:B------:R-:W2:Y:S08]  /*85f0*/  LDC R149, c[0x0][0x230] ;  /* 0x00008c00ff957b82 */ /* 0x000eb00000000800 */
[----:B-1----:R-:W1:Y:S08]  /*8600*/  LDC R143, c[0x0][0x230] ;  /* 0x00008c00ff8f7b82 */ /* 0x002e700000000800 */
[----:B------:R-:W1:Y:S01]  /*8610*/  LDC R142, c[0x0][0x230] ;  /* 0x00008c00ff8e7b82 */ /* 0x000e620000000800 */
[----:B----4-:R-:W-:-:S04]  /*8620*/  IMAD.WIDE R162, R2, 0x4, R166 ;  /* 0x0000000402a27825 */ /* 0x010fc800078e02a6 */
[C---:B---3--:R-:W-:Y:S01]  /*8630*/  IMAD.WIDE R160, R2.reuse, 0x4, R160 ;  /* 0x0000000402a07825 */ /* 0x048fe200078e02a0 */
[----:B------:R-:W-:Y:S04]  /*8640*/  LDGSTS.E [R252+0x10000], desc[UR16][R162.64], !P0 ;  /* 0x10000000a2fc7fae */ /* 0x000fe8000c121850 */
[----:B------:R-:W-:Y:S01]  /*8650*/  LDGSTS.E [R252+0x14000], desc[UR16][R160.64], !P0 ;  /* 0x14000000a0fc7fae */ /* 0x000fe2000c121850 */
[----:B------:R-:W-:-:S03]  /*8660*/  IMAD.WIDE R158, R2, 0x4, R158 ;  /* 0x00000004029e7825 */ /* 0x000fc600078e029e */
[----:B------:R-:W-:Y:S04]  /*8670*/  STL.64 [R1+0x168], R162 ;  /* 0x000168a201007387 */ /* 0x000fe80000100a00 */
[----:B------:R-:W-:Y:S01]  /*8680*/  LDGSTS.E [R252+0x10004], desc[UR16][R158.64], !P2 ;  /* 0x100040009efc7fae */ /* 0x000fe2000d121850 */
[----:B------:R-:W-:Y:S01]  /*8690*/  ISETP.GE.U32.AND P0, PT, R5, 0x7fffff6a, PT ;  /* 0x7fffff6a0500780c */ /* 0x000fe20003f06070 */
[----:B------:R-:W-:Y:S02]  /*86a0*/  VIADD R5, R144, 0xffffff8e ;  /* 0xffffff8e90057836 */ /* 0x000fe40000000000 */
[----:B------:R-:W-:Y:S01]  /*86b0*/  STL.64 [R1+0x160], R160 ;  /* 0x000160a001007387 */ /* 0x000fe20000100a00 */
[----:B------:R-:W-:-:S05]  /*86c0*/  IMAD.WIDE R156, R2, 0x4, R156 ;  /* 0x00000004029c7825 */ /* 0x000fca00078e029c */
[----:B------:R3:W-:Y:S01]  /*86d0*/  LDGSTS.E [R252+0x14004], desc[UR16][R156.64], !P2 ;  /* 0x140040009cfc7fae */ /* 0x0007e2000d121850 */
[----:B------:R-:W-:Y:S01]  /*86e0*/  ISETP.GE.U32.AND P2, PT, R4, 0x7fffff50, PT ;  /* 0x7fffff500400780c */ /* 0x000fe20003f46070 */
[C---:B--2---:R-:W-:Y:S02]  /*86f0*/  IMAD.WIDE R154, R2.reuse, 0x4, R154 ;  /* 0x00000004029a7825 */ /* 0x044fe400078e029a */
[----:B------:R-:W-:Y:S04]  /*8700*/  STL.64 [R1+0x170], R158 ;  /* 0x0001709e01007387 */ /* 0x000fe80000100a00 */
[----:B------:R3:W-:Y:S01]  /*8710*/  STL.64 [R1+0x178], R156 ;  /* 0x0001789c01007387 */ /* 0x0007e20000100a00 */
[----:B------:R-:W-:-:S03]  /*8720*/  IMAD.WIDE R152, R2, 0x4, R152 ;  /* 0x0000000402987825 */ /* 0x000fc600078e0298 */
[----:B------:R2:W-:Y:S01]  /*8730*/  STL.64 [R1+0x180], R154 ;  /* 0x0001809a01007387 */ /* 0x0005e20000100a00 */
[----:B------:R-:W-:-:S03]  /*8740*/  IMAD.WIDE R150, R2, 0x4, R150 ;  /* 0x0000000402967825 */ /* 0x000fc600078e0296 */
[----:B------:R4:W-:Y:S01]  /*8750*/  STL.64 [R1+0x188], R152 ;  /* 0x0001889801007387 */ /* 0x0009e20000100a00 */
[----:B------:R-:W-:-:S03]  /*8760*/  IMAD.WIDE R144, R2, 0x4, R170 ;  /* 0x0000000402907825 */ /* 0x000fc600078e02aa */
[----:B------:R2:W-:Y:S01]  /*8770*/  LDGSTS.E [R252+0x10008], desc[UR16][R154.64], !P1 ;  /* 0x100080009afc7fae */ /* 0x0005e2000c921850 */
[----:B---3--:R-:W-:-:S03]  /*8780*/  IMAD.WIDE R156, R2, 0x4, R198 ;  /* 0x00000004029c7825 */ /* 0x008fc600078e02c6 */
[----:B------:R3:W-:Y:S04]  /*8790*/  STL.64 [R1+0x2a0], R150 ;  /* 0x0002a09601007387 */ /* 0x0007e80000100a00 */
[----:B------:R4:W-:Y:S01]  /*87a0*/  LDGSTS.E [R252+0x14008], desc[UR16][R152.64], !P1 ;  /* 0x1400800098fc7fae */ /* 0x0009e2000c921850 */
[----:B--2---:R-:W-:-:S03]  /*87b0*/  IMAD.WIDE R154, R2, 0x4, R182 ;  /* 0x00000004029a7825 */ /* 0x004fc600078e02b6 */
[----:B------:R2:W-:Y:S04]  /*87c0*/  STL.64 [R1+0x2c8], R144 ;  /* 0x0002c89001007387 */ /* 0x0005e80000100a00 */
[----:B------:R3:W-:Y:S01]  /*87d0*/  LDGSTS.E [R252+0x1000c], desc[UR16][R150.64], !P5 ;  /* 0x1000c00096fc7fae */ /* 0x0007e2000e921850 */
[----:B----4-:R-:W-:-:S03]  /*87e0*/  IMAD.WIDE R152, R2, 0x4, R188 ;  /* 0x0000000402987825 */ /* 0x010fc600078e02bc */
[----:B------:R-:W4:Y:S01]  /*87f0*/  LDL.LU.64 R160, [R1+0x128] ;  /* 0x0001280001a07983 */ /* 0x000f220000300a00 */
[----:B------:R-:W-:-:S03]  /*8800*/  ISETP.GE.U32.AND P1, PT, R5, 0x7fffff4f, PT ;  /* 0x7fffff4f0500780c */ /* 0x000fc60003f26070 */
[----:B------:R-:W4:Y:S01]  /*8810*/  LDL.LU.64 R158, [R1+0x120] ;  /* 0x00012000019e7983 */ /* 0x000f220000300a00 */
[----:B---3--:R-:W-:-:S03]  /*8820*/  IMAD.WIDE R150, R2, 0x4, R186 ;  /* 0x0000000402967825 */ /* 0x008fc600078e02ba */
[----:B------:R2:W-:Y:S04]  /*8830*/  LDGSTS.E [R252+0x1400c], desc[UR16][R144.64], !P5 ;  /* 0x1400c00090fc7fae */ /* 0x0005e8000e921850 */
[----:B------:R3:W-:Y:S04]  /*8840*/  STL.64 [R1+0x350], R156 ;  /* 0x0003509c01007387 */ /* 0x0007e80000100a00 */
[----:B------:R3:W-:Y:S04]  /*8850*/  STL.64 [R1+0x358], R154 ;  /* 0x0003589a01007387 */ /* 0x0007e80000100a00 */
[----:B------:R-:W-:Y:S01]  /*8860*/  LDGSTS.E [R252+0x18000], desc[UR16][R156.64], !P2 ;  /* 0x180000009cfc7fae */ /* 0x000fe2000d121850 */
[----:B------:R-:W-:Y:S01]  /*8870*/  VIADD R4, R148, 0xffffff8d ;  /* 0xffffff8d94047836 */ /* 0x000fe20000000000 */
[----:B--2---:R-:W2:Y:S02]  /*8880*/  LDC R145, c[0x0][0x230] ;  /* 0x00008c00ff917b82 */ /* 0x004ea40000000800 */
[----:B------:R-:W-:Y:S04]  /*8890*/  LDGSTS.E [R252+0x1c000], desc[UR16][R154.64], !P2 ;  /* 0x1c0000009afc7fae */ /* 0x000fe8000d121850 */
[----:B------:R-:W-:Y:S01]  /*88a0*/  LDGSTS.E [R252+0x18004], desc[UR16][R152.64], !P1 ;  /* 0x1800400098fc7fae */ /* 0x000fe2000c921850 */
[----:B-1----:R-:W-:Y:S01]  /*88b0*/  VIADD R5, R143, 0xffffffa8 ;  /* 0xffffffa88f057836 */ /* 0x002fe20000000000 */
[----:B------:R-:W1:Y:S02]  /*88c0*/  LDC R144, c[0x0][0x230] ;  /* 0x00008c00ff907b82 */ /* 0x000e640000000800 */
[----:B---3--:R-:W3:Y:S04]  /*88d0*/  LDL.LU.64 R156, [R1+0x118] ;  /* 0x00011800019c7983 */ /* 0x008ee80000300a00 */
[----:B------:R2:W-:Y:S01]  /*88e0*/  STL.64 [R1+0x360], R152 ;  /* 0x0003609801007387 */ /* 0x0005e20000100a00 */
[----:B------:R-:W-:Y:S01]  /*88f0*/  ISETP.GE.U32.AND P5, PT, R4, 0x7fffff4e, PT ;  /* 0x7fffff4e0400780c */ /* 0x000fe20003fa6070 */
[----:B------:R-:W1:Y:S02]  /*8900*/  LDC R143, c[0x0][0x230] ;  /* 0x00008c00ff8f7b82 */ /* 0x000e640000000800 */
[----:B------:R2:W-:Y:S04]  /*8910*/  STL.64 [R1+0x370], R150 ;  /* 0x0003709601007387 */ /* 0x0005e80000100a00 */
[----:B------:R-:W3:Y:S01]  /*8920*/  LDL.LU.64 R166, [R1+0x110] ;  /* 0x0001100001a67983 */ /* 0x000ee20000300a00 */
[----:B------:R-:W-:Y:S01]  /*8930*/  IMAD.WIDE R172, R2, 0x4, R194 ;  /* 0x0000000402ac7825 */ /* 0x000fe200078e02c2 */
[----:B------:R-:W1:Y:S02]  /*8940*/  LDC R148, c[0x0][0x230] ;  /* 0x00008c00ff947b82 */ /* 0x000e640000000800 */
[----:B------:R-:W3:Y:S04]  /*8950*/  LDL.LU.64 R170, [R1+0x108] ;  /* 0x0001080001aa7983 */ /* 0x000ee80000300a00 */
[----:B------:R-:W3:Y:S04]  /*8960*/  LDL.LU.64 R154, [R1+0x100] ;  /* 0x00010000019a7983 */ /* 0x000ee80000300a00 */
[----:B------:R-:W-:Y:S04]  /*8970*/  LDGSTS.E [R252+0x1c004], desc[UR16][R150.64], !P1 ;  /* 0x1c00400096fc7fae */ /* 0x000fe8000c921850 */
[----:B--2---:R-:W2:Y:S01]  /*8980*/  LDL.LU.64 R152, [R1+0xf8] ;  /* 0x0000f80001987983 */ /* 0x004ea20000300a00 */
[----:B------:R-:W-:-:S02]  /*8990*/  IADD3 R4, R146, -0x74, RZ ;  /* 0xffffff8c92047810 */ /* 0x000fc40007ffe0ff */
[----:B------:R-:W-:Y:S01]  /*89a0*/  ISETP.GE.U32.AND P1, PT, R5, 0x7fffff69, PT ;  /* 0x7fffff690500780c */ /* 0x000fe20003f26070 */
[----:B------:R-:W-:Y:S01]  /*89b0*/  IMAD.WIDE R168, R2, 0x4, R190 ;  /* 0x0000000402a87825 */ /* 0x000fe200078e02be */
[----:B------:R-:W-:Y:S04]  /*89c0*/  LDGSTS.E [R252+0x18008], desc[UR16][R172.64], !P5 ;  /* 0x18008000acfc7fae */ /* 0x000fe8000e921850 */
[----:B------:R-:W2:Y:S01]  /*89d0*/  LDL.LU.64 R150, [R1+0xf0] ;  /* 0x0000f00001967983 */ /* 0x000ea20000300a00 */
[----:B------:R-:W-:Y:S01]  /*89e0*/  ISETP.GE.U32.AND P2, PT, R4, 0x7fffff4d, PT ;  /* 0x7fffff4d0400780c */ /* 0x000fe20003f46070 */
[----:B------:R-:W-:Y:S02]  /*89f0*/  VIADD R5, R142, 0xffffffa7 ;  /* 0xffffffa78e057836 */ /* 0x000fe40000000000 */
[----:B------:R-:W2:Y:S01]  /*8a00*/  LDC R142, c[0x0][0x230] ;  /* 0x00008c00ff8e7b82 */ /* 0x000ea20000000800 */
[C---:B------:R-:W-:Y:S01]  /*8a10*/  IMAD.WIDE R164, R2.reuse, 0x4, R236 ;  /* 0x0000000402a47825 */ /* 0x040fe200078e02ec */
[----:B------:R-:W-:Y:S03]  /*8a20*/  STL.64 [R1+0x3c0], R172 ;  /* 0x0003c0ac01007387 */ /* 0x000fe60000100a00 */
[----:B------:R-:W-:Y:S01]  /*8a30*/  IMAD.WIDE R162, R2, 0x4, R192 ;  /* 0x0000000402a27825 */ /* 0x000fe200078e02c0 */
[----:B------:R-:W-:Y:S03]  /*8a40*/  LDGSTS.E [R252+0x1c008], desc[UR16][R168.64], !P5 ;  /* 0x1c008000a8fc7fae */ /* 0x000fe6000e921850 */
[----:B------:R-:W-:Y:S01]  /*8a50*/  VIADD R4, R147, 0xffffffa6 ;  /* 0xffffffa693047836 */ /* 0x000fe20000000000 */
[----:B------:R-:W-:Y:S04]  /*8a60*/  STL.64 [R1+0x458], R168 ;  /* 0x000458a801007387 */ /* 0x000fe80000100a00 */
[----:B------:R-:W-:Y:S04]  /*8a70*/  LDGSTS.E [R252+0x1800c], desc[UR16][R164.64], !P2 ;  /* 0x1800c000a4fc7fae */ /* 0x000fe8000d121850 */
[----:B------:R-:W-:Y:S04]  /*8a80*/  STL.64 [R1+0x490], R164 ;  /* 0x000490a401007387 */ /* 0x000fe80000100a00 */
[----:B------:R1:W-:Y:S01]  /*8a90*/  LDGSTS.E [R252+0x1c00c], desc[UR16][R162.64], !P2 ;  /* 0x1c00c000a2fc7fae */ /* 0x0003e2000d121850 */
[----:B------:R-:W-:-:S02]  /*8aa0*/  ISETP.GE.U32.AND P2, PT, R4, 0x7fffff67, PT ;  /* 0x7fffff670400780c */ /* 0x000fc40003f46070 */
[----:B------:R-:W-:Y:S01]  /*8ab0*/  IADD3 R4, R149, -0x75, RZ ;  /* 0xffffff8b95047810 */ /* 0x000fe20007ffe0ff */
[----:B------:R1:W-:Y:S02]  /*8ac0*/  STL.64 [R1+0x4c0], R162 ;  /* 0x0004c0a201007387 */ /* 0x0003e40000100a00 */
[----:B-1----:R-:W-:-:S04]  /*8ad0*/  IMAD.WIDE R162, R2, 0x4, R234 ;  /* 0x0000000402a27825 */ /* 0x002fc800078e02ea */
[----:B----4-:R-:W-:-:S04]  /*8ae0*/  IMAD.WIDE R160, R2, 0x4, R160 ;  /* 0x0000000402a07825 */ /* 0x010fc800078e02a0 */
[C---:B------:R-:W-:Y:S01]  /*8af0*/  IMAD.WIDE R158, R2.reuse, 0x4, R158 ;  /* 0x00000004029e7825 */ /* 0x040fe200078e029e */
[----:B------:R-:W-:Y:S04]  /*8b00*/  STL.64 [R1+0x190], R160 ;  /* 0x000190a001007387 */ /* 0x000fe80000100a00 */
[----:B------:R-:W-:Y:S04]  /*8b10*/  LDGSTS.E [R250+0x10000], desc[UR16][R160.64], !P3 ;  /* 0x10000000a0fa7fae */ /* 0x000fe8000d921850 */
[----:B------:R-:W-:Y:S04]  /*8b20*/  STL.64 [R1+0x198], R158 ;  /* 0x0001989e01007387 */ /* 0x000fe80000100a00 */
[----:B------:R-:W-:Y:S01]  /*8b30*/  LDGSTS.E [R250+0x14000], desc[UR16][R158.64], !P3 ;  /* 0x140000009efa7fae */ /* 0x000fe2000d921850 */
[----:B---3--:R-:W-:-:S05]  /*8b40*/  IMAD.WIDE R156, R2, 0x4, R156 ;  /* 0x00000004029c7825 */ /* 0x008fca00078e029c */
[----:B------:R1:W-:Y:S04]  /*8b50*/  STL.64 [R1+0x1a0], R156 ;  /* 0x0001a09c01007387 */ /* 0x0003e80000100a00 */
[----:B------:R1:W-:Y:S01]  /*8b60*/  LDGSTS.E [R250+0x10004], desc[UR16][R156.64], !P6 ;  /* 0x100040009cfa7fae */ /* 0x0003e2000f121850 */
[----:B------:R-:W-:-:S05]  /*8b70*/  IMAD.WIDE R146, R2, 0x4, R166 ;  /* 0x0000000402927825 */ /* 0x000fca00078e02a6 */
[----:B------:R3:W-:Y:S01]  /*8b80*/  LDGSTS.E [R250+0x14004], desc[UR16][R146.64], !P6 ;  /* 0x1400400092fa7fae */ /* 0x0007e2000f121850 */
[----:B------:R-:W-:Y:S01]  /*8b90*/  ISETP.GE.U32.AND P6, PT, R4, 0x7fffff4c, PT ;  /* 0x7fffff4c0400780c */ /* 0x000fe20003fc6070 */
[----:B------:R-:W-:Y:S02]  /*8ba0*/  VIADD R4, R143, 0xffffff8a ;  /* 0xffffff8a8f047836 */ /* 0x000fe40000000000 */
[----:B-1----:R-:W-:-:S04]  /*8bb0*/  IMAD.WIDE R156, R2, 0x4, R170 ;  /* 0x00000004029c7825 */ /* 0x002fc800078e02aa */
[C---:B------:R-:W-:Y:S01]  /*8bc0*/  IMAD.WIDE R154, R2.reuse, 0x4, R154 ;  /* 0x00000004029a7825 */ /* 0x040fe200078e029a */
[----:B------:R-:W-:Y:S01]  /*8bd0*/  LDGSTS.E [R250+0x10008], desc[UR16][R156.64], !P0 ;  /* 0x100080009cfa7fae */ /* 0x000fe2000c121850 */
[----:B------:R-:W1:Y:S02]  /*8be0*/  LDC R143, c[0x0][0x230] ;  /* 0x00008c00ff8f7b82 */ /* 0x000e640000000800 */
[----:B--2---:R-:W-:Y:S01]  /*8bf0*/  IMAD.WIDE R152, R2, 0x4, R152 ;  /* 0x0000000402987825 */ /* 0x004fe200078e0298 */
[----:B------:R2:W-:Y:S01]  /*8c00*/  LDGSTS.E [R250+0x14008], desc[UR16][R154.64], !P0 ;  /* 0x140080009afa7fae */ /* 0x0005e2000c121850 */
[----:B------:R-:W-:Y:S02]  /*8c10*/  ISETP.GE.U32.AND P0, PT, R4, 0x7fffff4b, PT ;  /* 0x7fffff4b0400780c */ /* 0x000fe40003f06070 */
[----:B------:R-:W-:Y:S01]  /*8c20*/  VIADD R4, R142, 0xffffff89 ;  /* 0xffffff898e047836 */ /* 0x000fe20000000000 */
[----:B------:R3:W-:Y:S01]  /*8c30*/  STL.64 [R1+0x1b0], R146 ;  /* 0x0001b09201007387 */ /* 0x0007e20000100a00 */
[----:B------:R-:W4:Y:S01]  /*8c40*/  LDC R142, c[0x0][0x230] ;  /* 0x00008c00ff8e7b82 */ /* 0x000f220000000800 */
[----:B------:R-:W-:-:S02]  /*8c50*/  IMAD.WIDE R150, R2, 0x4, R150 ;  /* 0x0000000402967825 */ /* 0x000fc400078e0296 */
[----:B------:R-:W-:Y:S04]  /*8c60*/  STL.64 [R1+0x1c0], R156 ;  /* 0x0001c09c01007387 */ /* 0x000fe80000100a00 */
[----:B------:R2:W-:Y:S04]  /*8c70*/  STL.64 [R1+0x200], R154 ;  /* 0x0002009a01007387 */ /* 0x0005e80000100a00 */
[----:B------:R1:W-:Y:S01]  /*8c80*/  LDGSTS.E [R250+0x1000c], desc[UR16][R152.64], !P1 ;  /* 0x1000c00098fa7fae */ /* 0x0003e2000c921850 */
[----:B---3--:R-:W3:Y:S03]  /*8c90*/  LDC R146, c[0x0][0x230] ;  /* 0x00008c00ff927b82 */ /* 0x008ee60000000800 */
[----:B------:R1:W-:Y:S01]  /*8ca0*/  LDGSTS.E [R250+0x1400c], desc[UR16][R150.64], !P1 ;  /* 0x1400c00096fa7fae */ /* 0x0003e2000c921850 */
[----:B------:R-:W-:Y:S01]  /*8cb0*/  ISETP.GE.U32.AND P1, PT, R4, 0x7fffff4a, PT ;  /* 0x7fffff4a0400780c */ /* 0x000fe20003f26070 */
[----:B--2---:R-:W-:Y:S01]  /*8cc0*/  IMAD.WIDE R154, R2, 0x4, R196 ;  /* 0x00000004029a7825 */ /* 0x004fe200078e02c4 */
[----:B------:R-:W-:Y:S01]  /*8cd0*/  IADD3 R4, R148, -0x78, RZ ;  /* 0xffffff8894047810 */ /* 0x000fe20007ffe0ff */
[----:B------:R1:W-:Y:S01]  /*8ce0*/  STL.64 [R1+0x278], R152 ;  /* 0x0002789801007387 */ /* 0x0003e20000100a00 */
[----:B------:R-:W-:Y:S01]  /*8cf0*/  ISETP.GE.U32.AND P5, PT, R5, 0x7fffff68, PT ;  /* 0x7fffff680500780c */ /* 0x000fe20003fa6070 */
[----:B------:R-:W-:Y:S01]  /*8d00*/  IMAD.WIDE R164, R2, 0x4, R210 ;  /* 0x0000000402a47825 */ /* 0x000fe200078e02d2 */
[----:B------:R-:W2:Y:S01]  /*8d10*/  LDC R147, c[0x0][0x230] ;  /* 0x00008c00ff937b82 */ /* 0x000ea20000000800 */
[----:B------:R4:W-:Y:S04]  /*8d20*/  LDGSTS.E [R250+0x18000], desc[UR16][R162.64], !P6 ;  /* 0x18000000a2fa7fae */ /* 0x0009e8000f121850 */
[----:B------:R4:W-:Y:S04]  /*8d30*/  STL.64 [R1+0x298], R150 ;  /* 0x0002989601007387 */ /* 0x0009e80000100a00 */
[----:B------:R3:W-:Y:S01]  /*8d40*/  LDGSTS.E [R250+0x1c000], desc[UR16][R154.64], !P6 ;  /* 0x1c0000009afa7fae */ /* 0x0007e2000f121850 */
[----:B------:R-:W-:Y:S01]  /*8d50*/  ISETP.GE.U32.AND P6, PT, R4, 0x7fffff49, PT ;  /* 0x7fffff490400780c */ /* 0x000fe20003fc6070 */
[----:B-1----:R-:W-:-:S02]  /*8d60*/  IMAD.WIDE R152, R2, 0x4, R202 ;  /* 0x0000000402987825 */ /* 0x002fc400078e02ca */
[----:B------:R-:W2:Y:S04]  /*8d70*/  LDL.LU.64 R158, [R1+0xe8] ;  /* 0x0000e800019e7983 */ /* 0x000ea80000300a00 */
[----:B------:R-:W2:Y:S01]  /*8d80*/  LDL.LU.64 R156, [R1+0xe0] ;  /* 0x0000e000019c7983 */ /* 0x000ea20000300a00 */
[----:B----4-:R-:W-:-:S03]  /*8d90*/  IMAD.WIDE R150, R2, 0x4, R200 ;  /* 0x0000000402967825 */ /* 0x010fc600078e02c8 */
[----:B------:R-:W4:Y:S04]  /*8da0*/  LDL.LU.64 R166, [R1+0xd8] ;  /* 0x0000d80001a67983 */ /* 0x000f280000300a00 */
[----:B------:R-:W4:Y:S04]  /*8db0*/  LDL.LU.64 R160, [R1+0xd0] ;  /* 0x0000d00001a07983 */ /* 0x000f280000300a00 */
[----:B------:R1:W-:Y:S01]  /*8dc0*/  STL.64 [R1+0x390], R162 ;  /* 0x000390a201007387 */ /* 0x0003e20000100a00 */
[----:B------:R-:W-:-:S03]  /*8dd0*/  IMAD.WIDE R148, R2, 0x4, R208 ;  /* 0x0000000402947825 */ /* 0x000fc600078e02d0 */
[----:B------:R3:W-:Y:S04]  /*8de0*/  STL.64 [R1+0x398], R154 ;  /* 0x0003989a01007387 */ /* 0x0007e80000100a00 */
[----:B------:R3:W-:Y:S01]  /*8df0*/  STL.64 [R1+0x3a0], R152 ;  /* 0x0003a09801007387 */ /* 0x0007e20000100a00 */
[----:B-1----:R-:W-:-:S03]  /*8e00*/  IMAD.WIDE R162, R2, 0x4, R232 ;  /* 0x0000000402a27825 */ /* 0x002fc600078e02e8 */
[----:B------:R1:W-:Y:S01]  /*8e10*/  LDGSTS.E [R250+0x18004], desc[UR16][R152.64], !P0 ;  /* 0x1800400098fa7fae */ /* 0x0003e2000c121850 */
[----:B---3--:R-:W-:-:S03]  /*8e20*/  IMAD.WIDE R154, R2, 0x4, R204 ;  /* 0x00000004029a7825 */ /* 0x008fc600078e02cc */
[----:B------:R3:W-:Y:S04]  /*8e30*/  STL.64 [R1+0x3a8], R150 ;  /* 0x0003a89601007387 */ /* 0x0007e80000100a00 */
[----:B------:R-:W-:Y:S01]  /*8e40*/  LDGSTS.E [R250+0x1c004], desc[UR16][R150.64], !P0 ;  /* 0x1c00400096fa7fae */ /* 0x000fe2000c121850 */
[----:B-1----:R-:W-:-:S03]  /*8e50*/  IMAD.WIDE R152, R2, 0x4, R206 ;  /* 0x0000000402987825 */ /* 0x002fc600078e02ce */
[----:B------:R-:W4:Y:S04]  /*8e60*/  LDL.LU.64 R170, [R1+0xc8] ;  /* 0x0000c80001aa7983 */ /* 0x000f280000300a00 */
[----:B------:R-:W-:Y:S04]  /*8e70*/  LDGSTS.E [R250+0x18008], desc[UR16][R162.64], !P1 ;  /* 0x18008000a2fa7fae */ /* 0x000fe8000c921850 */
[----:B---3--:R-:W3:Y:S04]  /*8e80*/  LDL.LU.64 R150, [R1+0xb8] ;  /* 0x0000b80001967983 */ /* 0x008ee80000300a00 */
[----:B------:R-:W-:Y:S04]  /*8e90*/  STL.64 [R1+0x3b0], R162 ;  /* 0x0003b0a201007387 */ /* 0x000fe80000100a00 */
[----:B------:R-:W-:Y:S04]  /*8ea0*/  STL.64 [R1+0x3b8], R154 ;  /* 0x0003b89a01007387 */ /* 0x000fe80000100a00 */
[----:B------:R1:W-:Y:S04]  /*8eb0*/  STL.64 [R1+0x450], R152 ;  /* 0x0004509801007387 */ /* 0x0003e80000100a00 */
[----:B------:R-:W-:Y:S04]  /*8ec0*/  LDGSTS.E [R250+0x1c008], desc[UR16][R154.64], !P1 ;  /* 0x1c0080009afa7fae */ /* 0x000fe8000c921850 */
[----:B------:R4:W-:Y:S04]  /*8ed0*/  STL.64 [R1+0x488], R148 ;  /* 0x0004889401007387 */ /* 0x0009e80000100a00 */
[----:B------:R-:W-:Y:S01]  /*8ee0*/  LDGSTS.E [R250+0x1800c], desc[UR16][R152.64], !P6 ;  /* 0x1800c00098fa7fae */ /* 0x000fe2000f121850 */
[----:B------:R-:W-:-:S02]  /*8ef0*/  VIADD R5, R145, 0xffffffa5 ;  /* 0xffffffa591057836 */ /* 0x000fc40000000000 */
[----:B------:R-:W-:Y:S01]  /*8f00*/  VIADD R4, R143, 0xffffff86 ;  /* 0xffffff868f047836 */ /* 0x000fe20000000000 */
[----:B------:R4:W-:Y:S01]  /*8f10*/  LDGSTS.E [R250+0x1c00c], desc[UR16][R148.64], !P6 ;  /* 0x1c00c00094fa7fae */ /* 0x0009e2000f121850 */
[----:B------:R-:W3:Y:S03]  /*8f20*/  LDC R145, c[0x0][0x230] ;  /* 0x00008c00ff917b82 */ /* 0x000ee60000000800 */
[----:B-1----:R-:W3:Y:S04]  /*8f30*/  LDL.LU.64 R152, [R1+0xc0] ;  /* 0x0000c00001987983 */ /* 0x002ee80000300a00 */
[----:B------:R-:W3:Y:S01]  /*8f40*/  LDL.LU.64 R154, [R1+0xb0] ;  /* 0x0000b000019a7983 */ /* 0x000ee20000300a00 */
[----:B------:R-:W-:Y:S01]  /*8f50*/  ISETP.GE.U32.AND P3, PT, R5, 0x7fffff66, PT ;  /* 0x7fffff660500780c */ /* 0x000fe20003f66070 */
[----:B------:R-:W-:-:S02]  /*8f60*/  VIADD R5, R144, 0xffffffa4 ;  /* 0xffffffa490057836 */ /* 0x000fc40000000000 */
[----:B------:R-:W1:Y:S03]  /*8f70*/  LDC R144, c[0x0][0x230] ;  /* 0x00008c00ff907b82 */ /* 0x000e660000000800 */
[----:B------:R-:W-:Y:S01]  /*8f80*/  ISETP.GE.U32.AND P0, PT, R5, 0x7fffff65, PT ;  /* 0x7fffff650500780c */ /* 0x000fe20003f06070 */
[----:B------:R-:W-:Y:S02]  /*8f90*/  VIADD R5, R146, 0xffffff87 ;  /* 0xffffff8792057836 */ /* 0x000fe40000000000 */
[----:B--2---:R-:W-:-:S03]  /*8fa0*/  IMAD.WIDE R158, R2, 0x4, R158 ;  /* 0x00000004029e7825 */ /* 0x004fc600078e029e */
[----:B------:R-:W-:Y:S01]  /*8fb0*/  ISETP.GE.U32.AND P6, PT, R5, 0x7fffff48, PT ;  /* 0x7fffff480500780c */ /* 0x000fe20003fc6070 */
[----:B------:R-:W2:Y:S01]  /*8fc0*/  LDC R146, c[0x0][0x230] ;  /* 0x00008c00ff927b82 */ /* 0x000ea20000000800 */
[----:B------:R-:W-:Y:S01]  /*8fd0*/  IMAD.WIDE R156, R2, 0x4, R156 ;  /* 0x00000004029c7825 */ /* 0x000fe200078e029c */
[----:B------:R-:W-:Y:S03]  /*8fe0*/  STL.64 [R1+0x1d0], R158 ;  /* 0x0001d09e01007387 */ /* 0x000fe60000100a00 */
[----:B------:R-:W-:Y:S02]  /*8ff0*/  VIADD R5, R142, 0xffffff85 ;  /* 0xffffff858e057836 */ /* 0x000fe40000000000 */
[C---:B----4-:R-:W-:Y:S01]  /*9000*/  IMAD.WIDE R148, R2.reuse, 0x4, R166 ;  /* 0x0000000402947825 */ /* 0x050fe200078e02a6 */
[----:B------:R4:W-:Y:S03]  /*9010*/  STL.64 [R1+0x1d8], R156 ;  /* 0x0001d89c01007387 */ /* 0x0009e60000100a00 */
[C---:B------:R-:W-:Y:S01]  /*9020*/  IMAD.WIDE R142, R2.reuse, 0x4, R160 ;  /* 0x00000004028e7825 */ /* 0x040fe200078e02a0 */
[----:B------:R-:W-:Y:S03]  /*9030*/  LDGSTS.E [R251+0x10000], desc[UR16][R158.64], !P5 ;  /* 0x100000009efb7fae */ /* 0x000fe6000e921850 */
[C---:B------:R-:W-:Y:S01]  /*9040*/  IMAD.WIDE R160, R2.reuse, 0x4, R212 ;  /* 0x0000000402a07825 */ /* 0x040fe200078e02d4 */
[----:B------:R4:W-:Y:S04]  /*9050*/  LDGSTS.E [R251+0x14000], desc[UR16][R156.64], !P5 ;  /* 0x140000009cfb7fae */ /* 0x0009e8000e921850 */
[----:B------:R-:W-:Y:S04]  /*9060*/  STL.64 [R1+0x1e0], R148 ;  /* 0x0001e09401007387 */ /* 0x000fe80000100a00 */
[----:B------:R1:W-:Y:S01]  /*9070*/  STL.64 [R1+0x1e8], R142 ;  /* 0x0001e88e01007387 */ /* 0x0003e20000100a00 */
[----:B----4-:R-:W-:-:S04]  /*9080*/  IMAD.WIDE R156, R2, 0x4, R214 ;  /* 0x00000004029c7825 */ /* 0x010fc800078e02d6 */
[----:B------:R-:W-:-:S04]  /*9090*/  IMAD.WIDE R172, R2, 0x4, R170 ;  /* 0x0000000402ac7825 */ /* 0x000fc800078e02aa */
[C---:B---3--:R-:W-:Y:S01]  /*90a0*/  IMAD.WIDE R168, R2.reuse, 0x4, R150 ;  /* 0x0000000402a87825 */ /* 0x048fe200078e0296 */
[----:B------:R-:W-:Y:S04]  /*90b0*/  STL.64 [R1+0x1f0], R172 ;  /* 0x0001f0ac01007387 */ /* 0x000fe80000100a00 */
[----:B------:R-:W-:Y:S04]  /*90c0*/  STL.64 [R1+0x270], R168 ;  /* 0x000270a801007387 */ /* 0x000fe80000100a00 */
[----:B------:R3:W-:Y:S04]  /*90d0*/  STL.64 [R1+0x3d0], R164 ;  /* 0x0003d0a401007387 */ /* 0x0007e80000100a00 */
[----:B------:R-:W-:Y:S04]  /*90e0*/  STL.64 [R1+0x3e0], R160 ;  /* 0x0003e0a001007387 */ /* 0x000fe80000100a00 */
[----:B------:R-:W-:Y:S01]  /*90f0*/  STL.64 [R1+0x480], R156 ;  /* 0x0004809c01007387 */ /* 0x000fe20000100a00 */
[----:B------:R-:W-:Y:S01]  /*9100*/  IMAD.WIDE R166, R2, 0x4, R154 ;  /* 0x0000000402a67825 */ /* 0x000fe200078e029a */
[----:B------:R-:W-:-:S02]  /*9110*/  ISETP.GE.U32.AND P1, PT, R4, 0x7fffff47, PT ;  /* 0x7fffff470400780c */ /* 0x000fc40003f26070 */
[----:B------:R-:W-:Y:S01]  /*9120*/  LDGSTS.E [R251+0x10004], desc[UR16][R148.64], !P2 ;  /* 0x1000400094fb7fae */ /* 0x000fe2000d121850 */
[----:B------:R-:W-:Y:S01]  /*9130*/  IMAD.WIDE R170, R2, 0x4, R152 ;  /* 0x0000000402aa7825 */ /* 0x000fe200078e0298 */
[----:B------:R-:W-:Y:S02]  /*9140*/  IADD3 R4, R147, -0x7c, RZ ;  /* 0xffffff8493047810 */ /* 0x000fe40007ffe0ff */
[----:B------:R1:W-:Y:S01]  /*9150*/  LDGSTS.E [R251+0x14004], desc[UR16][R142.64], !P2 ;  /* 0x140040008efb7fae */ /* 0x0003e2000d121850 */
[----:B------:R-:W-:-:S03]  /*9160*/  ISETP.GE.U32.AND P5, PT, R5, 0x7fffff46, PT ;  /* 0x7fffff460500780c */ /* 0x000fc60003fa6070 */
[----:B------:R-:W-:Y:S01]  /*9170*/  STL.64 [R1+0x1f8], R170 ;  /* 0x0001f8aa01007387 */ /* 0x000fe20000100a00 */
[C---:B------:R-:W-:Y:S01]  /*9180*/  IMAD.WIDE R150, R2.reuse, 0x4, R216 ;  /* 0x0000000402967825 */ /* 0x040fe200078e02d8 */
[----:B------:R-:W4:Y:S02]  /*9190*/  LDC R147, c[0x0][0x230] ;  /* 0x00008c00ff937b82 */ /* 0x000f240000000800 */
[----:B------:R-:W2:Y:S01]  /*91a0*/  LDL.LU.64 R154, [R1] ;  /* 0x00000000019a7983 */ /* 0x000ea20000300a00 */
[----:B------:R-:W-:Y:S01]  /*91b0*/  IMAD.WIDE R162, R2, 0x4, R218 ;  /* 0x0000000402a27825 */ /* 0x000fe200078e02da */
[----:B------:R-:W-:Y:S02]  /*91c0*/  ISETP.GE.U32.AND P2, PT, R4, 0x7fffff45, PT ;  /* 0x7fffff450400780c */ /* 0x000fe40003f46070 */
[----:B------:R-:W-:Y:S01]  /*91d0*/  LDGSTS.E [R251+0x10008], desc[UR16][R172.64], !P3 ;  /* 0x10008000acfb7fae */ /* 0x000fe2000d921850 */
[----:B------:R-:W-:Y:S01]  /*91e0*/  IMAD.WIDE R158, R2, 0x4, R220 ;  /* 0x00000004029e7825 */ /* 0x000fe200078e02dc */
[----:B-1----:R-:W1:Y:S02]  /*91f0*/  LDC R143, c[0x0][0x230] ;  /* 0x00008c00ff8f7b82 */ /* 0x002e640000000800 */
[----:B------:R-:W-:Y:S01]  /*9200*/  STL.64 [R1+0x508], R150 ;  /* 0x0005089601007387 */ /* 0x000fe20000100a00 */
[----:B------:R-:W-:-:S02]  /*9210*/  VIADD R5, R144, 0xffffffa3 ;  /* 0xffffffa390057836 */ /* 0x000fc40000000000 */
[----:B------:R-:W-:Y:S01]  /*9220*/  VIADD R4, R145, 0xffffffa2 ;  /* 0xffffffa291047836 */ /* 0x000fe20000000000 */
[----:B------:R-:W-:Y:S01]  /*9230*/  LDGSTS.E [R251+0x14008], desc[UR16][R170.64], !P3 ;  /* 0x14008000aafb7fae */ /* 0x000fe2000d921850 */
[C---:B------:R-:W-:Y:S01]  /*9240*/  IMAD.WIDE R152, R2.reuse, 0x4, R222 ;  /* 0x0000000402987825 */ /* 0x040fe200078e02de */
[----:B------:R-:W4:Y:S02]  /*9250*/  LDC R142, c[0x0][0x230] ;  /* 0x00008c00ff8e7b82 */ /* 0x000f240000000800 */
[----:B------:R-:W-:Y:S01]  /*9260*/  STL.64 [R1+0x208], R166 ;  /* 0x000208a601007387 */ /* 0x000fe20000100a00 */
[----:B------:R-:W-:-:S03]  /*9270*/  IMAD.WIDE R144, R2, 0x4, R224 ;  /* 0x0000000402907825 */ /* 0x000fc600078e02e0 */
[----:B------:R-:W-:Y:S02]  /*9280*/  LDGSTS.E [R251+0x1000c], desc[UR16][R168.64], !P0 ;  /* 0x1000c000a8fb7fae */ /* 0x000fe4000c121850 */
[----:B------:R-:W1:Y:S02]  /*9290*/  LDC R148, c[0x0][0x230] ;  /* 0x00008c00ff947b82 */ /* 0x000e640000000800 */
[----:B------:R-:W-:Y:S04]  /*92a0*/  STL.64 [R1+0x3d8], R162 ;  /* 0x0003d8a201007387 */ /* 0x000fe80000100a00 */
[----:B------:R-:W-:Y:S02]  /*92b0*/  LDGSTS.E [R251+0x1400c], desc[UR16][R166.64], !P0 ;  /* 0x1400c000a6fb7fae */ /* 0x000fe4000c121850 */
[----:B------:R-:W1:Y:S02]  /*92c0*/  LDC R149, c[0x0][0x230] ;  /* 0x00008c00ff957b82 */ /* 0x000e640000000800 */
[----:B------:R3:W-:Y:S04]  /*92d0*/  STL.64 [R1+0x3e8], R158 ;  /* 0x0003e89e01007387 */ /* 0x0007e80000100a00 */
[----:B------:R-:W-:Y:S04]  /*92e0*/  LDGSTS.E [R251+0x18000], desc[UR16][R164.64], !P6 ;  /* 0x18000000a4fb7fae */ /* 0x000fe8000f121850 */
[----:B------:R4:W-:Y:S04]  /*92f0*/  STL.64 [R1+0x3f8], R152 ;  /* 0x0003f89801007387 */ /* 0x0009e80000100a00 */
[----:B------:R-:W-:Y:S04]  /*9300*/  LDGSTS.E [R251+0x1c000], desc[UR16][R162.64], !P6 ;  /* 0x1c000000a2fb7fae */ /* 0x000fe8000f121850 */
[----:B------:R-:W-:Y:S04]  /*9310*/  STL.64 [R1+0x440], R144 ;  /* 0x0004409001007387 */ /* 0x000fe80000100a00 */
[----:B------:R-:W-:Y:S04]  /*9320*/  LDGSTS.E [R251+0x18004], desc[UR16][R160.64], !P1 ;  /* 0x18004000a0fb7fae */ /* 0x000fe8000c921850 */
[----:B------:R-:W-:Y:S04]  /*9330*/  LDGSTS.E [R251+0x1c004], desc[UR16][R158.64], !P1 ;  /* 0x1c0040009efb7fae */ /* 0x000fe8000c921850 */
[----:B---3--:R-:W3:Y:S04]  /*9340*/  LDL.LU.64 R164, [R1+0xa8] ;  /* 0x0000a80001a47983 */ /* 0x008ee80000300a00 */
[----:B------:R-:W-:Y:S04]  /*9350*/  LDGSTS.E [R251+0x18008], desc[UR16][R156.64], !P5 ;  /* 0x180080009cfb7fae */ /* 0x000fe8000e921850 */
[----:B------:R-:W3:Y:S04]  /*9360*/  LDL.LU.64 R158, [R1+0x98] ;  /* 0x00009800019e7983 */ /* 0x000ee80000300a00 */
[----:B------:R-:W-:Y:S04]  /*9370*/  LDGSTS.E [R251+0x1c008], desc[UR16][R152.64], !P5 ;  /* 0x1c00800098fb7fae */ /* 0x000fe8000e921850 */
[----:B------:R-:W3:Y:S04]  /*9380*/  LDL.LU.64 R156, [R1+0x40] ;  /* 0x00004000019c7983 */ /* 0x000ee80000300a00 */
[----:B------:R-:W-:Y:S04]  /*9390*/  LDGSTS.E [R251+0x1800c], desc[UR16][R150.64], !P2 ;  /* 0x1800c00096fb7fae */ /* 0x000fe8000d121850 */
[----:B----4-:R-:W4:Y:S04]  /*93a0*/  LDL.LU.64 R152, [R1+0x30] ;  /* 0x0000300001987983 */ /* 0x010f280000300a00 */
[----:B------:R-:W4:Y:S04]  /*93b0*/  LDL.LU.64 R240, [R1+0x20] ;  /* 0x0000200001f07983 */ /* 0x000f280000300a00 */
[----:B------:R-:W4:Y:S04]  /*93c0*/  LDL.LU.64 R162, [R1+0x10] ;  /* 0x0000100001a27983 */ /* 0x000f280000300a00 */
[----:B------:R-:W4:Y:S04]  /*93d0*/  LDL.LU.64 R166, [R1+0xa0] ;  /* 0x0000a00001a67983 */ /* 0x000f280000300a00 */
[----:B------:R-:W4:Y:S01]  /*93e0*/  LDL.LU.64 R160, [R1+0x90] ;  /* 0x0000900001a07983 */ /* 0x000f220000300a00 */
[----:B--2---:R-:W-:Y:S01]  /*93f0*/  IMAD.WIDE R222, R2, 0x4, R154 ;  /* 0x0000000402de7825 */ /* 0x004fe200078e029a */
[----:B------:R-:W-:-:S02]  /*9400*/  IADD3 R142, R142, -0x60, RZ ;  /* 0xffffffa08e8e7810 */ /* 0x000fc40007ffe0ff */
[----:B------:R-:W2:Y:S04]  /*9410*/  LDL.LU.64 R154, [R1+0x38] ;  /* 0x00003800019a7983 */ /* 0x000ea80000300a00 */
[----:B------:R-:W2:Y:S04]  /*9420*/  LDL.LU.64 R150, [R1+0x28] ;  /* 0x0000280001967983 */ /* 0x000ea80000300a00 */
[----:B------:R-:W2:Y:S01]  /*9430*/  LDL.LU.64 R170, [R1+0x18] ;  /* 0x0000180001aa7983 */ /* 0x000ea20000300a00 */
[----:B-1----:R-:W-:Y:S01]  /*9440*/  VIADD R143, R143, 0xffffffa1 ;  /* 0xffffffa18f8f7836 */ /* 0x002fe20000000000 */
[----:B------:R-:W-:Y:S01]  /*9450*/  ISETP.GE.U32.AND P6, PT, R5, 0x7fffff64, PT ;  /* 0x7fffff640500780c */ /* 0x000fe20003fc6070 */
[----:B------:R-:W-:Y:S01]  /*9460*/  VIADD R5, R146, 0xffffff83 ;  /* 0xffffff8392057836 */ /* 0x000fe20000000000 */
[----:B------:R-:W-:Y:S01]  /*9470*/  ISETP.GE.U32.AND P0, PT, R4, 0x7fffff63, PT ;  /* 0x7fffff630400780c */ /* 0x000fe20003f06070 */
[----:B------:R-:W-:Y:S01]  /*9480*/  VIADD R4, R147, 0xffffff82 ;  /* 0xffffff8293047836 */ /* 0x000fe20000000000 */
[----:B------:R-:W-:Y:S01]  /*9490*/  LDGSTS.E [R251+0x1c00c], desc[UR16][R144.64], !P2 ;  /* 0x1c00c00090fb7fae */ /* 0x000fe2000d121850 */
[----:B------:R-:W-:-:S02]  /*94a0*/  ISETP.GE.U32.AND P1, PT, R143, 0x7fffff62, PT ;  /* 0x7fffff628f00780c */ /* 0x000fc40003f26070 */
[----:B------:R-:W-:Y:S01]  /*94b0*/  ISETP.GE.U32.AND P2, PT, R142, 0x7fffff61, PT ;  /* 0x7fffff618e00780c */ /* 0x000fe20003f46070 */
[----:B------:R-:W-:Y:S01]  /*94c0*/  IMAD.WIDE R142, R2, 0x4, R230 ;  /* 0x00000004028e7825 */ /* 0x000fe200078e02e6 */
[----:B------:R-:W-:Y:S02]  /*94d0*/  ISETP.GE.U32.AND P3, PT, R5, 0x7fffff44, PT ;  /* 0x7fffff440500780c */ /* 0x000fe40003f66070 */
[----:B------:R-:W-:Y:S01]  /*94e0*/  ISETP.GE.U32.AND P5, PT, R4, 0x7fffff43, PT ;  /* 0x7fffff430400780c */ /* 0x000fe20003fa6070 */
[----:B------:R-:W-:Y:S01]  /*94f0*/  VIADD R4, R148, 0xffffff81 ;  /* 0xffffff8194047836 */ /* 0x000fe20000000000 */
[----:B------:R-:W-:Y:S01]  /*9500*/  IADD3 R5, R149, -0x80, RZ ;  /* 0xffffff8095057810 */ /* 0x000fe20007ffe0ff */
[C---:B------:R-:W-:Y:S01]  /*9510*/  IMAD.WIDE R218, R2.reuse, 0x4, R226 ;  /* 0x0000000402da7825 */ /* 0x040fe200078e02e2 */
[----:B------:R1:W-:Y:S04]  /*9520*/  STL.64 [R1+0x220], R142 ;  /* 0x0002208e01007387 */ /* 0x0003e80000100a00 */
[----:B------:R-:W-:Y:S04]  /*9530*/  LDGSTS.E [R15+0x10000], desc[UR16][R222.64], !P6 ;  /* 0x10000000de0f7fae */ /* 0x000fe8000f121850 */
[----:B------:R-:W-:Y:S04]  /*9540*/  LDGSTS.E [R15+0x14000], desc[UR16][R218.64], !P6 ;  /* 0x14000000da0f7fae */ /* 0x000fe8000f121850 */
[----:B------:R1:W-:Y:S02]  /*9550*/  LDGSTS.E [R15+0x10004], desc[UR16][R142.64], !P0 ;  /* 0x100040008e0f7fae */ /* 0x0003e4000c121850 */
[----:B-1----:R-:W-:-:S04]  /*9560*/  IMAD.WIDE R142, R2, 0x4, R10 ;  /* 0x00000004028e7825 */ /* 0x002fc800078e020a */
[----:B---3--:R-:W-:-:S04]  /*9570*/  IMAD.WIDE R158, R2, 0x4, R158 ;  /* 0x00000004029e7825 */ /* 0x008fc800078e029e */
[C---:B------:R-:W-:Y:S01]  /*9580*/  IMAD.WIDE R156, R2.reuse, 0x4, R156 ;  /* 0x00000004029c7825 */ /* 0x040fe200078e029c */
[----:B------:R-:W-:Y:S03]  /*9590*/  STL.64 [R1+0x240], R158 ;  /* 0x0002409e01007387 */ /* 0x000fe60000100a00 */
[C---:B----4-:R-:W-:Y:S01]  /*95a0*/  IMAD.WIDE R152, R2.reuse, 0x4, R152 ;  /* 0x0000000402987825 */ /* 0x050fe200078e0298 */
[----:B------:R-:W-:Y:S03]  /*95b0*/  STL.64 [R1+0x410], R156 ;  /* 0x0004109c01007387 */ /* 0x000fe60000100a00 */
[C---:B------:R-:W-:Y:S01]  /*95c0*/  IMAD.WIDE R148, R2.reuse, 0x4, R240 ;  /* 0x0000000402947825 */ /* 0x040fe200078e02f0 */
[----:B------:R-:W-:Y:S03]  /*95d0*/  STL.64 [R1+0x420], R152 ;  /* 0x0004209801007387 */ /* 0x000fe60000100a00 */
[C---:B------:R-:W-:Y:S01]  /*95e0*/  IMAD.WIDE R144, R2.reuse, 0x4, R162 ;  /* 0x0000000402907825 */ /* 0x040fe200078e02a2 */
[----:B------:R-:W-:Y:S04]  /*95f0*/  STL.64 [R1+0x430], R148 ;  /* 0x0004309401007387 */ /* 0x000fe80000100a00 */
[----:B------:R-:W-:Y:S01]  /*9600*/  STL.64 [R1+0x4b8], R144 ;  /* 0x0004b89001007387 */ /* 0x000fe20000100a00 */
[----:B------:R-:W-:Y:S01]  /*9610*/  IMAD.WIDE R224, R2, 0x4, R228 ;  /* 0x0000000402e07825 */ /* 0x000fe200078e02e4 */
[----:B------:R-:W-:-:S03]  /*9620*/  ISETP.GE.U32.AND P6, PT, R4, 0x7fffff42, PT ;  /* 0x7fffff420400780c */ /* 0x000fc60003fc6070 */
[C---:B------:R-:W-:Y:S01]  /*9630*/  IMAD.WIDE R226, R2.reuse, 0x4, R164 ;  /* 0x0000000402e27825 */ /* 0x040fe200078e02a4 */
[----:B------:R-:W-:Y:S01]  /*9640*/  LDGSTS.E [R15+0x14004], desc[UR16][R224.64], !P0 ;  /* 0x14004000e00f7fae */ /* 0x000fe2000c121850 */
[----:B------:R-:W-:Y:S02]  /*9650*/  ISETP.GE.U32.AND P0, PT, R5, 0x7fffff41, PT ;  /* 0x7fffff410500780c */ /* 0x000fe40003f06070 */
[C---:B------:R-:W-:Y:S01]  /*9660*/  IMAD.WIDE R238, R2.reuse, 0x4, R166 ;  /* 0x0000000402ee7825 */ /* 0x040fe200078e02a6 */
[----:B------:R-:W-:Y:S03]  /*9670*/  LDGSTS.E [R15+0x10008], desc[UR16][R226.64], !P1 ;  /* 0x10008000e20f7fae */ /* 0x000fe6000c921850 */
[----:B------:R-:W-:Y:S01]  /*9680*/  IMAD.WIDE R234, R2, 0x4, R160 ;  /* 0x0000000402ea7825 */ /* 0x000fe200078e02a0 */
[----:B------:R-:W-:Y:S04]  /*9690*/  LDGSTS.E [R15+0x14008], desc[UR16][R238.64], !P1 ;  /* 0x14008000ee0f7fae */ /* 0x000fe8000c921850 */
[----:B------:R-:W-:Y:S01]  /*96a0*/  LDGSTS.E [R15+0x1000c], desc[UR16][R158.64], !P2 ;  /* 0x1000c0009e0f7fae */ /* 0x000fe2000d121850 */
[----:B------:R-:W-:-:S03]  /*96b0*/  IMAD.SHL.U32 R4, R245, 0x40, RZ ;  /* 0x00000040f5047824 */ /* 0x000fc600078e00ff */
[----:B------:R-:W-:Y:S04]  /*96c0*/  LDGSTS.E [R15+0x1400c], desc[UR16][R234.64], !P2 ;  /* 0x1400c000ea0f7fae */ /* 0x000fe8000d121850 */
[----:B------:R-:W-:Y:S01]  /*96d0*/  LDGSTS.E [R15+0x18000], desc[UR16][R156.64], !P3 ;  /* 0x180000009c0f7fae */ /* 0x000fe2000d921850 */
[----:B--2---:R-:W-:-:S04]  /*96e0*/  IMAD.WIDE R154, R2, 0x4, R154 ;  /* 0x00000004029a7825 */ /* 0x004fc800078e029a */
[C---:B------:R-:W-:Y:S01]  /*96f0*/  IMAD.WIDE R150, R2.reuse, 0x4, R150 ;  /* 0x0000000402967825 */ /* 0x040fe200078e0296 */
[----:B------:R-:W-:Y:S04]  /*9700*/  STL.64 [R1+0x418], R154 ;  /* 0x0004189a01007387 */ /* 0x000fe80000100a00 */
[----:B------:R-:W-:Y:S04]  /*9710*/  STL.64 [R1+0x428], R150 ;  /* 0x0004289601007387 */ /* 0x000fe80000100a00 */
[----:B------:R-:W2:Y:S01]  /*9720*/  LDL.LU.64 R10, [R1+0x760] ;  /* 0x00076000010a7983 */ /* 0x000ea20000300a00 */
[----:B------:R-:W-:-:S03]  /*9730*/  IMAD.WIDE R146, R2, 0x4, R170 ;  /* 0x0000000402927825 */ /* 0x000fc600078e02aa */
[----:B------:R-:W-:Y:S01]  /*9740*/  LDGSTS.E [R15+0x1c000], desc[UR16][R154.64], !P3 ;  /* 0x1c0000009a0f7fae */ /* 0x000fe2000d921850 */
        /* <DEDUP_REMOVED lines=11> */
[----:B------:R-:W-:Y:S01]  /*9800*/  STL.64 [R1+0x438], R146 ;  /* 0x0004389201007387 */ /* 0x000fe20000100a00 */
[----:B------:R-:W-:-:S03]  /*9810*/  IMAD.WIDE R76, R4, 0x4, R76 ;  /* 0x00000004044c7825 */ /* 0x000fc600078e024c */
[----:B------:R-:W-:Y:S01]  /*9820*/  LDGSTS.E [R15+0x1c00c], desc[UR16][R142.64], !P0 ;  /* 0x1c00c0008e0f7fae */ /* 0x000fe2000c121850 */
[----:B------:R-:W-:-:S03]  /*9830*/  IMAD.WIDE R240, R4, 0x4, R80 ;  /* 0x0000000404f07825 */ /* 0x000fc600078e0250 */
[----:B------:R-:W-:Y:S04]  /*9840*/  STL.64 [R1+0x448], R142 ;  /* 0x0004488e01007387 */ /* 0x000fe80000100a00 */
[----:B------:R-:W0:Y:S01]  /*9850*/  LDGDEPBAR ;  /* 0x00000000000079af */ /* 0x000e220000000000 */
[----:B------:R-:W-:-:S03]  /*9860*/  IMAD.WIDE R244, R4, 0x4, R114 ;  /* 0x0000000404f47825 */ /* 0x000fc600078e0272 */
[----:B------:R-:W-:Y:S04]  /*9870*/  STL [R1], RZ ;  /* 0x000000ff01007387 */ /* 0x000fe80000100800 */
[----:B------:R-:W-:Y:S01]  /*9880*/  LDGSTS.E [R0+0x38000], desc[UR16][R78.64], P4 ;  /* 0x380000004e007fae */ /* 0x000fe2000a121850 */
[----:B------:R-:W-:-:S03]  /*9890*/  IMAD.WIDE R122, R4, 0x4, R122 ;  /* 0x00000004047a7825 */ /* 0x000fc600078e027a */
[----:B------:R-:W-:Y:S04]  /*98a0*/  STL [R1+0x4], RZ ;  /* 0x000004ff01007387 */ /* 0x000fe80000100800 */
[----:B------:R-:W-:Y:S01]  /*98b0*/  LDGSTS.E [R0+0x38400], desc[UR16][R68.64], P4 ;  /* 0x3840000044007fae */ /* 0x000fe2000a121850 */
[----:B------:R-:W-:-:S03]  /*98c0*/  IMAD.WIDE R84, R4, 0x4, R84 ;  /* 0x0000000404547825 */ /* 0x000fc600078e0254 */
[----:B------:R-:W-:Y:S04]  /*98d0*/  STL.64 [R1+0x5c0], R78 ;  /* 0x0005c04e01007387 */ /* 0x000fe80000100a00 */
        /* <DEDUP_REMOVED lines=15> */
[----:B------:R-:W-:Y:S04]  /*99d0*/  LDGSTS.E [R0+0x39c00], desc[UR16][R240.64], P4 ;  /* 0x39c00000f0007fae */ /* 0x000fe8000a121850 */
[----:B------:R-:W-:Y:S04]  /*99e0*/  STL.64 [R1+0x690], R76 ;  /* 0x0006904c01007387 */ /* 0x000fe80000100a00 */
[----:B------:R-:W-:Y:S04]  /*99f0*/  LDGSTS.E [R0+0x3a000], desc[UR16][R244.64], P4 ;  /* 0x3a000000f4007fae */ /* 0x000fe8000a121850 */
[----:B------:R-:W-:Y:S04]  /*9a00*/  STL.64 [R1+0x6f0], R122 ;  /* 0x0006f07a01007387 */ /* 0x000fe80000100a00 */
[----:B------:R-:W-:Y:S04]  /*9a10*/  LDGSTS.E [R0+0x3a400], desc[UR16][R122.64], P4 ;  /* 0x3a4000007a007fae */ /* 0x000fe8000a121850 */
[----:B------:R-:W-:Y:S04]  /*9a20*/  STL.64 [R1+0x708], R84 ;  /* 0x0007085401007387 */ /* 0x000fe80000100a00 */
[----:B------:R-:W-:Y:S01]  /*9a30*/  LDGSTS.E [R0+0x3a800], desc[UR16][R84.64], P4 ;  /* 0x3a80000054007fae */ /* 0x000fe2000a121850 */
[----:B------:R-:W-:-:S03]  /*9a40*/  IMAD.WIDE R232, R4, 0x4, R16 ;  /* 0x0000000404e87825 */ /* 0x000fc600078e0210 */
[----:B------:R1:W-:Y:S04]  /*9a50*/  STL.64 [R1+0x720], R88 ;  /* 0x0007205801007387 */ /* 0x0003e80000100a00 */
[----:B------:R1:W-:Y:S01]  /*9a60*/  LDGSTS.E [R0+0x3ac00], desc[UR16][R88.64], P4 ;  /* 0x3ac0000058007fae */ /* 0x0003e2000a121850 */
[----:B------:R-:W-:-:S03]  /*9a70*/  IMAD.WIDE R220, R4, 0x4, R110 ;  /* 0x0000000404dc7825 */ /* 0x000fc600078e026e */
[----:B------:R-:W-:Y:S04]  /*9a80*/  STL.64 [R1+0x730], R94 ;  /* 0x0007305e01007387 */ /* 0x000fe80000100a00 */
[----:B------:R-:W-:Y:S04]  /*9a90*/  LDGSTS.E [R0+0x3b000], desc[UR16][R94.64], P4 ;  /* 0x3b0000005e007fae */ /* 0x000fe8000a121850 */
[----:B------:R-:W-:Y:S04]  /*9aa0*/  STL.64 [R1+0x740], R102 ;  /* 0x0007406601007387 */ /* 0x000fe80000100a00 */
[----:B------:R-:W-:Y:S01]  /*9ab0*/  LDGSTS.E [R0+0x3b400], desc[UR16][R102.64], P4 ;  /* 0x3b40000066007fae */ /* 0x000fe2000a121850 */
[----:B-1----:R-:W-:-:S03]  /*9ac0*/  IMAD.WIDE R88, R4, 0x4, R104 ;  /* 0x0000000404587825 */ /* 0x002fc600078e0268 */
[----:B------:R-:W-:Y:S04]  /*9ad0*/  STL.64 [R1+0x748], R96 ;  /* 0x0007486001007387 */ /* 0x000fe80000100a00 */
[----:B------:R-:W-:Y:S01]  /*9ae0*/  LDGSTS.E [R0+0x3b800], desc[UR16][R96.64], P4 ;  /* 0x3b80000060007fae */ /* 0x000fe2000a121850 */
[----:B------:R-:W-:-:S03]  /*9af0*/  IMAD.WIDE R86, R4, 0x4, R132 ;  /* 0x0000000404567825 */ /* 0x000fc600078e0284 */
[----:B------:R1:W-:Y:S04]  /*9b00*/  STL.64 [R1+0x750], R92 ;  /* 0x0007505c01007387 */ /* 0x0003e80000100a00 */
[----:B------:R1:W-:Y:S01]  /*9b10*/  LDGSTS.E [R0+0x3bc00], desc[UR16][R92.64], P4 ;  /* 0x3bc000005c007fae */ /* 0x0003e2000a121850 */
[----:B------:R-:W-:-:S03]  /*9b20*/  IMAD.WIDE R84, R4, 0x4, R136 ;  /* 0x0000000404547825 */ /* 0x000fc600078e0288 */
[----:B------:R-:W-:Y:S01]  /*9b30*/  LDGSTS.E [R3+0x38100], desc[UR16][R232.64], P4 ;  /* 0x38100000e8037fae */ /* 0x000fe2000a121850 */
[----:B------:R-:W-:-:S03]  /*9b40*/  IMAD.WIDE R18, R4, 0x4, R18 ;  /* 0x0000000404127825 */ /* 0x000fc600078e0212 */
[----:B------:R-:W-:Y:S01]  /*9b50*/  LDGSTS.E [R3+0x38500], desc[UR16][R220.64], P4 ;  /* 0x38500000dc037fae */ /* 0x000fe2000a121850 */
[----:B-1----:R-:W-:-:S04]  /*9b60*/  IMAD.WIDE R92, R4, 0x4, R100 ;  /* 0x00000004045c7825 */ /* 0x002fc800078e0264 */
[C---:B------:R-:W-:Y:S01]  /*9b70*/  IMAD.WIDE R80, R4.reuse, 0x4, R108 ;  /* 0x0000000404507825 */ /* 0x040fe200078e026c */
[----:B------:R-:W-:Y:S03]  /*9b80*/  LDGSTS.E [R3+0x38900], desc[UR16][R92.64], P4 ;  /* 0x389000005c037fae */ /* 0x000fe6000a121850 */
[C---:B------:R-:W-:Y:S01]  /*9b90*/  IMAD.WIDE R250, R4.reuse, 0x4, R112 ;  /* 0x0000000404fa7825 */ /* 0x040fe200078e0270 */
[----:B------:R-:W-:Y:S03]  /*9ba0*/  LDGSTS.E [R3+0x38d00], desc[UR16][R88.64], P4 ;  /* 0x38d0000058037fae */ /* 0x000fe6000a121850 */
[C---:B------:R-:W-:Y:S01]  /*9bb0*/  IMAD.WIDE R78, R4.reuse, 0x4, R118 ;  /* 0x00000004044e7825 */ /* 0x040fe200078e0276 */
[----:B------:R-:W-:Y:S03]  /*9bc0*/  STL.64 [R1+0x5b8], R92 ;  /* 0x0005b85c01007387 */ /* 0x000fe60000100a00 */
[C---:B------:R-:W-:Y:S01]  /*9bd0*/  IMAD.WIDE R26, R4.reuse, 0x4, R26 ;  /* 0x00000004041a7825 */ /* 0x040fe200078e021a */
[----:B------:R-:W-:Y:S03]  /*9be0*/  LDGSTS.E [R3+0x39100], desc[UR16][R86.64], P4 ;  /* 0x3910000056037fae */ /* 0x000fe6000a121850 */
[C---:B------:R-:W-:Y:S01]  /*9bf0*/  IMAD.WIDE R76, R4.reuse, 0x4, R116 ;  /* 0x00000004044c7825 */ /* 0x040fe200078e0274 */
[----:B------:R-:W-:Y:S04]  /*9c00*/  STL.64 [R1+0x5d8], R88 ;  /* 0x0005d85801007387 */ /* 0x000fe80000100a00 */
[----:B------:R-:W-:Y:S01]  /*9c10*/  LDGSTS.E [R3+0x39500], desc[UR16][R84.64], P4 ;  /* 0x3950000054037fae */ /* 0x000fe2000a121850 */
[----:B------:R-:W-:-:S03]  /*9c20*/  IMAD.WIDE R72, R4, 0x4, R120 ;  /* 0x0000000404487825 */ /* 0x000fc600078e0278 */
[----:B------:R-:W-:Y:S01]  /*9c30*/  STL.64 [R1+0x5f8], R86 ;  /* 0x0005f85601007387 */ /* 0x000fe20000100a00 */
[----:B------:R-:W-:-:S03]  /*9c40*/  IMAD.WIDE R68, R4, 0x4, R124 ;  /* 0x0000000404447825 */ /* 0x000fc600078e027c */
[----:B------:R-:W-:Y:S01]  /*9c50*/  LDGSTS.E [R3+0x39900], desc[UR16][R18.64], P4 ;  /* 0x3990000012037fae */ /* 0x000fe2000a121850 */
[----:B------:R-:W-:-:S03]  /*9c60*/  IMAD.WIDE R50, R4, 0x4, R50 ;  /* 0x0000000404327825 */ /* 0x000fc600078e0232 */
[----:B------:R-:W-:Y:S01]  /*9c70*/  STL.64 [R1+0x618], R84 ;  /* 0x0006185401007387 */ /* 0x000fe20000100a00 */
[----:B------:R-:W-:-:S03]  /*9c80*/  IMAD.WIDE R56, R4, 0x4, R126 ;  /* 0x0000000404387825 */ /* 0x000fc600078e027e */
[----:B------:R-:W-:Y:S01]  /*9c90*/  LDGSTS.E [R3+0x39d00], desc[UR16][R80.64], P4 ;  /* 0x39d0000050037fae */ /* 0x000fe2000a121850 */
[----:B------:R-:W-:-:S03]  /*9ca0*/  IMAD.WIDE R236, R4, 0x4, R48 ;  /* 0x0000000404ec7825 */ /* 0x000fc600078e0230 */
[----:B------:R-:W-:Y:S04]  /*9cb0*/  STL.64 [R1+0x638], R18 ;  /* 0x0006381201007387 */ /* 0x000fe80000100a00 */
[----:B------:R-:W-:Y:S04]  /*9cc0*/  LDGSTS.E [R3+0x3a100], desc[UR16][R250.64], P4 ;  /* 0x3a100000fa037fae */ /* 0x000fe8000a121850 */
[----:B------:R-:W-:Y:S04]  /*9cd0*/  STL.64 [R1+0x660], R80 ;  /* 0x0006605001007387 */ /* 0x000fe80000100a00 */
[----:B------:R1:W-:Y:S04]  /*9ce0*/  LDGSTS.E [R3+0x3a500], desc[UR16][R78.64], P4 ;  /* 0x3a5000004e037fae */ /* 0x0003e8000a121850 */
[----:B------:R1:W-:Y:S04]  /*9cf0*/  STL.64 [R1+0x6a8], R78 ;  /* 0x0006a84e01007387 */ /* 0x0003e80000100a00 */
[----:B------:R-:W-:Y:S04]  /*9d00*/  LDGSTS.E [R3+0x3a900], desc[UR16][R26.64], P4 ;  /* 0x3a9000001a037fae */ /* 0x000fe8000a121850 */
[----:B------:R-:W-:Y:S04]  /*9d10*/  STL.64 [R1+0x6c8], R26 ;  /* 0x0006c81a01007387 */ /* 0x000fe80000100a00 */
[----:B------:R3:W-:Y:S01]  /*9d20*/  LDGSTS.E [R3+0x3ad00], desc[UR16][R76.64], P4 ;  /* 0x3ad000004c037fae */ /* 0x0007e2000a121850 */
[----:B-1----:R-:W-:-:S03]  /*9d30*/  IMAD.WIDE R78, R4, 0x4, R128 ;  /* 0x00000004044e7825 */ /* 0x002fc600078e0280 */
[----:B------:R3:W-:Y:S04]  /*9d40*/  STL.64 [R1+0x6e8], R76 ;  /* 0x0006e84c01007387 */ /* 0x0007e80000100a00 */
[----:B------:R1:W-:Y:S01]  /*9d50*/  LDGSTS.E [R3+0x3b100], desc[UR16][R72.64], P4 ;  /* 0x3b10000048037fae */ /* 0x0003e2000a121850 */
[----:B------:R-:W-:-:S03]  /*9d60*/  IMAD.WIDE R40, R4, 0x4, R40 ;  /* 0x0000000404287825 */ /* 0x000fc600078e0228 */
[----:B------:R1:W-:Y:S04]  /*9d70*/  STL.64 [R1+0x700], R72 ;  /* 0x0007004801007387 */ /* 0x0003e80000100a00 */
[----:B------:R4:W-:Y:S01]  /*9d80*/  LDGSTS.E [R3+0x3b500], desc[UR16][R68.64], P4 ;  /* 0x3b50000044037fae */ /* 0x0009e2000a121850 */
[----:B---3--:R-:W-:-:S03]  /*9d90*/  IMAD.WIDE R76, R4, 0x4, R140 ;  /* 0x00000004044c7825 */ /* 0x008fc600078e028c */
[----:B------:R4:W-:Y:S01]  /*9da0*/  STL.64 [R1+0x718], R68 ;  /* 0x0007184401007387 */ /* 0x0009e20000100a00 */
[----:B------:R-:W-:-:S03]  /*9db0*/  IMAD.WIDE R20, R4, 0x4, R20 ;  /* 0x0000000404147825 */ /* 0x000fc600078e0214 */
[----:B------:R3:W-:Y:S01]  /*9dc0*/  LDGSTS.E [R3+0x3b900], desc[UR16][R50.64], P4 ;  /* 0x3b90000032037fae */ /* 0x0007e2000a121850 */
[----:B-1----:R-:W-:-:S03]  /*9dd0*/  IMAD.WIDE R72, R4, 0x4, R130 ;  /* 0x0000000404487825 */ /* 0x002fc600078e0282 */
[----:B------:R1:W-:Y:S01]  /*9de0*/  LDGSTS.E [R3+0x3bd00], desc[UR16][R56.64], P4 ;  /* 0x3bd0000038037fae */ /* 0x0003e2000a121850 */
[----:B------:R-:W-:-:S03]  /*9df0*/  IMAD.WIDE R216, R4, 0x4, R24 ;  /* 0x0000000404d87825 */ /* 0x000fc600078e0218 */
[----:B------:R-:W-:Y:S01]  /*9e00*/  LDGSTS.E [R6+0x38200], desc[UR16][R236.64], P4 ;  /* 0x38200000ec067fae */ /* 0x000fe2000a121850 */
[----:B----4-:R-:W-:-:S03]  /*9e10*/  IMAD.WIDE R68, R4, 0x4, R134 ;  /* 0x0000000404447825 */ /* 0x010fc600078e0286 */
[----:B------:R3:W-:Y:S01]  /*9e20*/  STL.64 [R1+0x728], R50 ;  /* 0x0007283201007387 */ /* 0x0007e20000100a00 */
[----:B------:R-:W-:-:S03]  /*9e30*/  IMAD.WIDE R228, R4, 0x4, R138 ;  /* 0x0000000404e47825 */ /* 0x000fc600078e028a */
[----:B------:R-:W-:Y:S01]  /*9e40*/  LDGSTS.E [R6+0x38600], desc[UR16][R78.64], P4 ;  /* 0x386000004e067fae */ /* 0x000fe2000a121850 */
[----:B------:R-:W-:-:S03]  /*9e50*/  IMAD.WIDE R248, R4, 0x4, R52 ;  /* 0x0000000404f87825 */ /* 0x000fc600078e0234 */
[----:B------:R1:W-:Y:S01]  /*9e60*/  STL.64 [R1+0x738], R56 ;  /* 0x0007383801007387 */ /* 0x0003e20000100a00 */
[----:B------:R-:W-:-:S03]  /*9e70*/  IMAD.WIDE R46, R4, 0x4, R46 ;  /* 0x00000004042e7825 */ /* 0x000fc600078e022e */
[----:B------:R-:W-:Y:S01]  /*9e80*/  LDGSTS.E [R6+0x38a00], desc[UR16][R76.64], P4 ;  /* 0x38a000004c067fae */ /* 0x000fe2000a121850 */
[----:B---3--:R-:W-:-:S03]  /*9e90*/  IMAD.WIDE R50, R4, 0x4, R60 ;  /* 0x0000000404327825 */ /* 0x008fc600078e023c */
[----:B------:R-:W-:Y:S04]  /*9ea0*/  STL.64 [R1+0x570], R78 ;  /* 0x0005704e01007387 */ /* 0x000fe80000100a00 */
[----:B------:R-:W-:Y:S01]  /*9eb0*/  LDGSTS.E [R6+0x38e00], desc[UR16][R72.64], P4 ;  /* 0x38e0000048067fae */ /* 0x000fe2000a121850 */
[----:B-1----:R-:W-:-:S03]  /*9ec0*/  IMAD.WIDE R56, R4, 0x4, R66 ;  /* 0x0000000404387825 */ /* 0x002fc600078e0242 */
[----:B------:R-:W-:Y:S01]  /*9ed0*/  STL.64 [R1+0x580], R76 ;  /* 0x0005804c01007387 */ /* 0x000fe20000100a00 */
[----:B------:R-:W-:-:S03]  /*9ee0*/  IMAD.WIDE R26, R4, 0x4, R32 ;  /* 0x00000004041a7825 */ /* 0x000fc600078e0220 */
[----:B------:R-:W-:Y:S01]  /*9ef0*/  LDGSTS.E [R6+0x39200], desc[UR16][R68.64], P4 ;  /* 0x3920000044067fae */ /* 0x000fe2000a121850 */
[----:B------:R-:W-:-:S03]  /*9f00*/  IMAD.WIDE R18, R4, 0x4, R34 ;  /* 0x0000000404127825 */ /* 0x000fc600078e0222 */
[----:B------:R-:W-:Y:S04]  /*9f10*/  STL.64 [R1+0x598], R72 ;  /* 0x0005984801007387 */ /* 0x000fe80000100a00 */
[----:B------:R1:W-:Y:S01]  /*9f20*/  LDGSTS.E [R6+0x39600], desc[UR16][R40.64], P4 ;  /* 0x3960000028067fae */ /* 0x0003e2000a121850 */
[----:B------:R-:W-:-:S03]  /*9f30*/  IMAD.WIDE R16, R4, 0x4, R28 ;  /* 0x0000000404107825 */ /* 0x000fc600078e021c */
[----:B------:R-:W-:Y:S04]  /*9f40*/  STL.64 [R1+0x5b0], R68 ;  /* 0x0005b04401007387 */ /* 0x000fe80000100a00 */
[----:B------:R-:W-:Y:S01]  /*9f50*/  LDGSTS.E [R6+0x39a00], desc[UR16][R20.64], P4 ;  /* 0x39a0000014067fae */ /* 0x000fe2000a121850 */
[----:B------:R-:W-:-:S03]  /*9f60*/  IMAD.WIDE R36, R4, 0x4, R36 ;  /* 0x0000000404247825 */ /* 0x000fc600078e0224 */
[----:B------:R1:W-:Y:S04]  /*9f70*/  STL.64 [R1+0x5d0], R40 ;  /* 0x0005d02801007387 */ /* 0x0003e80000100a00 */
[----:B------:R-:W-:Y:S01]  /*9f80*/  LDGSTS.E [R6+0x39e00], desc[UR16][R216.64], P4 ;  /* 0x39e00000d8067fae */ /* 0x000fe2000a121850 */
[----:B------:R-:W-:-:S03]  /*9f90*/  IMAD.WIDE R38, R4, 0x4, R38 ;  /* 0x0000000404267825 */ /* 0x000fc600078e0226 */
[----:B------:R-:W-:Y:S04]  /*9fa0*/  STL.64 [R1+0x5f0], R20 ;  /* 0x0005f01401007387 */ /* 0x000fe80000100a00 */
[----:B------:R-:W-:Y:S04]  /*9fb0*/  LDGSTS.E [R6+0x3a200], desc[UR16][R228.64], P4 ;  /* 0x3a200000e4067fae */ /* 0x000fe8000a121850 */
[----:B------:R-:W-:Y:S04]  /*9fc0*/  STL.64 [R1+0x680], R56 ;  /* 0x0006803801007387 */ /* 0x000fe80000100a00 */
[----:B------:R-:W-:Y:S01]  /*9fd0*/  LDGSTS.E [R6+0x3a600], desc[UR16][R248.64], P4 ;  /* 0x3a600000f8067fae */ /* 0x000fe2000a121850 */
[----:B------:R-:W-:-:S03]  /*9fe0*/  IMAD.WIDE R30, R4, 0x4, R30 ;  /* 0x00000004041e7825 */ /* 0x000fc600078e021e */
[----:B------:R3:W-:Y:S04]  /*9ff0*/  STL.64 [R1+0x6a0], R46 ;  /* 0x0006a02e01007387 */ /* 0x0007e80000100a00 */
[----:B------:R-:W-:Y:S01]  /*a000*/  LDGSTS.E [R6+0x3aa00], desc[UR16][R56.64], P4 ;  /* 0x3aa0000038067fae */ /* 0x000fe2000a121850 */
[----:B------:R-:W-:-:S03]  /*a010*/  IMAD.WIDE R44, R4, 0x4, R44 ;  /* 0x00000004042c7825 */ /* 0x000fc600078e022c */
[----:B------:R-:W-:Y:S04]  /*a020*/  STL.64 [R1+0x6c0], R50 ;  /* 0x0006c03201007387 */ /* 0x000fe80000100a00 */
[----:B------:R3:W-:Y:S01]  /*a030*/  LDGSTS.E [R6+0x3ae00], desc[UR16][R46.64], P4 ;  /* 0x3ae000002e067fae */ /* 0x0007e2000a121850 */
[----:B-1----:R-:W-:-:S03]  /*a040*/  IMAD.WIDE R40, R4, 0x4, R98 ;  /* 0x0000000404287825 */ /* 0x002fc600078e0262 */
[----:B------:R1:W-:Y:S01]  /*a050*/  STL.64 [R1+0x6e0], R26 ;  /* 0x0006e01a01007387 */ /* 0x0003e20000100a00 */
[----:B------:R-:W-:-:S03]  /*a060*/  IMAD.WIDE R34, R4, 0x4, R58 ;  /* 0x0000000404227825 */ /* 0x000fc600078e023a */
[----:B------:R4:W-:Y:S01]  /*a070*/  STL.64 [R1+0x6f8], R18 ;  /* 0x0006f81201007387 */ /* 0x0009e20000100a00 */
[----:B---3--:R-:W-:-:S03]  /*a080*/  IMAD.WIDE R46, R4, 0x4, R70 ;  /* 0x00000004042e7825 */ /* 0x008fc600078e0246 */
[----:B------:R3:W-:Y:S04]  /*a090*/  STL.64 [R1+0x710], R16 ;  /* 0x0007101001007387 */ /* 0x0007e80000100a00 */
[----:B------:R-:W-:Y:S01]  /*a0a0*/  STL.64 [R1+0x558], R36 ;  /* 0x0005582401007387 */ /* 0x000fe20000100a00 */
[----:B------:R-:W-:-:S03]  /*a0b0*/  IMAD.WIDE R32, R4, 0x4, R74 ;  /* 0x0000000404207825 */ /* 0x000fc600078e024a */
[----:B------:R-:W-:Y:S01]  /*a0c0*/  STL.64 [R1+0x560], R38 ;  /* 0x0005602601007387 */ /* 0x000fe20000100a00 */
[----:B------:R-:W-:-:S03]  /*a0d0*/  IMAD.WIDE R28, R4, 0x4, R90 ;  /* 0x00000004041c7825 */ /* 0x000fc600078e025a */
[----:B------:R-:W-:Y:S01]  /*a0e0*/  LDGSTS.E [R6+0x3b200], desc[UR16][R50.64], P4 ;  /* 0x3b20000032067fae */ /* 0x000fe2000a121850 */
[----:B------:R-:W-:-:S03]  /*a0f0*/  IMAD.WIDE R24, R4, 0x4, R54 ;  /* 0x0000000404187825 */ /* 0x000fc600078e0236 */
[----:B------:R-:W-:Y:S04]  /*a100*/  STL.64 [R1+0x578], R46 ;  /* 0x0005782e01007387 */ /* 0x000fe80000100a00 */
[----:B------:R1:W-:Y:S04]  /*a110*/  LDGSTS.E [R6+0x3b600], desc[UR16][R26.64], P4 ;  /* 0x3b6000001a067fae */ /* 0x0003e8000a121850 */
[----:B------:R-:W-:Y:S04]  /*a120*/  STL.64 [R1+0x590], R30 ;  /* 0x0005901e01007387 */ /* 0x000fe80000100a00 */
[----:B------:R-:W-:Y:S01]  /*a130*/  STL.64 [R1+0x5c8], R44 ;  /* 0x0005c82c01007387 */ /* 0x000fe20000100a00 */
[----:B-1----:R-:W-:-:S03]  /*a140*/  IMAD.WIDE R26, R4, 0x4, R82 ;  /* 0x00000004041a7825 */ /* 0x002fc600078e0252 */
[----:B------:R-:W-:Y:S04]  /*a150*/  STL.64 [R1+0x628], R40 ;  /* 0x0006282801007387 */ /* 0x000fe80000100a00 */
[----:B------:R-:W-:Y:S04]  /*a160*/  STL.64 [R1+0x648], R34 ;  /* 0x0006482201007387 */ /* 0x000fe80000100a00 */
[----:B------:R-:W-:Y:S04]  /*a170*/  STL.64 [R1+0x678], R32 ;  /* 0x0006782001007387 */ /* 0x000fe80000100a00 */
[----:B------:R-:W-:Y:S04]  /*a180*/  STL.64 [R1+0x698], R28 ;  /* 0x0006981c01007387 */ /* 0x000fe80000100a00 */
[----:B------:R-:W-:Y:S04]  /*a190*/  STL.64 [R1+0x6b8], R26 ;  /* 0x0006b81a01007387 */ /* 0x000fe80000100a00 */
[----:B------:R1:W-:Y:S04]  /*a1a0*/  STL.64 [R1+0x6d8], R24 ;  /* 0x0006d81801007387 */ /* 0x0003e80000100a00 */
[----:B------:R1:W-:Y:S04]  /*a1b0*/  STL [R1+0x8], RZ ;  /* 0x000008ff01007387 */ /* 0x0003e80000100800 */
        /* <DEDUP_REMOVED lines=56> */
[----:B------:R1:W-:Y:S01]  /*a540*/  STL [R1+0xec], RZ ;  /* 0x0000ecff01007387 */ /* 0x0003e20000100800 */
[----:B--2---:R-:W-:-:S03]  /*a550*/  IMAD.MOV.U32 R3, RZ, RZ, R10 ;  /* 0x000000ffff037224 */ /* 0x004fc600078e000a */
[----:B------:R2:W-:Y:S04]  /*a560*/  STL [R1+0xf0], RZ ;  /* 0x0000f0ff01007387 */ /* 0x0005e80000100800 */
[----:B------:R2:W-:Y:S04]  /*a570*/  STL [R1+0xf4], RZ ;  /* 0x0000f4ff01007387 */ /* 0x0005e80000100800 */
[----:B------:R2:W-:Y:S04]  /*a580*/  STL [R1+0xf8], RZ ;  /* 0x0000f8ff01007387 */ /* 0x0005e80000100800 */
[----:B------:R2:W-:Y:S04]  /*a590*/  STL [R1+0xfc], RZ ;  /* 0x0000fcff01007387 */ /* 0x0005e80000100800 */
[----:B------:R-:W5:Y:S01]  /*a5a0*/  LDL.LU R10, [R1+0x75c] ;  /* 0x00075c00010a7983 */ /* 0x000f620000300800 */
[----:B------:R-:W-:-:S03]  /*a5b0*/  IMAD.WIDE R230, R4, 0x4, R22 ;  /* 0x0000000404e67825 */ /* 0x000fc600078e0216 */
[----:B------:R4:W-:Y:S01]  /*a5c0*/  LDGSTS.E [R6+0x3ba00], desc[UR16][R18.64], P4 ;  /* 0x3ba0000012067fae */ /* 0x0009e2000a121850 */
[----:B------:R-:W-:-:S03]  /*a5d0*/  IMAD.WIDE R8, R4, 0x4, R8 ;  /* 0x0000000404087825 */ /* 0x000fc600078e0208 */
[----:B------:R3:W-:Y:S04]  /*a5e0*/  LDGSTS.E [R6+0x3be00], desc[UR16][R16.64], P4 ;  /* 0x3be0000010067fae */ /* 0x0007e8000a121850 */
[----:B------:R-:W-:Y:S01]  /*a5f0*/  LDGSTS.E [R13+0x38300], desc[UR16][R230.64], P4 ;  /* 0x38300000e60d7fae */ /* 0x000fe2000a121850 */
[----:B------:R-:W-:-:S03]  /*a600*/  IMAD.WIDE R20, R4, 0x4, R62 ;  /* 0x0000000404147825 */ /* 0x000fc600078e023e */
[----:B------:R-:W-:Y:S01]  /*a610*/  LDGSTS.E [R13+0x38700], desc[UR16][R36.64], P4 ;  /* 0x38700000240d7fae */ /* 0x000fe2000a121850 */
[C---:B----4-:R-:W-:Y:S01]  /*a620*/  IMAD.WIDE R18, R4.reuse, 0x4, R42 ;  /* 0x0000000404127825 */ /* 0x050fe200078e022a */
[----:B------:R-:W-:Y:S02]  /*a630*/  ISETP.GE.AND P0, PT, R3, 0x40, PT ;  /* 0x000000400300780c */ /* 0x000fe40003f06270 */
[----:B------:R-:W-:Y:S01]  /*a640*/  LDGSTS.E [R13+0x38b00], desc[UR16][R38.64], P4 ;  /* 0x38b00000260d7fae */ /* 0x000fe2000a121850 */
[----:B---3--:R-:W-:-:S03]  /*a650*/  IMAD.WIDE R16, R4, 0x4, R64 ;  /* 0x0000000404107825 */ /* 0x008fc600078e0240 */
        /* <DEDUP_REMOVED lines=12> */
[----:B------:R1:W-:Y:S01]  /*a720*/  LDGSTS.E [R13+0x3bf00], desc[UR16][R24.64], P4 ;  /* 0x3bf00000180d7fae */ /* 0x0003e2000a121850 */
[----:B------:R-:W-:-:S03]  /*a730*/  CS2R R152, SRZ ;  /* 0x0000000000987805 */ /* 0x000fc6000001ff00 */
[----:B------:R-:W0:Y:S01]  /*a740*/  LDGDEPBAR ;  /* 0x00000000000079af */ /* 0x000e220000000000 */
[----:B------:R-:W-:Y:S02]  /*a750*/  CS2R R154, SRZ ;  /* 0x00000000009a7805 */ /* 0x000fe4000001ff00 */
[----:B------:R-:W-:Y:S02]  /*a760*/  CS2R R156, SRZ ;  /* 0x00000000009c7805 */ /* 0x000fe4000001ff00 */
[----:B------:R-:W-:Y:S02]  /*a770*/  CS2R R158, SRZ ;  /* 0x00000000009e7805 */ /* 0x000fe4000001ff00 */
[----:B------:R-:W-:Y:S02]  /*a780*/  CS2R R160, SRZ ;  /* 0x0000000000a07805 */ /* 0x000fe4000001ff00 */
[----:B------:R-:W-:Y:S02]  /*a790*/  CS2R R162, SRZ ;  /* 0x0000000000a27805 */ /* 0x000fe4000001ff00 */
[----:B------:R-:W-:-:S02]  /*a7a0*/  CS2R R164, SRZ ;  /* 0x0000000000a47805 */ /* 0x000fc4000001ff00 */
        /* <DEDUP_REMOVED lines=57> */
[----:B-1----:R-:W-:Y:S02]  /*ab40*/  CS2R R24, SRZ ;  /* 0x0000000000187805 */ /* 0x002fe4000001ff00 */
        /* <DEDUP_REMOVED lines=30> */
[----:B------:R-:W-:Y:S01]  /*ad30*/  CS2R R86, SRZ ;  /* 0x0000000000567805 */ /* 0x000fe2000001ff00 */
[----:B--2---:R-:W-:Y:S06]  /*ad40*/  @!P0 BRA `(.L_x_0) ;  /* 0x000000cc00fc8947 */ /* 0x004fec0003800000 */
[----:B------:R-:W-:Y:S01]  /*ad50*/  IMAD.MOV.U32 R84, RZ, RZ, R16 ;  /* 0x000000ffff547224 */ /* 0x000fe200078e0010 */
[----:B------:R-:W-:Y:S01]  /*ad60*/  MOV R85, R17 ;  /* 0x0000001100557202 */ /* 0x000fe20000000f00 */
[----:B------:R-:W-:Y:S01]  /*ad70*/  IMAD.MOV.U32 R82, RZ, RZ, R18 ;  /* 0x000000ffff527224 */ /* 0x000fe200078e0012 */
[----:B------:R-:W2:Y:S01]  /*ad80*/  LDL.LU.64 R16, [R1+0x240] ;  /* 0x0002400001107983 */ /* 0x000ea20000300a00 */
[----:B------:R-:W-:Y:S01]  /*ad90*/  IMAD.MOV.U32 R83, RZ, RZ, R19 ;  /* 0x000000ffff537224 */ /* 0x000fe200078e0013 */
[----:B------:R-:W-:Y:S01]  /*ada0*/  MOV R87, R21 ;  /* 0x0000001500577202 */ /* 0x000fe20000000f00 */
[----:B------:R-:W-:Y:S01]  /*adb0*/  IMAD.MOV.U32 R86, RZ, RZ, R20 ;  /* 0x000000ffff567224 */ /* 0x000fe200078e0014 */
[----:B------:R-:W3:Y:S01]  /*adc0*/  LDL.LU.64 R22, [R1+0x540] ;  /* 0x0005400001167983 */ /* 0x000ee20000300a00 */
[----:B------:R-:W-:Y:S01]  /*add0*/  IMAD.MOV.U32 R18, RZ, RZ, R224 ;  /* 0x000000ffff127224 */ /* 0x000fe200078e00e0 */
[----:B------:R-:W-:Y:S01]  /*ade0*/  MOV R19, R225 ;  /* 0x000000e100137202 */ /* 0x000fe20000000f00 */
[----:B------:R-:W-:Y:S01]  /*adf0*/  IMAD.MOV.U32 R20, RZ, RZ, R226 ;  /* 0x000000ffff147224 */ /* 0x000fe200078e00e2 */
[----:B------:R-:W4:Y:S01]  /*ae00*/  LDL.LU.64 R224, [R1+0x548] ;  /* 0x0005480001e07983 */ /* 0x000f220000300a00 */
[----:B------:R-:W-:-:S03]  /*ae10*/  IMAD.MOV.U32 R21, RZ, RZ, R227 ;  /* 0x000000ffff157224 */ /* 0x000fc600078e00e3 */
[----:B------:R-:W3:Y:S01]  /*ae20*/  LDL.LU.64 R226, [R1+0x2c0] ;  /* 0x0002c00001e27983 */ /* 0x000ee20000300a00 */
[----:B------:R-:W-:-:S03]  /*ae30*/  IMAD.MOV.U32 R74, RZ, RZ, R234 ;  /* 0x000000ffff4a7224 */ /* 0x000fc600078e00ea */
[----:B------:R-:W3:Y:S01]  /*ae40*/  LDL.LU.64 R72, [R1+0x2e8] ;  /* 0x0002e80001487983 */ /* 0x000ee20000300a00 */
[----:B------:R-:W-:-:S03]  /*ae50*/  IMAD.MOV.U32 R75, RZ, RZ, R235 ;  /* 0x000000ffff4b7224 */ /* 0x000fc600078e00eb */
[----:B------:R-:W3:Y:S01]  /*ae60*/  LDL.LU.64 R234, [R1+0x308] ;  /* 0x0003080001ea7983 */ /* 0x000ee20000300a00 */
[----:B------:R-:W-:Y:S01]  /*ae70*/  IMAD.MOV.U32 R78, RZ, RZ, R220 ;  /* 0x000000ffff4e7224 */ /* 0x000fe200078e00dc */
[----:B------:R-:W-:Y:S01]  /*ae80*/  MOV R79, R221 ;  /* 0x000000dd004f7202 */ /* 0x000fe20000000f00 */
[----:B------:R-:W-:Y:S01]  /*ae90*/  IMAD.MOV.U32 R76, RZ, RZ, R84 ;  /* 0x000000ffff4c7224 */ /* 0x000fe200078e0054 */
[----:B------:R-:W3:Y:S01]  /*aea0*/  LDL.LU.64 R220, [R1+0x320] ;  /* 0x0003200001dc7983 */ /* 0x000ee20000300a00 */
[----:B------:R-:W-:Y:S02]  /*aeb0*/  IMAD.MOV.U32 R77, RZ, RZ, R85 ;  /* 0x000000ffff4d7224 */ /* 0x000fe400078e0055 */
[----:B------:R-:W-:Y:S01]  /*aec0*/  IMAD.MOV.U32 R84, RZ, RZ, R18 ;  /* 0x000000ffff547224 */ /* 0x000fe200078e0012 */
[----:B------:R-:W3:Y:S01]  /*aed0*/  LDL.LU.64 R60, [R1+0x330] ;  /* 0x00033000013c7983 */ /* 0x000ee20000300a00 */
[----:B------:R-:W-:Y:S02]  /*aee0*/  IMAD.MOV.U32 R62, RZ, RZ, R20 ;  /* 0x000000ffff3e7224 */ /* 0x000fe400078e0014 */
[----:B------:R-:W-:Y:S01]  /*aef0*/  IMAD.MOV.U32 R85, RZ, RZ, R19 ;  /* 0x000000ffff557224 */ /* 0x000fe200078e0013 */
[----:B------:R-:W-:Y:S01]  /*af00*/  MOV R63, R21 ;  /* 0x00000015003f7202 */ /* 0x000fe20000000f00 */
[----:B------:R-:W-:-:S02]  /*af10*/  IMAD.MOV.U32 R66, RZ, RZ, R74 ;  /* 0x000000ffff427224 */ /* 0x000fc400078e004a */
[----:B------:R-:W-:Y:S02]  /*af20*/  IMAD.MOV.U32 R70, RZ, RZ, R232 ;  /* 0x000000ffff467224 */ /* 0x000fe400078e00e8 */
[----:B------:R-:W-:Y:S02]  /*af30*/  IMAD.MOV.U32 R71, RZ, RZ, R233 ;  /* 0x000000ffff477224 */ /* 0x000fe400078e00e9 */
[----:B------:R-:W-:Y:S01]  /*af40*/  IMAD.MOV.U32 R74, RZ, RZ, R216 ;  /* 0x000000ffff4a7224 */ /* 0x000fe200078e00d8 */
[----:B------:R-:W-:Y:S01]  /*af50*/  MOV R57, R63 ;  /* 0x0000003f00397202 */ /* 0x000fe20000000f00 */
[----:B------:R-:W-:Y:S02]  /*af60*/  IMAD.MOV.U32 R56, RZ, RZ, R62 ;  /* 0x000000ffff387224 */ /* 0x000fe400078e003e */
[----:B------:R-:W-:Y:S02]  /*af70*/  IMAD.MOV.U32 R58, RZ, RZ, R84 ;  /* 0x000000ffff3a7224 */ /* 0x000fe400078e0054 */
[----:B------:R-:W-:Y:S01]  /*af80*/  IMAD.MOV.U32 R59, RZ, RZ, R85 ;  /* 0x000000ffff3b7224 */ /* 0x000fe200078e0055 */
[----:B--2---:R-:W-:Y:S01]  /*af90*/  MOV R81, R17 ;  /* 0x0000001100517202 */ /* 0x004fe20000000f00 */
[----:B------:R-:W-:-:S02]  /*afa0*/  IMAD.MOV.U32 R80, RZ, RZ, R16 ;  /* 0x000000ffff507224 */ /* 0x000fc400078e0010 */
[----:B----4-:R-:W-:Y:S01]  /*afb0*/  IMAD.MOV.U32 R18, RZ, RZ, R224 ;  /* 0x000000ffff127224 */ /* 0x010fe200078e00e0 */
[----:B------:R-:W-:Y:S02]  /*afc0*/  MOV R17, R225 ;  /* 0x000000e100117202 */ /* 0x000fe40000000f00 */
[----:B------:R-:W2:Y:S01]  /*afd0*/  LDL.LU.64 R224, [R1+0x338] ;  /* 0x0003380001e07983 */ /* 0x000ea20000300a00 */
[----:B---3--:R-:W-:Y:S02]  /*afe0*/  IMAD.MOV.U32 R20, RZ, RZ, R226 ;  /* 0x000000ffff147224 */ /* 0x008fe400078e00e2 */
[----:B------:R-:W-:Y:S02]  /*aff0*/  IMAD.MOV.U32 R19, RZ, RZ, R227 ;  /* 0x000000ffff137224 */ /* 0x000fe400078e00e3 */
[----:B------:R-:W3:Y:S01]  /*b000*/  LDL.LU.64 R226, [R1+0x250] ;  /* 0x0002500001e27983 */ /* 0x000ee20000300a00 */
[----:B------:R-:W-:-:S03]  /*b010*/  IMAD.MOV.U32 R16, RZ, RZ, R22 ;  /* 0x000000ffff107224 */ /* 0x000fc600078e0016 */
[----:B------:R-:W4:Y:S01]  /*b020*/  LDL.LU.64 R64, [R1+0x268] ;  /* 0x0002680001407983 */ /* 0x000f220000300a00 */
[----:B------:R-:W-:Y:S01]  /*b030*/  IMAD.MOV.U32 R22, RZ, RZ, R72 ;  /* 0x000000ffff167224 */ /* 0x000fe200078e0048 */
[----:B------:R-:W-:Y:S01]  /*b040*/  MOV R21, R73 ;  /* 0x0000004900157202 */ /* 0x000fe20000000f00 */
[----:B------:R-:W-:Y:S01]  /*b050*/  IMAD.MOV.U32 R72, RZ, RZ, R230 ;  /* 0x000000ffff487224 */ /* 0x000fe200078e00e6 */
[----:B------:R-:W-:Y:S01]  /*b060*/  MOV R73, R231 ;  /* 0x000000e700497202 */ /* 0x000fe20000000f00 */
[----:B------:R-:W-:Y:S01]  /*b070*/  IMAD.MOV.U32 R15, RZ, RZ, R23 ;  /* 0x000000ffff0f7224 */ /* 0x000fe200078e0017 */
[----:B------:R-:W4:Y:S01]  /*b080*/  LDL.LU.64 R230, [R1+0x290] ;  /* 0x0002900001e67983 */ /* 0x000f220000300a00 */
[----:B------:R-:W-:Y:S02]  /*b090*/  IMAD.MOV.U32 R216, RZ, RZ, R234 ;  /* 0x000000ffffd87224 */ /* 0x000fe400078e00ea */
[----:B------:R-:W-:Y:S01]  /*b0a0*/  IMAD.MOV.U32 R23, RZ, RZ, R235 ;  /* 0x000000ffff177224 */ /* 0x000fe200078e00eb */
[----:B------:R-:W4:Y:S04]  /*b0b0*/  LDL.LU.64 R232, [R1+0x2b8] ;  /* 0x0002b80001e87983 */ /* 0x000f280000300a00 */
[----:B------:R-:W4:Y:S04]  /*b0c0*/  LDL.LU.64 R234, [R1+0x2e0] ;  /* 0x0002e00001ea7983 */ /* 0x000f280000300a00 */
[----:B------:R-:W4:Y:S04]  /*b0d0*/  LDL.LU.64 R54, [R1+0x300] ;  /* 0x0003000001367983 */ /* 0x000f280000300a00 */
[----:B------:R-:W4:Y:S04]  /*b0e0*/  LDL.LU.64 R62, [R1+0x318] ;  /* 0x00031800013e7983 */ /* 0x000f280000300a00 */
[----:B------:R-:W4:Y:S04]  /*b0f0*/  LDL.LU.64 R84, [R1+0x328] ;  /* 0x0003280001547983 */ /* 0x000f280000300a00 */
[----:B------:R-:W4:Y:S01]  /*b100*/  LDL.LU.64 R46, [R1+0x260] ;  /* 0x00026000012e7983 */ /* 0x000f220000300a00 */
[----:B------:R-:W-:-:S02]  /*b110*/  IMAD.MOV.U32 R68, RZ, RZ, R78 ;  /* 0x000000ffff447224 */ /* 0x000fc400078e004e */
[----:B------:R-:W-:Y:S02]  /*b120*/  IMAD.MOV.U32 R78, RZ, RZ, R218 ;  /* 0x000000ffff4e7224 */ /* 0x000fe400078e00da */
[----:B------:R-:W-:Y:S02]  /*b130*/  IMAD.MOV.U32 R218, RZ, RZ, R220 ;  /* 0x000000ffffda7224 */ /* 0x000fe400078e00dc */
[----:B------:R-:W-:Y:S02]  /*b140*/  IMAD.MOV.U32 R220, RZ, RZ, R60 ;  /* 0x000000ffffdc7224 */ /* 0x000fe400078e003c */
[----:B------:R-:W-:Y:S01]  /*b150*/  IMAD.MOV.U32 R60, RZ, RZ, R222 ;  /* 0x000000ffff3c7224 */ /* 0x000fe200078e00de */
[----:B------:R-:W-:Y:S01]  /*b160*/  MOV R69, R79 ;  /* 0x0000004f00457202 */ /* 0x000fe20000000f00 */
[----:B------:R-:W-:Y:S02]  /*b170*/  IMAD.MOV.U32 R79, RZ, RZ, R219 ;  /* 0x000000ffff4f7224 */ /* 0x000fe400078e00db */
[----:B------:R-:W-:Y:S01]  /*b180*/  IMAD.MOV.U32 R219, RZ, RZ, R61 ;  /* 0x000000ffffdb7224 */ /* 0x000fe200078e003d */
[----:B------:R-:W-:Y:S01]  /*b190*/  MOV R61, R223 ;  /* 0x000000df003d7202 */ /* 0x000fe20000000f00 */
[----:B------:R-:W-:-:S04]  /*b1a0*/  IMAD.MOV.U32 R50, RZ, RZ, R56 ;  /* 0x000000ffff327224 */ /* 0x000fc800078e0038 */
[----:B------:R-:W-:Y:S01]  /*b1b0*/  IMAD.MOV.U32 R49, RZ, RZ, R61 ;  /* 0x000000ffff317224 */ /* 0x000fe200078e003d */
[----:B------:R-:W-:Y:S01]  /*b1c0*/  MOV R61, R237 ;  /* 0x000000ed003d7202 */ /* 0x000fe20000000f00 */
[----:B------:R-:W-:Y:S02]  /*b1d0*/  IMAD.MOV.U32 R51, RZ, RZ, R57 ;  /* 0x000000ffff337224 */ /* 0x000fe400078e0039 */
[----:B------:R-:W-:Y:S01]  /*b1e0*/  IMAD.MOV.U32 R67, RZ, RZ, R75 ;  /* 0x000000ffff437224 */ /* 0x000fe200078e004b */
[----:B------:R-:W-:Y:S02]  /*b1f0*/  MOV R75, R217 ;  /* 0x000000d9004b7202 */ /* 0x000fe40000000f00 */
[----:B------:R-:W-:Y:S01]  /*b200*/  MOV R217, R221 ;  /* 0x000000dd00d97202 */ /* 0x000fe20000000f00 */
[----:B------:R-:W-:Y:S02]  /*b210*/  IMAD.MOV.U32 R52, RZ, RZ, R58 ;  /* 0x000000ffff347224 */ /* 0x000fe400078e003a */
[----:B--2---:R-:W-:-:S02]  /*b220*/  IMAD.MOV.U32 R222, RZ, RZ, R224 ;  /* 0x000000ffffde7224 */ /* 0x004fc400078e00e0 */
[----:B---3--:R-:W-:Y:S02]  /*b230*/  IMAD.MOV.U32 R224, RZ, RZ, R226 ;  /* 0x000000ffffe07224 */ /* 0x008fe400078e00e2 */
[----:B----4-:R-:W-:Y:S02]  /*b240*/  IMAD.MOV.U32 R226, RZ, RZ, R64 ;  /* 0x000000ffffe27224 */ /* 0x010fe400078e0040 */
[----:B------:R-:W-:Y:S02]  /*b250*/  IMAD.MOV.U32 R64, RZ, RZ, R66 ;  /* 0x000000ffff407224 */ /* 0x000fe400078e0042 */
[----:B------:R-:W-:Y:S02]  /*b260*/  IMAD.MOV.U32 R66, RZ, RZ, R68 ;  /* 0x000000ffff427224 */ /* 0x000fe400078e0044 */
[----:B------:R-:W-:Y:S02]  /*b270*/  IMAD.MOV.U32 R68, RZ, RZ, R70 ;  /* 0x000000ffff447224 */ /* 0x000fe400078e0046 */
[----:B------:R-:W-:-:S02]  /*b280*/  IMAD.MOV.U32 R70, RZ, RZ, R72 ;  /* 0x000000ffff467224 */ /* 0x000fc400078e0048 */
[----:B------:R-:W-:Y:S02]  /*b290*/  IMAD.MOV.U32 R72, RZ, RZ, R228 ;  /* 0x000000ffff487224 */ /* 0x000fe400078e00e4 */
[----:B------:R-:W-:Y:S02]  /*b2a0*/  IMAD.MOV.U32 R228, RZ, RZ, R230 ;  /* 0x000000ffffe47224 */ /* 0x000fe400078e00e6 */
[----:B------:R-:W-:Y:S02]  /*b2b0*/  IMAD.MOV.U32 R230, RZ, RZ, R232 ;  /* 0x000000ffffe67224 */ /* 0x000fe400078e00e8 */
[----:B------:R-:W-:Y:S02]  /*b2c0*/  IMAD.MOV.U32 R232, RZ, RZ, R234 ;  /* 0x000000ffffe87224 */ /* 0x000fe400078e00ea */
[----:B------:R-:W-:Y:S02]  /*b2d0*/  IMAD.MOV.U32 R234, RZ, RZ, R54 ;  /* 0x000000ffffea7224 */ /* 0x000fe400078e0036 */
[----:B------:R-:W-:-:S02]  /*b2e0*/  IMAD.MOV.U32 R54, RZ, RZ, R238 ;  /* 0x000000ffff367224 */ /* 0x000fc400078e00ee */
[----:B------:R-:W-:Y:S02]  /*b2f0*/  IMAD.MOV.U32 R238, RZ, RZ, R84 ;  /* 0x000000ffffee7224 */ /* 0x000fe400078e0054 */
[----:B------:R-:W-:Y:S01]  /*b300*/  IMAD.MOV.U32 R237, RZ, RZ, R85 ;  /* 0x000000ffffed7224 */ /* 0x000fe200078e0055 */
[----:B------:R-:W-:Y:S01]  /*b310*/  MOV R85, R249 ;  /* 0x000000f900557202 */ /* 0x000fe20000000f00 */
[----:B------:R-:W-:Y:S02]  /*b320*/  IMAD.MOV.U32 R84, RZ, RZ, R248 ;  /* 0x000000ffff547224 */ /* 0x000fe400078e00f8 */
[----:B------:R-:W2:Y:S04]  /*b330*/  LDL.LU.64 R248, [R1+0x288] ;  /* 0x0002880001f87983 */ /* 0x000ea80000300a00 */
[----:B------:R-:W3:Y:S01]  /*b340*/  LDL.LU.64 R56, [R1+0x2b0] ;  /* 0x0002b00001387983 */ /* 0x000ee20000300a00 */
[----:B------:R-:W-:-:S03]  /*b350*/  IMAD.MOV.U32 R221, RZ, RZ, R225 ;  /* 0x000000ffffdd7224 */ /* 0x000fc600078e00e1 */
[----:B------:R-:W4:Y:S01]  /*b360*/  LDL.LU.64 R38, [R1+0x2d8] ;  /* 0x0002d80001267983 */ /* 0x000f220000300a00 */
[----:B------:R-:W-:Y:S01]  /*b370*/  IMAD.MOV.U32 R225, RZ, RZ, R65 ;  /* 0x000000ffffe17224 */ /* 0x000fe200078e0041 */
[----:B------:R-:W-:Y:S01]  /*b380*/  MOV R65, R67 ;  /* 0x0000004300417202 */ /* 0x000fe20000000f00 */
[----:B------:R-:W-:Y:S01]  /*b390*/  IMAD.MOV.U32 R67, RZ, RZ, R69 ;  /* 0x000000ffff437224 */ /* 0x000fe200078e0045 */
[----:B------:R-:W4:Y:S01]  /*b3a0*/  LDL.LU.64 R40, [R1+0x2f8] ;  /* 0x0002f80001287983 */ /* 0x000f220000300a00 */
[----:B------:R-:W-:Y:S01]  /*b3b0*/  MOV R69, R71 ;  /* 0x0000004700457202 */ /* 0x000fe20000000f00 */
[----:B------:R-:W-:Y:S02]  /*b3c0*/  IMAD.MOV.U32 R71, RZ, RZ, R73 ;  /* 0x000000ffff477224 */ /* 0x000fe400078e0049 */
[----:B------:R-:W4:Y:S01]  /*b3d0*/  LDL.LU.64 R44, [R1+0x310] ;  /* 0x00031000012c7983 */ /* 0x000f220000300a00 */
[----:B------:R-:W-:Y:S01]  /*b3e0*/  MOV R73, R229 ;  /* 0x000000e500497202 */ /* 0x000fe20000000f00 */
[----:B------:R-:W-:Y:S01]  /*b3f0*/  IMAD.MOV.U32 R58, RZ, RZ, R66 ;  /* 0x000000ffff3a7224 */ /* 0x000fe200078e0042 */
[----:B------:R-:W-:Y:S01]  /*b400*/  MOV R229, R233 ;  /* 0x000000e900e57202 */ /* 0x000fe20000000f00 */
[----:B------:R-:W-:Y:S01]  /*b410*/  IMAD.MOV.U32 R66, RZ, RZ, R70 ;  /* 0x000000ffff427224 */ /* 0x000fe200078e0046 */
[----:B------:R-:W-:Y:S01]  /*b420*/  MOV R233, R55 ;  /* 0x0000003700e97202 */ /* 0x000fe20000000f00 */
[----:B------:R-:W-:Y:S01]  /*b430*/  IMAD.MOV.U32 R70, RZ, RZ, R72 ;  /* 0x000000ffff467224 */ /* 0x000fe200078e0048 */
[----:B------:R-:W-:Y:S01]  /*b440*/  MOV R55, R239 ;  /* 0x000000ef00377202 */ /* 0x000fe20000000f00 */
[----:B------:R-:W-:Y:S01]  /*b450*/  IMAD.MOV.U32 R72, RZ, RZ, R244 ;  /* 0x000000ffff487224 */ /* 0x000fe200078e00f4 */
[----:B------:R-:W-:Y:S01]  /*b460*/  MOV R239, R243 ;  /* 0x000000f300ef7202 */ /* 0x000fe20000000f00 */
[----:B------:R-:W4:Y:S01]  /*b470*/  LDL.LU.64 R34, [R1+0x1b8] ;  /* 0x0001b80001227983 */ /* 0x000f220000300a00 */
[----:B------:R-:W-:Y:S01]  /*b480*/  IMAD.MOV.U32 R244, RZ, RZ, R46 ;  /* 0x000000fffff47224 */ /* 0x000fe200078e002e */
[----:B------:R-:W-:-:S02]  /*b490*/  MOV R243, R47 ;  /* 0x0000002f00f37202 */ /* 0x000fc40000000f00 */
[----:B------:R-:W4:Y:S04]  /*b4a0*/  LDL.LU.64 R42, [R1+0x2a8] ;  /* 0x0002a800012a7983 */ /* 0x000f280000300a00 */
[----:B------:R-:W4:Y:S01]  /*b4b0*/  LDL.LU.64 R46, [R1+0x1a8] ;  /* 0x0001a800012e7983 */ /* 0x000f220000300a00 */
[----:B------:R-:W-:Y:S02]  /*b4c0*/  IMAD.MOV.U32 R48, RZ, RZ, R60 ;  /* 0x000000ffff307224 */ /* 0x000fe400078e003c */
[----:B------:R-:W-:Y:S01]  /*b4d0*/  IMAD.MOV.U32 R60, RZ, RZ, R236 ;  /* 0x000000ffff3c7224 */ /* 0x000fe200078e00ec */
[----:B------:R-:W-:Y:S01]  /*b4e0*/  MOV R53, R59 ;  /* 0x0000003b00357202 */ /* 0x000fe20000000f00 */
[----:B------:R-:W-:Y:S01]  /*b4f0*/  IMAD.MOV.U32 R236, RZ, RZ, R62 ;  /* 0x000000ffffec7224 */ /* 0x000fe200078e003e */
[----:B------:R-:W4:Y:S01]  /*b500*/  LDL.LU.64 R36, [R1+0x1c8] ;  /* 0x0001c80001247983 */ /* 0x000f220000300a00 */
[----:B------:R-:W-:-:S02]  /*b510*/  IMAD.MOV.U32 R62, RZ, RZ, R68 ;  /* 0x000000ffff3e7224 */ /* 0x000fc400078e0044 */
[----:B------:R-:W-:Y:S02]  /*b520*/  IMAD.MOV.U32 R68, RZ, RZ, R76 ;  /* 0x000000ffff447224 */ /* 0x000fe400078e004c */
[----:B------:R-:W-:Y:S02]  /*b530*/  IMAD.MOV.U32 R76, RZ, RZ, R240 ;  /* 0x000000ffff4c7224 */ /* 0x000fe400078e00f0 */
[----:B------:R-:W-:Y:S02]  /*b540*/  IMAD.MOV.U32 R240, RZ, RZ, R242 ;  /* 0x000000fffff07224 */ /* 0x000fe400078e00f2 */
[----:B------:R-:W-:Y:S02]  /*b550*/  IMAD.MOV.U32 R242, RZ, RZ, R246 ;  /* 0x000000fffff27224 */ /* 0x000fe400078e00f6 */
[----:B------:R-:W-:Y:S02]  /*b560*/  IMAD.MOV.U32 R59, RZ, RZ, R67 ;  /* 0x000000ffff3b7224 */ /* 0x000fe400078e0043 */
[----:B------:R-:W-:Y:S01]  /*b570*/  IMAD.MOV.U32 R67, RZ, RZ, R71 ;  /* 0x000000ffff437224 */ /* 0x000fe200078e0047 */
[----:B------:R-:W-:-:S02]  /*b580*/  MOV R71, R73 ;  /* 0x0000004900477202 */ /* 0x000fc40000000f00 */
[----:B------:R-:W-:Y:S02]  /*b590*/  MOV R73, R245 ;  /* 0x000000f500497202 */ /* 0x000fe40000000f00 */
[----:B------:R-:W-:Y:S01]  /*b5a0*/  MOV R223, R227 ;  /* 0x000000e300df7202 */ /* 0x000fe20000000f00 */
[----:B------:R-:W-:Y:S02]  /*b5b0*/  IMAD.MOV.U32 R227, RZ, RZ, R231 ;  /* 0x000000ffffe37224 */ /* 0x000fe400078e00e7 */
[----:B------:R-:W-:Y:S02]  /*b5c0*/  IMAD.MOV.U32 R231, RZ, RZ, R235 ;  /* 0x000000ffffe77224 */ /* 0x000fe400078e00eb */
[----:B------:R-:W-:Y:S01]  /*b5d0*/  IMAD.MOV.U32 R235, RZ, RZ, R63 ;  /* 0x000000ffffeb7224 */ /* 0x000fe200078e003f */
[----:B------:R-:W-:Y:S01]  /*b5e0*/  MOV R63, R69 ;  /* 0x00000045003f7202 */ /* 0x000fe20000000f00 */
[----:B------:R-:W-:Y:S02]  /*b5f0*/  IMAD.MOV.U32 R69, RZ, RZ, R77 ;  /* 0x000000ffff457224 */ /* 0x000fe400078e004d */
[----:B------:R-:W-:-:S02]  /*b600*/  IMAD.MOV.U32 R77, RZ, RZ, R241 ;  /* 0x000000ffff4d7224 */ /* 0x000fc400078e00f1 */
[----:B------:R-:W-:Y:S02]  /*b610*/  IMAD.MOV.U32 R241, RZ, RZ, R247 ;  /* 0x000000fffff17224 */ /* 0x000fe400078e00f7 */
[----:B--2---:R-:W-:Y:S02]  /*b620*/  IMAD.MOV.U32 R246, RZ, RZ, R248 ;  /* 0x000000fffff67224 */ /* 0x004fe400078e00f8 */
[----:B---3--:R-:W-:Y:S02]  /*b630*/  IMAD.MOV.U32 R248, RZ, RZ, R56 ;  /* 0x000000fffff87224 */ /* 0x008fe400078e0038 */
[----:B------:R-:W-:Y:S02]  /*b640*/  IMAD.MOV.U32 R56, RZ, RZ, R58 ;  /* 0x000000ffff387224 */ /* 0x000fe400078e003a */
[----:B------:R-:W-:Y:S02]  /*b650*/  IMAD.MOV.U32 R58, RZ, RZ, R62 ;  /* 0x000000ffff3a7224 */ /* 0x000fe400078e003e */
[----:B------:R-:W-:-:S02]  /*b660*/  IMAD.MOV.U32 R62, RZ, RZ, R66 ;  /* 0x000000ffff3e7224 */ /* 0x000fc400078e0042 */
[----:B------:R-:W-:Y:S02]  /*b670*/  IMAD.MOV.U32 R66, RZ, RZ, R68 ;  /* 0x000000ffff427224 */ /* 0x000fe400078e0044 */
[----:B------:R-:W-:Y:S02]  /*b680*/  IMAD.MOV.U32 R68, RZ, RZ, R76 ;  /* 0x000000ffff447224 */ /* 0x000fe400078e004c */
[----:B------:R-:W-:Y:S02]  /*b690*/  IMAD.MOV.U32 R76, RZ, RZ, R80 ;  /* 0x000000ffff4c7224 */ /* 0x000fe400078e0050 */
[----:B------:R-:W-:Y:S01]  /*b6a0*/  IMAD.MOV.U32 R245, RZ, RZ, R249 ;  /* 0x000000fffff57224 */ /* 0x000fe200078e00f9 */
[----:B----4-:R-:W-:Y:S01]  /*b6b0*/  MOV R249, R39 ;  /* 0x0000002700f97202 */ /* 0x010fe20000000f00 */
[----:B------:R-:W-:Y:S02]  /*b6c0*/  IMAD.MOV.U32 R80, RZ, RZ, R250 ;  /* 0x000000ffff507224 */ /* 0x000fe400078e00fa */
[----:B------:R-:W-:-:S02]  /*b6d0*/  IMAD.MOV.U32 R250, RZ, RZ, R38 ;  /* 0x000000fffffa7224 */ /* 0x000fc400078e0026 */
[----:B------:R-:W2:Y:S01]  /*b6e0*/  LDL.LU.64 R38, [R1+0x258] ;  /* 0x0002580001267983 */ /* 0x000ea20000300a00 */
[----:B------:R-:W-:-:S03]  /*b6f0*/  IMAD.MOV.U32 R0, RZ, RZ, R45 ;  /* 0x000000ffff007224 */ /* 0x000fc600078e002d */
[----:B------:R1:W-:Y:S01]  /*b700*/  STL [R1+0x104], R44 ;  /* 0x0001042c01007387 */ /* 0x0003e20000100800 */
[----:B------:R-:W-:Y:S01]  /*b710*/  MOV R247, R57 ;  /* 0x0000003900f77202 */ /* 0x000fe20000000f00 */
[----:B------:R-:W-:Y:S02]  /*b720*/  IMAD.MOV.U32 R57, RZ, RZ, R59 ;  /* 0x000000ffff397224 */ /* 0x000fe400078e003b */
[----:B-1----:R-:W3:Y:S04]  /*b730*/  LDL.LU.64 R44, [R1+0x280] ;  /* 0x00028000012c7983 */ /* 0x002ee80000300a00 */
[----:B------:R1:W-:Y:S01]  /*b740*/  STL [R1+0x100], R0 ;  /* 0x0001000001007387 */ /* 0x0003e20000100800 */
[----:B------:R-:W-:Y:S01]  /*b750*/  MOV R59, R63 ;  /* 0x0000003f003b7202 */ /* 0x000fe20000000f00 */
[----:B------:R-:W-:-:S02]  /*b760*/  IMAD.MOV.U32 R63, RZ, RZ, R67 ;  /* 0x000000ffff3f7224 */ /* 0x000fc400078e0043 */
[----:B------:R4:W-:Y:S01]  /*b770*/  STL [R1+0x10c], R46 ;  /* 0x00010c2e01007387 */ /* 0x0009e20000100800 */
[----:B-1----:R-:W-:Y:S02]  /*b780*/  MOV R0, R47 ;  /* 0x0000002f00007202 */ /* 0x002fe40000000f00 */
[----:B------:R-:W-:Y:S01]  /*b790*/  MOV R67, R69 ;  /* 0x0000004500437202 */ /* 0x000fe20000000f00 */
[----:B------:R-:W-:Y:S02]  /*b7a0*/  IMAD.MOV.U32 R69, RZ, RZ, R77 ;  /* 0x000000ffff457224 */ /* 0x000fe400078e004d */
[----:B------:R1:W-:Y:S01]  /*b7b0*/  STL [R1+0x108], R0 ;  /* 0x0001080001007387 */ /* 0x0003e20000100800 */
[----:B------:R-:W-:-:S03]  /*b7c0*/  MOV R77, R81 ;  /* 0x00000051004d7202 */ /* 0x000fc60000000f00 */
[----:B------:R-:W-:Y:S01]  /*b7d0*/  STL [R1+0x114], R34 ;  /* 0x0001142201007387 */ /* 0x000fe20000100800 */
[----:B------:R-:W-:-:S03]  /*b7e0*/  IMAD.MOV.U32 R81, RZ, RZ, R251 ;  /* 0x000000ffff517224 */ /* 0x000fc600078e00fb */
[----:B----4-:R-:W4:Y:S01]  /*b7f0*/  LDL.LU.64 R46, [R1+0x2d0] ;  /* 0x0002d000012e7983 */ /* 0x010f220000300a00 */
[----:B------:R-:W-:Y:S02]  /*b800*/  IMAD.MOV.U32 R252, RZ, RZ, R40 ;  /* 0x000000fffffc7224 */ /* 0x000fe400078e0028 */
[----:B------:R-:W-:Y:S02]  /*b810*/  IMAD.MOV.U32 R251, RZ, RZ, R41 ;  /* 0x000000fffffb7224 */ /* 0x000fe400078e0029 */
[----:B------:R-:W4:Y:S01]  /*b820*/  LDL.LU.64 R40, [R1+0x2f0] ;  /* 0x0002f00001287983 */ /* 0x000f220000300a00 */
[----:B-1----:R-:W-:-:S05]  /*b830*/  IMAD.MOV.U32 R0, RZ, RZ, R35 ;  /* 0x000000ffff007224 */ /* 0x002fca00078e0023 */
[----:B------:R1:W-:Y:S04]  /*b840*/  STL [R1+0x110], R0 ;  /* 0x0001100001007387 */ /* 0x0003e80000100800 */
[----:B------:R-:W-:Y:S01]  /*b850*/  STL [R1+0x11c], R36 ;  /* 0x00011c2401007387 */ /* 0x000fe20000100800 */
[----:B-1----:R-:W-:-:S03]  /*b860*/  IMAD.MOV.U32 R0, RZ, RZ, R37 ;  /* 0x000000ffff007224 */ /* 0x002fc600078e0025 */
[----:B--2---:R-:W-:Y:S04]  /*b870*/  STL [R1+0x124], R38 ;  /* 0x0001242601007387 */ /* 0x004fe80000100800 */
[----:B------:R1:W-:Y:S02]  /*b880*/  STL [R1+0x118], R0 ;  /* 0x0001180001007387 */ /* 0x0003e40000100800 */
[----:B-1----:R-:W-:Y:S02]  /*b890*/  IMAD.MOV.U32 R0, RZ, RZ, R39 ;  /* 0x000000ffff007224 */ /* 0x002fe400078e0027 */
[----:B---3--:R-:W-:Y:S04]  /*b8a0*/  STL [R1+0x12c], R44 ;  /* 0x00012c2c01007387 */ /* 0x008fe80000100800 */
[----:B------:R1:W-:Y:S04]  /*b8b0*/  STL [R1+0x120], R0 ;  /* 0x0001200001007387 */ /* 0x0003e80000100800 */
[----:B------:R-:W-:Y:S01]  /*b8c0*/  STL [R1+0x134], R42 ;  /* 0x0001342a01007387 */ /* 0x000fe20000100800 */
[----:B-1----:R-:W-:-:S05]  /*b8d0*/  MOV R0, R45 ;  /* 0x0000002d00007202 */ /* 0x002fca0000000f00 */
[----:B------:R1:W-:Y:S04]  /*b8e0*/  STL [R1+0x128], R0 ;  /* 0x0001280001007387 */ /* 0x0003e80000100800 */
[----:B------:R-:W2:Y:S04]  /*b8f0*/  LDL.LU.64 R44, [R1+0x168] ;  /* 0x00016800012c7983 */ /* 0x000ea80000300a00 */
[----:B------:R-:W3:Y:S01]  /*b900*/  LDL.LU.64 R34, [R1+0x160] ;  /* 0x0001600001227983 */ /* 0x000ee20000300a00 */
[----:B-1----:R-:W-:-:S05]  /*b910*/  IMAD.MOV.U32 R0, RZ, RZ, R43 ;  /* 0x000000ffff007224 */ /* 0x002fca00078e002b */
[----:B------:R1:W-:Y:S04]  /*b920*/  STL [R1+0x130], R0 ;  /* 0x0001300001007387 */ /* 0x0003e80000100800 */
[----:B----4-:R-:W-:Y:S01]  /*b930*/  STL [R1+0x13c], R46 ;  /* 0x00013c2e01007387 */ /* 0x010fe20000100800 */
[----:B-1----:R-:W-:-:S03]  /*b940*/  IMAD.MOV.U32 R0, RZ, RZ, R47 ;  /* 0x000000ffff007224 */ /* 0x002fc600078e002f */
[----:B------:R-:W-:Y:S04]  /*b950*/  STL [R1+0x144], R40 ;  /* 0x0001442801007387 */ /* 0x000fe80000100800 */
[----:B------:R1:W-:Y:S04]  /*b960*/  STL [R1+0x138], R0 ;  /* 0x0001380001007387 */ /* 0x0003e80000100800 */
[----:B------:R-:W4:Y:S04]  /*b970*/  LDL.LU.64 R42, [R1+0x170] ;  /* 0x00017000012a7983 */ /* 0x000f280000300a00 */
[----:B------:R-:W4:Y:S01]  /*b980*/  LDL.LU.64 R36, [R1+0x178] ;  /* 0x0001780001247983 */ /* 0x000f220000300a00 */
[----:B-1----:R-:W-:-:S03]  /*b990*/  IMAD.MOV.U32 R0, RZ, RZ, R41 ;  /* 0x000000ffff007224 */ /* 0x002fc600078e0029 */
[----:B------:R-:W4:Y:S04]  /*b9a0*/  LDL.LU.64 R46, [R1+0x188] ;  /* 0x00018800012e7983 */ /* 0x000f280000300a00 */
[----:B------:R-:W4:Y:S04]  /*b9b0*/  LDL.LU.64 R38, [R1+0x2c8] ;  /* 0x0002c80001267983 */ /* 0x000f280000300a00 */
[----:B------:R2:W-:Y:S04]  /*b9c0*/  STL [R1+0x140], R0 ;  /* 0x0001400001007387 */ /* 0x0005e80000100800 */
[----:B------:R-:W4:Y:S01]  /*b9d0*/  LDL.LU.64 R40, [R1+0x180] ;  /* 0x0001800001287983 */ /* 0x000f220000300a00 */
[----:B--2---:R-:W-:-:S03]  /*b9e0*/  MOV R0, R45 ;  /* 0x0000002d00007202 */ /* 0x004fc60000000f00 */
[----:B------:R1:W-:Y:S04]  /*b9f0*/  STL [R1+0x14c], R44 ;  /* 0x00014c2c01007387 */ /* 0x0003e80000100800 */
[----:B------:R2:W-:Y:S04]  /*ba00*/  STL [R1+0x148], R0 ;  /* 0x0001480001007387 */ /* 0x0005e80000100800 */
[----:B---3--:R-:W-:Y:S04]  /*ba10*/  STL [R1+0x154], R34 ;  /* 0x0001542201007387 */ /* 0x008fe80000100800 */
[----:B-1----:R-:W3:Y:S01]  /*ba20*/  LDL.LU.64 R44, [R1+0x2a0] ;  /* 0x0002a000012c7983 */ /* 0x002ee20000300a00 */
[----:B--2---:R-:W-:-:S03]  /*ba30*/  IMAD.MOV.U32 R0, RZ, RZ, R35 ;  /* 0x000000ffff007224 */ /* 0x004fc600078e0023 */
[----:B----4-:R-:W-:Y:S04]  /*ba40*/  STL [R1+0x15c], R42 ;  /* 0x00015c2a01007387 */ /* 0x010fe80000100800 */
[----:B------:R1:W-:Y:S02]  /*ba50*/  STL [R1+0x150], R0 ;  /* 0x0001500001007387 */ /* 0x0003e40000100800 */
[----:B-1----:R-:W-:-:S05]  /*ba60*/  IMAD.MOV.U32 R0, RZ, RZ, R43 ;  /* 0x000000ffff007224 */ /* 0x002fca00078e002b */
[----:B------:R1:W-:Y:S04]  /*ba70*/  STL [R1+0x158], R0 ;  /* 0x0001580001007387 */ /* 0x0003e80000100800 */
[----:B------:R-:W-:Y:S04]  /*ba80*/  STL [R1+0x164], R36 ;  /* 0x0001642401007387 */ /* 0x000fe80000100800 */
[----:B------:R-:W2:Y:S01]  /*ba90*/  LDL.LU.64 R42, [R1+0x190] ;  /* 0x00019000012a7983 */ /* 0x000ea20000300a00 */
[----:B-1----:R-:W-:-:S05]  /*baa0*/  IMAD.MOV.U32 R0, RZ, RZ, R37 ;  /* 0x000000ffff007224 */ /* 0x002fca00078e0025 */
[----:B------:R1:W-:Y:S04]  /*bab0*/  STL [R1+0x160], R0 ;  /* 0x0001600001007387 */ /* 0x0003e80000100800 */
[----:B------:R-:W-:Y:S01]  /*bac0*/  STL [R1+0x16c], R40 ;  /* 0x00016c2801007387 */ /* 0x000fe20000100800 */
[----:B-1----:R-:W-:-:S05]  /*bad0*/  MOV R0, R41 ;  /* 0x0000002900007202 */ /* 0x002fca0000000f00 */
[----:B------:R1:W-:Y:S04]  /*bae0*/  STL [R1+0x168], R0 ;  /* 0x0001680001007387 */ /* 0x0003e80000100800 */
[----:B------:R4:W-:Y:S01]  /*baf0*/  STL [R1+0x174], R46 ;  /* 0x0001742e01007387 */ /* 0x0009e20000100800 */
[----:B-1----:R-:W-:-:S03]  /*bb00*/  IMAD.MOV.U32 R0, RZ, RZ, R47 ;  /* 0x000000ffff007224 */ /* 0x002fc600078e002f */
[----:B----4-:R-:W4:Y:S04]  /*bb10*/  LDL.LU.64 R46, [R1+0x198] ;  /* 0x00019800012e7983 */ /* 0x010f280000300a00 */
[----:B------:R3:W-:Y:S04]  /*bb20*/  STL [R1+0x170], R0 ;  /* 0x0001700001007387 */ /* 0x0007e80000100800 */
[----:B------:R-:W4:Y:S04]  /*bb30*/  LDL.LU.64 R34, [R1+0x1a0] ;  /* 0x0001a00001227983 */ /* 0x000f280000300a00 */
[----:B------:R-:W4:Y:S01]  /*bb40*/  LDL.LU.64 R40, [R1+0x298] ;  /* 0x0002980001287983 */ /* 0x000f220000300a00 */
[----:B---3--:R-:W-:-:S03]  /*bb50*/  IMAD.MOV.U32 R0, RZ, RZ, R45 ;  /* 0x000000ffff007224 */ /* 0x008fc600078e002d */
[----:B------:R1:W-:Y:S04]  /*bb60*/  STL [R1+0x17c], R44 ;  /* 0x00017c2c01007387 */ /* 0x0003e80000100800 */
[----:B------:R-:W3:Y:S04]  /*bb70*/  LDL.LU.64 R36, [R1+0x1c0] ;  /* 0x0001c00001247983 */ /* 0x000ee80000300a00 */
[----:B------:R-:W-:Y:S04]  /*bb80*/  STL [R1+0x184], R38 ;  /* 0x0001842601007387 */ /* 0x000fe80000100800 */
[----:B------:R1:W-:Y:S04]  /*bb90*/  STL [R1+0x178], R0 ;  /* 0x0001780001007387 */ /* 0x0003e80000100800 */
[----:B-1----:R-:W3:Y:S01]  /*bba0*/  LDL.LU.64 R44, [R1+0x1b0] ;  /* 0x0001b000012c7983 */ /* 0x002ee20000300a00 */
[----:B------:R-:W-:-:S05]  /*bbb0*/  IMAD.MOV.U32 R0, RZ, RZ, R39 ;  /* 0x000000ffff007224 */ /* 0x000fca00078e0027 */
[----:B------:R2:W-:Y:S02]  /*bbc0*/  STL [R1+0x180], R0 ;  /* 0x0001800001007387 */ /* 0x0005e40000100800 */
[----:B--2---:R-:W-:Y:S02]  /*bbd0*/  MOV R0, R43 ;  /* 0x0000002b00007202 */ /* 0x004fe40000000f00 */
[----:B------:R-:W-:Y:S04]  /*bbe0*/  STL [R1+0x18c], R42 ;  /* 0x00018c2a01007387 */ /* 0x000fe80000100800 */
[----:B----4-:R-:W-:Y:S04]  /*bbf0*/  STL [R1+0x194], R46 ;  /* 0x0001942e01007387 */ /* 0x010fe80000100800 */
[----:B------:R1:W-:Y:S04]  /*bc00*/  STL [R1+0x188], R0 ;  /* 0x0001880001007387 */ /* 0x0003e80000100800 */
[----:B------:R-:W2:Y:S01]  /*bc10*/  LDL.LU.64 R38, [R1+0x200] ;  /* 0x0002000001267983 */ /* 0x000ea20000300a00 */
[----:B-1----:R-:W-:-:S05]  /*bc20*/  IMAD.MOV.U32 R0, RZ, RZ, R47 ;  /* 0x000000ffff007224 */ /* 0x002fca00078e002f */
[----:B------:R1:W-:Y:S04]  /*bc30*/  STL [R1+0x190], R0 ;  /* 0x0001900001007387 */ /* 0x0003e80000100800 */
[----:B------:R-:W4:Y:S01]  /*bc40*/  LDL.LU.64 R46, [R1+0x278] ;  /* 0x00027800012e7983 */ /* 0x000f220000300a00 */
[----:B-1----:R-:W-:-:S03]  /*bc50*/  IMAD.MOV.U32 R0, RZ, RZ, R35 ;  /* 0x000000ffff007224 */ /* 0x002fc600078e0023 */
[----:B------:R-:W-:Y:S04]  /*bc60*/  STL [R1+0x19c], R34 ;  /* 0x00019c2201007387 */ /* 0x000fe80000100800 */
[----:B------:R-:W4:Y:S04]  /*bc70*/  LDL.LU.64 R42, [R1+0x1d0] ;  /* 0x0001d000012a7983 */ /* 0x000f280000300a00 */
[----:B------:R3:W-:Y:S02]  /*bc80*/  STL [R1+0x198], R0 ;  /* 0x0001980001007387 */ /* 0x0007e40000100800 */
[----:B---3--:R-:W-:-:S02]  /*bc90*/  IMAD.MOV.U32 R0, RZ, RZ, R45 ;  /* 0x000000ffff007224 */ /* 0x008fc400078e002d */
[----:B------:R1:W-:Y:S04]  /*bca0*/  STL [R1+0x1a4], R44 ;  /* 0x0001a42c01007387 */ /* 0x0003e80000100800 */
[----:B------:R3:W-:Y:S04]  /*bcb0*/  STL [R1+0x1a0], R0 ;  /* 0x0001a00001007387 */ /* 0x0007e80000100800 */
[----:B------:R-:W-:Y:S04]  /*bcc0*/  STL [R1+0x1ac], R36 ;  /* 0x0001ac2401007387 */ /* 0x000fe80000100800 */
[----:B-1----:R-:W4:Y:S01]  /*bcd0*/  LDL.LU.64 R44, [R1+0x1d8] ;  /* 0x0001d800012c7983 */ /* 0x002f220000300a00 */
[----:B---3--:R-:W-:-:S03]  /*bce0*/  MOV R0, R37 ;  /* 0x0000002500007202 */ /* 0x008fc60000000f00 */
[----:B--2---:R-:W-:Y:S04]  /*bcf0*/  STL [R1+0x1b4], R38 ;  /* 0x0001b42601007387 */ /* 0x004fe80000100800 */
[----:B------:R1:W-:Y:S02]  /*bd00*/  STL [R1+0x1a8], R0 ;  /* 0x0001a80001007387 */ /* 0x0003e40000100800 */
[----:B-1----:R-:W-:-:S05]  /*bd10*/  IMAD.MOV.U32 R0, RZ, RZ, R39 ;  /* 0x000000ffff007224 */ /* 0x002fca00078e0027 */
[----:B------:R1:W-:Y:S04]  /*bd20*/  STL [R1+0x1b0], R0 ;  /* 0x0001b00001007387 */ /* 0x0003e80000100800 */
[----:B----4-:R2:W-:Y:S01]  /*bd30*/  STL [R1+0x1bc], R46 ;  /* 0x0001bc2e01007387 */ /* 0x0105e20000100800 */
[----:B-1----:R-:W-:-:S05]  /*bd40*/  IMAD.MOV.U32 R0, RZ, RZ, R47 ;  /* 0x000000ffff007224 */ /* 0x002fca00078e002f */
[----:B------:R1:W-:Y:S04]  /*bd50*/  STL [R1+0x1b8], R0 ;  /* 0x0001b80001007387 */ /* 0x0003e80000100800 */
[----:B------:R-:W-:Y:S04]  /*bd60*/  STL [R1+0x1c4], R40 ;  /* 0x0001c42801007387 */ /* 0x000fe80000100800 */
[----:B------:R-:W3:Y:S01]  /*bd70*/  LDL.LU.64 R36, [R1+0x1e0] ;  /* 0x0001e00001247983 */ /* 0x000ee20000300a00 */
[----:B--2---:R-:W-:Y:S01]  /*bd80*/  IMAD.MOV.U32 R46, RZ, RZ, R50 ;  /* 0x000000ffff2e7224 */ /* 0x004fe200078e0032 */
[----:B------:R-:W-:-:S02]  /*bd90*/  MOV R47, R51 ;  /* 0x00000033002f7202 */ /* 0x000fc40000000f00 */
[----:B------:R-:W2:Y:S01]  /*bda0*/  LDL.LU.64 R50, [R1+0x1e8] ;  /* 0x0001e80001327983 */ /* 0x000ea20000300a00 */
[----:B-1----:R-:W-:-:S05]  /*bdb0*/  IMAD.MOV.U32 R0, RZ, RZ, R41 ;  /* 0x000000ffff007224 */ /* 0x002fca00078e0029 */
[----:B------:R1:W-:Y:S04]  /*bdc0*/  STL [R1+0x1c0], R0 ;  /* 0x0001c00001007387 */ /* 0x0003e80000100800 */
[----:B------:R-:W-:Y:S04]  /*bdd0*/  STL [R1+0x1cc], R42 ;  /* 0x0001cc2a01007387 */ /* 0x000fe80000100800 */
[----:B------:R-:W4:Y:S01]  /*bde0*/  LDL.LU.64 R38, [R1+0x1f0] ;  /* 0x0001f00001267983 */ /* 0x000f220000300a00 */
[----:B-1----:R-:W-:-:S05]  /*bdf0*/  IMAD.MOV.U32 R0, RZ, RZ, R43 ;  /* 0x000000ffff007224 */ /* 0x002fca00078e002b */
[----:B------:R1:W-:Y:S04]  /*be00*/  STL [R1+0x1c8], R0 ;  /* 0x0001c80001007387 */ /* 0x0003e80000100800 */
[----:B------:R1:W-:Y:S04]  /*be10*/  STL [R1+0x1d4], R44 ;  /* 0x0001d42c01007387 */ /* 0x0003e80000100800 */
[----:B------:R-:W4:Y:S01]  /*be20*/  LDL.LU.64 R40, [R1+0x1f8] ;  /* 0x0001f80001287983 */ /* 0x000f220000300a00 */
[----:B-1----:R-:W-:-:S03]  /*be30*/  IMAD.MOV.U32 R0, RZ, RZ, R45 ;  /* 0x000000ffff007224 */ /* 0x002fc600078e002d */
[----:B------:R-:W4:Y:S04]  /*be40*/  LDL.LU.64 R42, [R1+0x270] ;  /* 0x00027000012a7983 */ /* 0x000f280000300a00 */
[----:B------:R3:W-:Y:S01]  /*be50*/  STL [R1+0x1d0], R0 ;  /* 0x0001d00001007387 */ /* 0x0007e20000100800 */
[----:B------:R-:W-:Y:S01]  /*be60*/  MOV R44, R46 ;  /* 0x0000002e002c7202 */ /* 0x000fe20000000f00 */
[----:B------:R-:W-:Y:S02]  /*be70*/  IMAD.MOV.U32 R45, RZ, RZ, R47 ;  /* 0x000000ffff2d7224 */ /* 0x000fe400078e002f */
[----:B------:R-:W4:Y:S01]  /*be80*/  LDL.LU.64 R46, [R1+0x208] ;  /* 0x00020800012e7983 */ /* 0x000f220000300a00 */
[----:B---3--:R-:W-:-:S03]  /*be90*/  IMAD.MOV.U32 R0, RZ, RZ, R37 ;  /* 0x000000ffff007224 */ /* 0x008fc600078e0025 */
[----:B------:R-:W-:Y:S04]  /*bea0*/  STL [R1+0x1dc], R36 ;  /* 0x0001dc2401007387 */ /* 0x000fe80000100800 */
[----:B------:R1:W-:Y:S04]  /*beb0*/  STL [R1+0x1d8], R0 ;  /* 0x0001d80001007387 */ /* 0x0003e80000100800 */
[----:B--2---:R2:W-:Y:S01]  /*bec0*/  STL [R1+0x1e4], R50 ;  /* 0x0001e43201007387 */ /* 0x0045e20000100800 */
[----:B-1----:R-:W-:-:S05]  /*bed0*/  IMAD.MOV.U32 R0, RZ, RZ, R51 ;  /* 0x000000ffff007224 */ /* 0x002fca00078e0033 */
[----:B------:R4:W-:Y:S04]  /*bee0*/  STL [R1+0x1e0], R0 ;  /* 0x0001e00001007387 */ /* 0x0009e80000100800 */
[----:B--2---:R-:W2:Y:S01]  /*bef0*/  LDL.LU.64 R50, [R1+0x220] ;  /* 0x0002200001327983 */ /* 0x004ea20000300a00 */
[----:B----4-:R-:W-:-:S03]  /*bf00*/  MOV R0, R39 ;  /* 0x0000002700007202 */ /* 0x010fc60000000f00 */
[----:B------:R-:W-:Y:S04]  /*bf10*/  STL [R1+0x1ec], R38 ;  /* 0x0001ec2601007387 */ /* 0x000fe80000100800 */
[----:B------:R-:W-:Y:S04]  /*bf20*/  STL [R1+0x1f4], R40 ;  /* 0x0001f42801007387 */ /* 0x000fe80000100800 */
[----:B------:R1:W-:Y:S02]  /*bf30*/  STL [R1+0x1e8], R0 ;  /* 0x0001e80001007387 */ /* 0x0003e40000100800 */
[----:B-1----:R-:W-:-:S05]  /*bf40*/  IMAD.MOV.U32 R0, RZ, RZ, R41 ;  /* 0x000000ffff007224 */ /* 0x002fca00078e0029 */
[----:B------:R1:W-:Y:S04]  /*bf50*/  STL [R1+0x1f0], R0 ;  /* 0x0001f00001007387 */ /* 0x0003e80000100800 */
[----:B------:R-:W-:Y:S01]  /*bf60*/  STL [R1+0x1fc], R42 ;  /* 0x0001fc2a01007387 */ /* 0x000fe20000100800 */
[----:B-1----:R-:W-:-:S05]  /*bf70*/  IMAD.MOV.U32 R0, RZ, RZ, R43 ;  /* 0x000000ffff007224 */ /* 0x002fca00078e002b */
[----:B------:R1:W-:Y:S04]  /*bf80*/  STL [R1+0x1f8], R0 ;  /* 0x0001f80001007387 */ /* 0x0003e80000100800 */
[----:B------:R-:W-:Y:S01]  /*bf90*/  STL [R1+0x204], R46 ;  /* 0x0002042e01007387 */ /* 0x000fe20000100800 */
[----:B-1----:R-:W-:-:S03]  /*bfa0*/  IMAD.MOV.U32 R0, RZ, RZ, R47 ;  /* 0x000000ffff007224 */ /* 0x002fc600078e002f */
[----:B------:R-:W-:Y:S04]  /*bfb0*/  STL [R1+0x20c], R48 ;  /* 0x00020c3001007387 */ /* 0x000fe80000100800 */
[----:B------:R1:W-:Y:S02]  /*bfc0*/  STL [R1+0x200], R0 ;  /* 0x0002000001007387 */ /* 0x0003e40000100800 */
[----:B-1----:R-:W-:-:S05]  /*bfd0*/  MOV R0, R49 ;  /* 0x0000003100007202 */ /* 0x002fca0000000f00 */
[----:B------:R1:W-:Y:S01]  /*bfe0*/  STL [R1+0x208], R0 ;  /* 0x0002080001007387 */ /* 0x0003e20000100800 */
[----:B------:R-:W-:-:S03]  /*bff0*/  IMAD.MOV.U32 R48, RZ, RZ, R64 ;  /* 0x000000ffff307224 */ /* 0x000fc600078e0040 */
[----:B------:R-:W-:Y:S01]  /*c000*/  STL [R1+0x214], R78 ;  /* 0x0002144e01007387 */ /* 0x000fe20000100800 */
[----:B-1----:R-:W-:Y:S01]  /*c010*/  IMAD.MOV.U32 R0, RZ, RZ, R79 ;  /* 0x000000ffff007224 */ /* 0x002fe200078e004f */
[----:B------:R-:W-:Y:S01]  /*c020*/  MOV R47, R77 ;  /* 0x0000004d002f7202 */ /* 0x000fe20000000f00 */
[----:B------:R-:W-:-:S03]  /*c030*/  IMAD.MOV.U32 R49, RZ, RZ, R65 ;  /* 0x000000ffff317224 */ /* 0x000fc600078e0041 */
[----:B------:R1:W-:Y:S01]  /*c040*/  STL [R1+0x210], R0 ;  /* 0x0002100001007387 */ /* 0x0003e20000100800 */
[----:B------:R-:W-:-:S03]  /*c050*/  IMAD.MOV.U32 R46, RZ, RZ, R76 ;  /* 0x000000ffff2e7224 */ /* 0x000fc600078e004c */
[----:B--2---:R2:W-:Y:S01]  /*c060*/  STL [R1+0x21c], R50 ;  /* 0x00021c3201007387 */ /* 0x0045e20000100800 */
[----:B-1----:R-:W-:-:S03]  /*c070*/  IMAD.MOV.U32 R0, RZ, RZ, R51 ;  /* 0x000000ffff007224 */ /* 0x002fc600078e0033 */
[----:B------:R-:W3:Y:S04]  /*c080*/  LDL.LU.64 R64, [R1+0x570] ;  /* 0x0005700001407983 */ /* 0x000ee80000300a00 */
[----:B------:R-:W4:Y:S04]  /*c090*/  LDL.LU.64 R76, [R1+0x5b8] ;  /* 0x0005b800014c7983 */ /* 0x000f280000300a00 */
[----:B------:R-:W3:Y:S04]  /*c0a0*/  LDL.LU.64 R78, [R1+0x560] ;  /* 0x00056000014e7983 */ /* 0x000ee80000300a00 */
[----:B------:R-:W-:Y:S04]  /*c0b0*/  STL [R1+0x224], R52 ;  /* 0x0002243401007387 */ /* 0x000fe80000100800 */
[----:B------:R1:W-:Y:S04]  /*c0c0*/  STL [R1+0x218], R0 ;  /* 0x0002180001007387 */ /* 0x0003e80000100800 */
[----:B--2---:R-:W2:Y:S01]  /*c0d0*/  LDL.LU.64 R50, [R1+0x408] ;  /* 0x0004080001327983 */ /* 0x004ea20000300a00 */
[----:B-1----:R-:W-:-:S03]  /*c0e0*/  IMAD.MOV.U32 R0, RZ, RZ, R53 ;  /* 0x000000ffff007224 */ /* 0x002fc600078e0035 */
[----:B------:R-:W4:Y:S04]  /*c0f0*/  LDL.LU.64 R52, [R1+0x4b0] ;  /* 0x0004b00001347983 */ /* 0x000f280000300a00 */
[----:B------:R1:W-:Y:S04]  /*c100*/  STL [R1+0x220], R0 ;  /* 0x0002200001007387 */ /* 0x0003e80000100800 */
[----:B------:R-:W-:Y:S04]  /*c110*/  STL [R1+0x22c], R44 ;  /* 0x00022c2c01007387 */ /* 0x000fe80000100800 */
[----:B------:R-:W3:Y:S01]  /*c120*/  LDL.LU.64 R42, [R1+0x478] ;  /* 0x00047800012a7983 */ /* 0x000ee20000300a00 */
[----:B-1----:R-:W-:-:S03]  /*c130*/  MOV R0, R45 ;  /* 0x0000002d00007202 */ /* 0x002fc60000000f00 */
[----:B------:R-:W-:Y:S04]  /*c140*/  STL [R1+0x234], R54 ;  /* 0x0002343601007387 */ /* 0x000fe80000100800 */
[----:B------:R1:W-:Y:S02]  /*c150*/  STL [R1+0x228], R0 ;  /* 0x0002280001007387 */ /* 0x0003e40000100800 */
[----:B-1----:R-:W-:-:S05]  /*c160*/  IMAD.MOV.U32 R0, RZ, RZ, R55 ;  /* 0x000000ffff007224 */ /* 0x002fca00078e0037 */
[----:B------:R1:W-:Y:S04]  /*c170*/  STL [R1+0x230], R0 ;  /* 0x0002300001007387 */ /* 0x0003e80000100800 */
[----:B------:R-:W4:Y:S04]  /*c180*/  LDL.LU.64 R44, [R1+0x4e0] ;  /* 0x0004e000012c7983 */ /* 0x000f280000300a00 */
[----:B------:R-:W4:Y:S01]  /*c190*/  LDL.LU.64 R54, [R1+0x500] ;  /* 0x0005000001367983 */ /* 0x000f220000300a00 */
[----:B-1----:R-:W-:-:S03]  /*c1a0*/  IMAD.MOV.U32 R0, RZ, RZ, R47 ;  /* 0x000000ffff007224 */ /* 0x002fc600078e002f */
[----:B------:R-:W-:Y:S04]  /*c1b0*/  STL [R1+0x23c], R46 ;  /* 0x00023c2e01007387 */ /* 0x000fe80000100800 */
[----:B------:R1:W-:Y:S04]  /*c1c0*/  STL [R1+0x238], R0 ;  /* 0x0002380001007387 */ /* 0x0003e80000100800 */
[----:B------:R1:W-:Y:S02]  /*c1d0*/  STL [R1+0x244], R48 ;  /* 0x0002443001007387 */ /* 0x0003e40000100800 */
[----:B-1----:R-:W-:-:S02]  /*c1e0*/  IMAD.MOV.U32 R0, RZ, RZ, R49 ;  /* 0x000000ffff007224 */ /* 0x002fc400078e0031 */
[----:B------:R-:W4:Y:S04]  /*c1f0*/  LDL.LU.64 R48, [R1+0x520] ;  /* 0x0005200001307983 */ /* 0x000f280000300a00 */
[----:B------:R1:W-:Y:S04]  /*c200*/  STL [R1+0x240], R0 ;  /* 0x0002400001007387 */ /* 0x0003e80000100800 */
[----:B--2---:R2:W-:Y:S01]  /*c210*/  STL [R1+0x24c], R50 ;  /* 0x00024c3201007387 */ /* 0x0045e20000100800 */
[----:B-1----:R-:W-:-:S03]  /*c220*/  MOV R0, R51 ;  /* 0x0000003300007202 */ /* 0x002fc60000000f00 */
[----:B------:R-:W4:Y:S04]  /*c230*/  LDL.LU.64 R46, [R1+0x530] ;  /* 0x00053000012e7983 */ /* 0x000f280000300a00 */
[----:B------:R3:W-:Y:S04]  /*c240*/  STL [R1+0x248], R0 ;  /* 0x0002480001007387 */ /* 0x0007e80000100800 */
[----:B--2---:R-:W2:Y:S01]  /*c250*/  LDL.LU.64 R50, [R1+0x538] ;  /* 0x0005380001327983 */ /* 0x004ea20000300a00 */
[----:B---3--:R-:W-:-:S03]  /*c260*/  IMAD.MOV.U32 R0, RZ, RZ, R43 ;  /* 0x000000ffff007224 */ /* 0x008fc600078e002b */
[----:B------:R-:W-:Y:S04]  /*c270*/  STL [R1+0x254], R42 ;  /* 0x0002542a01007387 */ /* 0x000fe80000100800 */
[----:B----4-:R-:W-:Y:S04]  /*c280*/  STL [R1+0x25c], R52 ;  /* 0x00025c3401007387 */ /* 0x010fe80000100800 */
[----:B------:R1:W-:Y:S02]  /*c290*/  STL [R1+0x250], R0 ;  /* 0x0002500001007387 */ /* 0x0003e40000100800 */
[----:B-1----:R-:W-:-:S05]  /*c2a0*/  IMAD.MOV.U32 R0, RZ, RZ, R53 ;  /* 0x000000ffff007224 */ /* 0x002fca00078e0035 */
[----:B------:R1:W-:Y:S04]  /*c2b0*/  STL [R1+0x258], R0 ;  /* 0x0002580001007387 */ /* 0x0003e80000100800 */
[----:B------:R-:W3:Y:S04]  /*c2c0*/  LDL.LU.64 R52, [R1+0x400] ;  /* 0x0004000001347983 */ /* 0x000ee80000300a00 */
[----:B------:R-:W-:Y:S04]  /*c2d0*/  STL [R1+0x264], R44 ;  /* 0x0002642c01007387 */ /* 0x000fe80000100800 */
[----:B------:R-:W4:Y:S01]  /*c2e0*/  LDL.LU.64 R42, [R1+0x388] ;  /* 0x00038800012a7983 */ /* 0x000f220000300a00 */
[----:B-1----:R-:W-:-:S05]  /*c2f0*/  IMAD.MOV.U32 R0, RZ, RZ, R45 ;  /* 0x000000ffff007224 */ /* 0x002fca00078e002d */
[----:B------:R1:W-:Y:S04]  /*c300*/  STL [R1+0x260], R0 ;  /* 0x0002600001007387 */ /* 0x0003e80000100800 */
[----:B------:R1:W-:Y:S02]  /*c310*/  STL [R1+0x26c], R54 ;  /* 0x00026c3601007387 */ /* 0x0003e40000100800 */
[----:B-1----:R-:W-:Y:S02]  /*c320*/  MOV R0, R55 ;  /* 0x0000003700007202 */ /* 0x002fe40000000f00 */
[----:B------:R-:W-:Y:S04]  /*c330*/  STL [R1+0x274], R48 ;  /* 0x0002743001007387 */ /* 0x000fe80000100800 */
[----:B------:R1:W-:Y:S04]  /*c340*/  STL [R1+0x268], R0 ;  /* 0x0002680001007387 */ /* 0x0003e80000100800 */
[----:B------:R-:W3:Y:S01]  /*c350*/  LDL.LU.64 R54, [R1+0x470] ;  /* 0x0004700001367983 */ /* 0x000ee20000300a00 */
[----:B-1----:R-:W-:-:S03]  /*c360*/  IMAD.MOV.U32 R0, RZ, RZ, R49 ;  /* 0x000000ffff007224 */ /* 0x002fc600078e0031 */
[----:B------:R-:W3:Y:S04]  /*c370*/  LDL.LU.64 R48, [R1+0x4d8] ;  /* 0x0004d80001307983 */ /* 0x000ee80000300a00 */
[----:B------:R1:W-:Y:S04]  /*c380*/  STL [R1+0x270], R0 ;  /* 0x0002700001007387 */ /* 0x0003e80000100800 */
[----:B------:R-:W-:Y:S01]  /*c390*/  STL [R1+0x27c], R46 ;  /* 0x00027c2e01007387 */ /* 0x000fe20000100800 */
[----:B-1----:R-:W-:-:S03]  /*c3a0*/  IMAD.MOV.U32 R0, RZ, RZ, R47 ;  /* 0x000000ffff007224 */ /* 0x002fc600078e002f */
[----:B------:R-:W3:Y:S04]  /*c3b0*/  LDL.LU.64 R44, [R1+0x4a8] ;  /* 0x0004a800012c7983 */ /* 0x000ee80000300a00 */
[----:B--2---:R-:W-:Y:S04]  /*c3c0*/  STL [R1+0x284], R50 ;  /* 0x0002843201007387 */ /* 0x004fe80000100800 */
[----:B------:R1:W-:Y:S02]  /*c3d0*/  STL [R1+0x278], R0 ;  /* 0x0002780001007387 */ /* 0x0003e40000100800 */
[----:B-1----:R-:W-:-:S05]  /*c3e0*/  IMAD.MOV.U32 R0, RZ, RZ, R51 ;  /* 0x000000ffff007224 */ /* 0x002fca00078e0033 */
[----:B------:R4:W-:Y:S04]  /*c3f0*/  STL [R1+0x280], R0 ;  /* 0x0002800001007387 */ /* 0x0009e80000100800 */
[----:B------:R-:W2:Y:S04]  /*c400*/  LDL.LU.64 R46, [R1+0x4f8] ;  /* 0x0004f800012e7983 */ /* 0x000ea80000300a00 */
[----:B------:R-:W2:Y:S01]  /*c410*/  LDL.LU.64 R50, [R1+0x518] ;  /* 0x0005180001327983 */ /* 0x000ea20000300a00 */
[----:B----4-:R-:W-:-:S03]  /*c420*/  MOV R0, R43 ;  /* 0x0000002b00007202 */ /* 0x010fc60000000f00 */
[----:B------:R-:W-:Y:S04]  /*c430*/  STL [R1+0x28c], R42 ;  /* 0x00028c2a01007387 */ /* 0x000fe80000100800 */
[----:B------:R1:W-:Y:S04]  /*c440*/  STL [R1+0x288], R0 ;  /* 0x0002880001007387 */ /* 0x0003e80000100800 */
[----:B---3--:R3:W-:Y:S01]  /*c450*/  STL [R1+0x294], R52 ;  /* 0x0002943401007387 */ /* 0x0087e20000100800 */
[----:B-1----:R-:W-:-:S03]  /*c460*/  IMAD.MOV.U32 R0, RZ, RZ, R53 ;  /* 0x000000ffff007224 */ /* 0x002fc600078e0035 */
[----:B---3--:R-:W3:Y:S04]  /*c470*/  LDL.LU.64 R52, [R1+0x528] ;  /* 0x0005280001347983 */ /* 0x008ee80000300a00 */
[----:B------:R1:W-:Y:S04]  /*c480*/  STL [R1+0x290], R0 ;  /* 0x0002900001007387 */ /* 0x0003e80000100800 */
[----:B------:R4:W-:Y:S04]  /*c490*/  STL [R1+0x29c], R54 ;  /* 0x00029c3601007387 */ /* 0x0009e80000100800 */
[----:B------:R-:W3:Y:S01]  /*c4a0*/  LDL.LU.64 R42, [R1+0x368] ;  /* 0x00036800012a7983 */ /* 0x000ee20000300a00 */
[----:B-1----:R-:W-:-:S05]  /*c4b0*/  IMAD.MOV.U32 R0, RZ, RZ, R55 ;  /* 0x000000ffff007224 */ /* 0x002fca00078e0037 */
[----:B------:R1:W-:Y:S04]  /*c4c0*/  STL [R1+0x298], R0 ;  /* 0x0002980001007387 */ /* 0x0003e80000100800 */
[----:B----4-:R-:W4:Y:S01]  /*c4d0*/  LDL.LU.64 R54, [R1+0x380] ;  /* 0x0003800001367983 */ /* 0x010f220000300a00 */
[----:B-1----:R-:W-:-:S03]  /*c4e0*/  IMAD.MOV.U32 R0, RZ, RZ, R45 ;  /* 0x000000ffff007224 */ /* 0x002fc600078e002d */
[----:B------:R-:W-:Y:S04]  /*c4f0*/  STL [R1+0x2a4], R44 ;  /* 0x0002a42c01007387 */ /* 0x000fe80000100800 */
[----:B------:R-:W-:Y:S04]  /*c500*/  STL [R1+0x2ac], R48 ;  /* 0x0002ac3001007387 */ /* 0x000fe80000100800 */
[----:B------:R1:W-:Y:S02]  /*c510*/  STL [R1+0x2a0], R0 ;  /* 0x0002a00001007387 */ /* 0x0003e40000100800 */
[----:B-1----:R-:W-:-:S05]  /*c520*/  MOV R0, R49 ;  /* 0x0000003100007202 */ /* 0x002fca0000000f00 */
[----:B------:R1:W-:Y:S04]  /*c530*/  STL [R1+0x2a8], R0 ;  /* 0x0002a80001007387 */ /* 0x0003e80000100800 */
[----:B------:R-:W4:Y:S04]  /*c540*/  LDL.LU.64 R48, [R1+0x468] ;  /* 0x0004680001307983 */ /* 0x000f280000300a00 */
[----:B--2---:R-:W-:Y:S04]  /*c550*/  STL [R1+0x2b4], R46 ;  /* 0x0002b42e01007387 */ /* 0x004fe80000100800 */
[----:B------:R-:W2:Y:S01]  /*c560*/  LDL.LU.64 R44, [R1+0x3f0] ;  /* 0x0003f000012c7983 */ /* 0x000ea20000300a00 */
[----:B-1----:R-:W-:-:S05]  /*c570*/  IMAD.MOV.U32 R0, RZ, RZ, R47 ;  /* 0x000000ffff007224 */ /* 0x002fca00078e002f */
[----:B------:R1:W-:Y:S04]  /*c580*/  STL [R1+0x2b0], R0 ;  /* 0x0002b00001007387 */ /* 0x0003e80000100800 */
[----:B------:R3:W-:Y:S01]  /*c590*/  STL [R1+0x2bc], R50 ;  /* 0x0002bc3201007387 */ /* 0x0007e20000100800 */
[----:B-1----:R-:W-:-:S03]  /*c5a0*/  IMAD.MOV.U32 R0, RZ, RZ, R51 ;  /* 0x000000ffff007224 */ /* 0x002fc600078e0033 */
[----:B---3--:R-:W-:Y:S04]  /*c5b0*/  STL [R1+0x2c4], R52 ;  /* 0x0002c43401007387 */ /* 0x008fe80000100800 */
[----:B------:R1:W-:Y:S04]  /*c5c0*/  STL [R1+0x2b8], R0 ;  /* 0x0002b80001007387 */ /* 0x0003e80000100800 */
[----:B------:R-:W3:Y:S01]  /*c5d0*/  LDL.LU.64 R50, [R1+0x4a0] ;  /* 0x0004a00001327983 */ /* 0x000ee20000300a00 */
[----:B-1----:R-:W-:-:S03]  /*c5e0*/  IMAD.MOV.U32 R0, RZ, RZ, R53 ;  /* 0x000000ffff007224 */ /* 0x002fc600078e0035 */
[----:B------:R-:W3:Y:S04]  /*c5f0*/  LDL.LU.64 R52, [R1+0x4f0] ;  /* 0x0004f00001347983 */ /* 0x000ee80000300a00 */
[----:B------:R1:W-:Y:S04]  /*c600*/  STL [R1+0x2c0], R0 ;  /* 0x0002c00001007387 */ /* 0x0003e80000100800 */
[----:B------:R-:W-:Y:S04]  /*c610*/  STL [R1+0x2cc], R42 ;  /* 0x0002cc2a01007387 */ /* 0x000fe80000100800 */
[----:B------:R-:W3:Y:S01]  /*c620*/  LDL.LU.64 R46, [R1+0x4d0] ;  /* 0x0004d000012e7983 */ /* 0x000ee20000300a00 */
[----:B-1----:R-:W-:-:S03]  /*c630*/  MOV R0, R43 ;  /* 0x0000002b00007202 */ /* 0x002fc60000000f00 */
[----:B----4-:R-:W-:Y:S04]  /*c640*/  STL [R1+0x2d4], R54 ;  /* 0x0002d43601007387 */ /* 0x010fe80000100800 */
[----:B------:R1:W-:Y:S02]  /*c650*/  STL [R1+0x2c8], R0 ;  /* 0x0002c80001007387 */ /* 0x0003e40000100800 */
[----:B-1----:R-:W-:-:S05]  /*c660*/  IMAD.MOV.U32 R0, RZ, RZ, R55 ;  /* 0x000000ffff007224 */ /* 0x002fca00078e0037 */
[----:B------:R2:W-:Y:S04]  /*c670*/  STL [R1+0x2d0], R0 ;  /* 0x0002d00001007387 */ /* 0x0005e80000100800 */
[----:B------:R-:W4:Y:S04]  /*c680*/  LDL.LU.64 R42, [R1+0x510] ;  /* 0x00051000012a7983 */ /* 0x000f280000300a00 */
[----:B------:R-:W4:Y:S01]  /*c690*/  LDL.LU.64 R54, [R1+0x340] ;  /* 0x0003400001367983 */ /* 0x000f220000300a00 */
[----:B--2---:R-:W-:-:S03]  /*c6a0*/  IMAD.MOV.U32 R0, RZ, RZ, R45 ;  /* 0x000000ffff007224 */ /* 0x004fc600078e002d */
[----:B------:R-:W-:Y:S04]  /*c6b0*/  STL [R1+0x2dc], R44 ;  /* 0x0002dc2c01007387 */ /* 0x000fe80000100800 */
[----:B------:R1:W-:Y:S04]  /*c6c0*/  STL [R1+0x2d8], R0 ;  /* 0x0002d80001007387 */ /* 0x0003e80000100800 */
[----:B------:R2:W-:Y:S01]  /*c6d0*/  STL [R1+0x2e4], R48 ;  /* 0x0002e43001007387 */ /* 0x0005e20000100800 */
[----:B-1----:R-:W-:-:S03]  /*c6e0*/  IMAD.MOV.U32 R0, RZ, RZ, R49 ;  /* 0x000000ffff007224 */ /* 0x002fc600078e0031 */
[----:B--2---:R-:W2:Y:S04]  /*c6f0*/  LDL.LU.64 R48, [R1+0x348] ;  /* 0x0003480001307983 */ /* 0x004ea80000300a00 */
[----:B------:R1:W-:Y:S04]  /*c700*/  STL [R1+0x2e0], R0 ;  /* 0x0002e00001007387 */ /* 0x0003e80000100800 */
[----:B---3--:R3:W-:Y:S01]  /*c710*/  STL [R1+0x2ec], R50 ;  /* 0x0002ec3201007387 */ /* 0x0087e20000100800 */
[----:B-1----:R-:W-:-:S03]  /*c720*/  MOV R0, R51 ;  /* 0x0000003300007202 */ /* 0x002fc60000000f00 */
[----:B------:R-:W2:Y:S04]  /*c730*/  LDL.LU.64 R44, [R1+0x378] ;  /* 0x00037800012c7983 */ /* 0x000ea80000300a00 */
[----:B------:R1:W-:Y:S04]  /*c740*/  STL [R1+0x2e8], R0 ;  /* 0x0002e80001007387 */ /* 0x0003e80000100800 */
[----:B---3--:R-:W3:Y:S01]  /*c750*/  LDL.LU.64 R50, [R1+0x3c8] ;  /* 0x0003c80001327983 */ /* 0x008ee20000300a00 */
[----:B-1----:R-:W-:-:S03]  /*c760*/  IMAD.MOV.U32 R0, RZ, RZ, R47 ;  /* 0x000000ffff007224 */ /* 0x002fc600078e002f */
[----:B------:R-:W-:Y:S04]  /*c770*/  STL [R1+0x2f4], R46 ;  /* 0x0002f42e01007387 */ /* 0x000fe80000100800 */
[----:B------:R-:W-:Y:S04]  /*c780*/  STL [R1+0x2fc], R52 ;  /* 0x0002fc3401007387 */ /* 0x000fe80000100800 */
[----:B------:R1:W-:Y:S02]  /*c790*/  STL [R1+0x2f0], R0 ;  /* 0x0002f00001007387 */ /* 0x0003e40000100800 */
[----:B-1----:R-:W-:-:S05]  /*c7a0*/  IMAD.MOV.U32 R0, RZ, RZ, R53 ;  /* 0x000000ffff007224 */ /* 0x002fca00078e0035 */
[----:B------:R1:W-:Y:S04]  /*c7b0*/  STL [R1+0x2f8], R0 ;  /* 0x0002f80001007387 */ /* 0x0003e80000100800 */
[----:B------:R-:W3:Y:S04]  /*c7c0*/  LDL.LU.64 R52, [R1+0x498] ;  /* 0x0004980001347983 */ /* 0x000ee80000300a00 */
[----:B----4-:R-:W-:Y:S04]  /*c7d0*/  STL [R1+0x304], R42 ;  /* 0x0003042a01007387 */ /* 0x010fe80000100800 */
[----:B------:R-:W4:Y:S01]  /*c7e0*/  LDL.LU.64 R46, [R1+0x460] ;  /* 0x00046000012e7983 */ /* 0x000f220000300a00 */
[----:B-1----:R-:W-:-:S05]  /*c7f0*/  IMAD.MOV.U32 R0, RZ, RZ, R43 ;  /* 0x000000ffff007224 */ /* 0x002fca00078e002b */
[----:B------:R1:W-:Y:S04]  /*c800*/  STL [R1+0x300], R0 ;  /* 0x0003000001007387 */ /* 0x0003e80000100800 */
[----:B------:R2:W-:Y:S01]  /*c810*/  STL [R1+0x30c], R54 ;  /* 0x00030c3601007387 */ /* 0x0005e20000100800 */
[----:B-1----:R-:W-:-:S03]  /*c820*/  MOV R0, R55 ;  /* 0x0000003700007202 */ /* 0x002fc60000000f00 */
[----:B--2---:R-:W-:Y:S04]  /*c830*/  STL [R1+0x314], R48 ;  /* 0x0003143001007387 */ /* 0x004fe80000100800 */
[----:B------:R1:W-:Y:S04]  /*c840*/  STL [R1+0x308], R0 ;  /* 0x0003080001007387 */ /* 0x0003e80000100800 */
[----:B------:R-:W2:Y:S01]  /*c850*/  LDL.LU.64 R54, [R1+0x4c8] ;  /* 0x0004c80001367983 */ /* 0x000ea20000300a00 */
[----:B-1----:R-:W-:-:S03]  /*c860*/  IMAD.MOV.U32 R0, RZ, RZ, R49 ;  /* 0x000000ffff007224 */ /* 0x002fc600078e0031 */
[----:B------:R-:W2:Y:S04]  /*c870*/  LDL.LU.64 R48, [R1+0x350] ;  /* 0x0003500001307983 */ /* 0x000ea80000300a00 */
[----:B------:R1:W-:Y:S04]  /*c880*/  STL [R1+0x310], R0 ;  /* 0x0003100001007387 */ /* 0x0003e80000100800 */
[----:B------:R-:W-:Y:S04]  /*c890*/  STL [R1+0x31c], R44 ;  /* 0x00031c2c01007387 */ /* 0x000fe80000100800 */
[----:B------:R-:W2:Y:S01]  /*c8a0*/  LDL.LU.64 R42, [R1+0x4e8] ;  /* 0x0004e800012a7983 */ /* 0x000ea20000300a00 */
[----:B-1----:R-:W-:-:S03]  /*c8b0*/  IMAD.MOV.U32 R0, RZ, RZ, R45 ;  /* 0x000000ffff007224 */ /* 0x002fc600078e002d */
[----:B---3--:R-:W-:Y:S04]  /*c8c0*/  STL [R1+0x324], R50 ;  /* 0x0003243201007387 */ /* 0x008fe80000100800 */
[----:B------:R1:W-:Y:S02]  /*c8d0*/  STL [R1+0x318], R0 ;  /* 0x0003180001007387 */ /* 0x0003e40000100800 */
[----:B-1----:R-:W-:-:S05]  /*c8e0*/  IMAD.MOV.U32 R0, RZ, RZ, R51 ;  /* 0x000000ffff007224 */ /* 0x002fca00078e0033 */
[----:B------:R4:W-:Y:S04]  /*c8f0*/  STL [R1+0x320], R0 ;  /* 0x0003200001007387 */ /* 0x0009e80000100800 */
[----:B------:R-:W3:Y:S04]  /*c900*/  LDL.LU.64 R44, [R1+0x358] ;  /* 0x00035800012c7983 */ /* 0x000ee80000300a00 */
[----:B------:R-:W3:Y:S01]  /*c910*/  LDL.LU.64 R50, [R1+0x360] ;  /* 0x0003600001327983 */ /* 0x000ee20000300a00 */
[----:B----4-:R-:W-:-:S03]  /*c920*/  MOV R0, R47 ;  /* 0x0000002f00007202 */ /* 0x010fc60000000f00 */
[----:B------:R1:W-:Y:S04]  /*c930*/  STL [R1+0x32c], R46 ;  /* 0x00032c2e01007387 */ /* 0x0003e80000100800 */
[----:B------:R4:W-:Y:S04]  /*c940*/  STL [R1+0x328], R0 ;  /* 0x0003280001007387 */ /* 0x0009e80000100800 */
[----:B------:R-:W-:Y:S04]  /*c950*/  STL [R1+0x334], R52 ;  /* 0x0003343401007387 */ /* 0x000fe80000100800 */
[----:B-1----:R-:W3:Y:S01]  /*c960*/  LDL.LU.64 R46, [R1+0x370] ;  /* 0x00037000012e7983 */ /* 0x002ee20000300a00 */
[----:B----4-:R-:W-:-:S05]  /*c970*/  IMAD.MOV.U32 R0, RZ, RZ, R53 ;  /* 0x000000ffff007224 */ /* 0x010fca00078e0035 */
[----:B------:R1:W-:Y:S04]  /*c980*/  STL [R1+0x330], R0 ;  /* 0x0003300001007387 */ /* 0x0003e80000100800 */
[----:B--2---:R2:W-:Y:S01]  /*c990*/  STL [R1+0x33c], R54 ;  /* 0x00033c3601007387 */ /* 0x0045e20000100800 */
[----:B-1----:R-:W-:-:S03]  /*c9a0*/  IMAD.MOV.U32 R0, RZ, RZ, R55 ;  /* 0x000000ffff007224 */ /* 0x002fc600078e0037 */
[----:B------:R-:W4:Y:S04]  /*c9b0*/  LDL.LU.64 R52, [R1+0x3c0] ;  /* 0x0003c00001347983 */ /* 0x000f280000300a00 */
[----:B------:R1:W-:Y:S04]  /*c9c0*/  STL [R1+0x338], R0 ;  /* 0x0003380001007387 */ /* 0x0003e80000100800 */
[----:B--2---:R-:W2:Y:S01]  /*c9d0*/  LDL.LU.64 R54, [R1+0x458] ;  /* 0x0004580001367983 */ /* 0x004ea20000300a00 */
[----:B-1----:R-:W-:-:S03]  /*c9e0*/  IMAD.MOV.U32 R0, RZ, RZ, R43 ;  /* 0x000000ffff007224 */ /* 0x002fc600078e002b */
[----:B------:R-:W-:Y:S04]  /*c9f0*/  STL [R1+0x344], R42 ;  /* 0x0003442a01007387 */ /* 0x000fe80000100800 */
[----:B------:R-:W-:Y:S04]  /*ca00*/  STL [R1+0x34c], R48 ;  /* 0x00034c3001007387 */ /* 0x000fe80000100800 */
[----:B------:R1:W-:Y:S02]  /*ca10*/  STL [R1+0x340], R0 ;  /* 0x0003400001007387 */ /* 0x0003e40000100800 */
[----:B-1----:R-:W-:-:S05]  /*ca20*/  MOV R0, R49 ;  /* 0x0000003100007202 */ /* 0x002fca0000000f00 */
[----:B------:R1:W-:Y:S04]  /*ca30*/  STL [R1+0x348], R0 ;  /* 0x0003480001007387 */ /* 0x0003e80000100800 */
[----:B------:R-:W2:Y:S04]  /*ca40*/  LDL.LU.64 R48, [R1+0x4c0] ;  /* 0x0004c00001307983 */ /* 0x000ea80000300a00 */
[----:B---3--:R-:W-:Y:S04]  /*ca50*/  STL [R1+0x354], R44 ;  /* 0x0003542c01007387 */ /* 0x008fe80000100800 */
[----:B------:R-:W3:Y:S01]  /*ca60*/  LDL.LU.64 R42, [R1+0x490] ;  /* 0x00049000012a7983 */ /* 0x000ee20000300a00 */
[----:B-1----:R-:W-:-:S05]  /*ca70*/  IMAD.MOV.U32 R0, RZ, RZ, R45 ;  /* 0x000000ffff007224 */ /* 0x002fca00078e002d */
[----:B------:R1:W-:Y:S04]  /*ca80*/  STL [R1+0x350], R0 ;  /* 0x0003500001007387 */ /* 0x0003e80000100800 */
[----:B------:R1:W-:Y:S02]  /*ca90*/  STL [R1+0x35c], R50 ;  /* 0x00035c3201007387 */ /* 0x0003e40000100800 */
[----:B-1----:R-:W-:Y:S02]  /*caa0*/  IMAD.MOV.U32 R0, RZ, RZ, R51 ;  /* 0x000000ffff007224 */ /* 0x002fe400078e0033 */
[----:B------:R-:W-:Y:S04]  /*cab0*/  STL [R1+0x364], R46 ;  /* 0x0003642e01007387 */ /* 0x000fe80000100800 */
[----:B------:R1:W-:Y:S04]  /*cac0*/  STL [R1+0x358], R0 ;  /* 0x0003580001007387 */ /* 0x0003e80000100800 */
[----:B------:R-:W3:Y:S04]  /*cad0*/  LDL.LU.64 R44, [R1+0x390] ;  /* 0x00039000012c7983 */ /* 0x000ee80000300a00 */
[----:B------:R-:W3:Y:S01]  /*cae0*/  LDL.LU.64 R50, [R1+0x398] ;  /* 0x0003980001327983 */ /* 0x000ee20000300a00 */
[----:B-1----:R-:W-:-:S05]  /*caf0*/  IMAD.MOV.U32 R0, RZ, RZ, R47 ;  /* 0x000000ffff007224 */ /* 0x002fca00078e002f */
[----:B------:R1:W-:Y:S04]  /*cb00*/  STL [R1+0x360], R0 ;  /* 0x0003600001007387 */ /* 0x0003e80000100800 */
[----:B----4-:R4:W-:Y:S01]  /*cb10*/  STL [R1+0x36c], R52 ;  /* 0x00036c3401007387 */ /* 0x0109e20000100800 */
[----:B-1----:R-:W-:-:S03]  /*cb20*/  MOV R0, R53 ;  /* 0x0000003500007202 */ /* 0x002fc60000000f00 */
[----:B----4-:R-:W4:Y:S04]  /*cb30*/  LDL.LU.64 R52, [R1+0x3a0] ;  /* 0x0003a00001347983 */ /* 0x010f280000300a00 */
[----:B------:R1:W-:Y:S04]  /*cb40*/  STL [R1+0x368], R0 ;  /* 0x0003680001007387 */ /* 0x0003e80000100800 */
[----:B--2---:R2:W-:Y:S01]  /*cb50*/  STL [R1+0x374], R54 ;  /* 0x0003743601007387 */ /* 0x0045e20000100800 */
[----:B-1----:R-:W-:-:S05]  /*cb60*/  IMAD.MOV.U32 R0, RZ, RZ, R55 ;  /* 0x000000ffff007224 */ /* 0x002fca00078e0037 */
[----:B------:R3:W-:Y:S04]  /*cb70*/  STL [R1+0x370], R0 ;  /* 0x0003700001007387 */ /* 0x0007e80000100800 */
[----:B------:R-:W4:Y:S04]  /*cb80*/  LDL.LU.64 R46, [R1+0x3a8] ;  /* 0x0003a800012e7983 */ /* 0x000f280000300a00 */
[----:B--2---:R-:W2:Y:S01]  /*cb90*/  LDL.LU.64 R54, [R1+0x3b0] ;  /* 0x0003b00001367983 */ /* 0x004ea20000300a00 */
[----:B---3--:R-:W-:-:S03]  /*cba0*/  IMAD.MOV.U32 R0, RZ, RZ, R43 ;  /* 0x000000ffff007224 */ /* 0x008fc600078e002b */
[----:B------:R-:W-:Y:S04]  /*cbb0*/  STL [R1+0x37c], R42 ;  /* 0x00037c2a01007387 */ /* 0x000fe80000100800 */
[----:B------:R1:W-:Y:S04]  /*cbc0*/  STL [R1+0x378], R0 ;  /* 0x0003780001007387 */ /* 0x0003e80000100800 */
[----:B------:R3:W-:Y:S01]  /*cbd0*/  STL [R1+0x384], R48 ;  /* 0x0003843001007387 */ /* 0x0007e20000100800 */
[----:B-1----:R-:W-:-:S03]  /*cbe0*/  IMAD.MOV.U32 R0, RZ, RZ, R49 ;  /* 0x000000ffff007224 */ /* 0x002fc600078e0031 */
[----:B---3--:R-:W3:Y:S04]  /*cbf0*/  LDL.LU.64 R48, [R1+0x3b8] ;  /* 0x0003b80001307983 */ /* 0x008ee80000300a00 */
[----:B------:R1:W-:Y:S02]  /*cc00*/  STL [R1+0x380], R0 ;  /* 0x0003800001007387 */ /* 0x0003e40000100800 */
[----:B-1----:R-:W-:Y:S02]  /*cc10*/  MOV R0, R45 ;  /* 0x0000002d00007202 */ /* 0x002fe40000000f00 */
[----:B------:R-:W-:Y:S04]  /*cc20*/  STL [R1+0x38c], R44 ;  /* 0x00038c2c01007387 */ /* 0x000fe80000100800 */
[----:B------:R-:W-:Y:S04]  /*cc30*/  STL [R1+0x394], R50 ;  /* 0x0003943201007387 */ /* 0x000fe80000100800 */
[----:B------:R1:W-:Y:S04]  /*cc40*/  STL [R1+0x388], R0 ;  /* 0x0003880001007387 */ /* 0x0003e80000100800 */
[----:B------:R-:W3:Y:S01]  /*cc50*/  LDL.LU.64 R40, [R1+0x450] ;  /* 0x0004500001287983 */ /* 0x000ee20000300a00 */
[----:B-1----:R-:W-:-:S05]  /*cc60*/  IMAD.MOV.U32 R0, RZ, RZ, R51 ;  /* 0x000000ffff007224 */ /* 0x002fca00078e0033 */
[----:B------:R4:W-:Y:S02]  /*cc70*/  STL [R1+0x390], R0 ;  /* 0x0003900001007387 */ /* 0x0009e40000100800 */
[----:B----4-:R-:W-:Y:S02]  /*cc80*/  IMAD.MOV.U32 R0, RZ, RZ, R53 ;  /* 0x000000ffff007224 */ /* 0x010fe400078e0035 */
[----:B------:R1:W-:Y:S04]  /*cc90*/  STL [R1+0x39c], R52 ;  /* 0x00039c3401007387 */ /* 0x0003e80000100800 */
[----:B------:R4:W-:Y:S04]  /*cca0*/  STL [R1+0x398], R0 ;  /* 0x0003980001007387 */ /* 0x0009e80000100800 */
[----:B------:R-:W3:Y:S04]  /*ccb0*/  LDL.LU.64 R50, [R1+0x488] ;  /* 0x0004880001327983 */ /* 0x000ee80000300a00 */
[----:B-1----:R-:W3:Y:S04]  /*ccc0*/  LDL.LU.64 R52, [R1+0x3d8] ;  /* 0x0003d80001347983 */ /* 0x002ee80000300a00 */
[----:B------:R-:W-:Y:S04]  /*ccd0*/  STL [R1+0x3a4], R46 ;  /* 0x0003a42e01007387 */ /* 0x000fe80000100800 */
[----:B------:R-:W3:Y:S01]  /*cce0*/  LDL.LU.64 R42, [R1+0x3d0] ;  /* 0x0003d000012a7983 */ /* 0x000ee20000300a00 */
[----:B----4-:R-:W-:-:S05]  /*ccf0*/  IMAD.MOV.U32 R0, RZ, RZ, R47 ;  /* 0x000000ffff007224 */ /* 0x010fca00078e002f */
[----:B------:R1:W-:Y:S04]  /*cd00*/  STL [R1+0x3a0], R0 ;  /* 0x0003a00001007387 */ /* 0x0003e80000100800 */
[----:B--2---:R2:W-:Y:S01]  /*cd10*/  STL [R1+0x3ac], R54 ;  /* 0x0003ac3601007387 */ /* 0x0045e20000100800 */
[----:B-1----:R-:W-:-:S03]  /*cd20*/  MOV R0, R55 ;  /* 0x0000003700007202 */ /* 0x002fc60000000f00 */
[----:B---3--:R-:W-:Y:S04]  /*cd30*/  STL [R1+0x3b4], R48 ;  /* 0x0003b43001007387 */ /* 0x008fe80000100800 */
[----:B------:R1:W-:Y:S04]  /*cd40*/  STL [R1+0x3a8], R0 ;  /* 0x0003a80001007387 */ /* 0x0003e80000100800 */
[----:B------:R-:W3:Y:S04]  /*cd50*/  LDL.LU.64 R44, [R1+0x3e0] ;  /* 0x0003e000012c7983 */ /* 0x000ee80000300a00 */
[----:B--2---:R-:W2:Y:S01]  /*cd60*/  LDL.LU.64 R54, [R1+0x3e8] ;  /* 0x0003e80001367983 */ /* 0x004ea20000300a00 */
[----:B-1----:R-:W-:-:S03]  /*cd70*/  IMAD.MOV.U32 R0, RZ, RZ, R49 ;  /* 0x000000ffff007224 */ /* 0x002fc600078e0031 */
[----:B------:R-:W4:Y:S04]  /*cd80*/  LDL.LU.64 R48, [R1+0x3f8] ;  /* 0x0003f80001307983 */ /* 0x000f280000300a00 */
[----:B------:R1:W-:Y:S04]  /*cd90*/  STL [R1+0x3b0], R0 ;  /* 0x0003b00001007387 */ /* 0x0003e80000100800 */
[----:B------:R-:W-:Y:S04]  /*cda0*/  STL [R1+0x3bc], R40 ;  /* 0x0003bc2801007387 */ /* 0x000fe80000100800 */
[----:B------:R-:W4:Y:S01]  /*cdb0*/  LDL.LU.64 R46, [R1+0x480] ;  /* 0x00048000012e7983 */ /* 0x000f220000300a00 */
[----:B-1----:R-:W-:-:S05]  /*cdc0*/  IMAD.MOV.U32 R0, RZ, RZ, R41 ;  /* 0x000000ffff007224 */ /* 0x002fca00078e0029 */
[----:B------:R1:W-:Y:S02]  /*cdd0*/  STL [R1+0x3b8], R0 ;  /* 0x0003b80001007387 */ /* 0x0003e40000100800 */
[----:B-1----:R-:W-:Y:S02]  /*cde0*/  IMAD.MOV.U32 R0, RZ, RZ, R51 ;  /* 0x000000ffff007224 */ /* 0x002fe400078e0033 */
[----:B------:R1:W-:Y:S04]  /*cdf0*/  STL [R1+0x3c4], R50 ;  /* 0x0003c43201007387 */ /* 0x0003e80000100800 */
[----:B------:R1:W-:Y:S04]  /*ce00*/  STL [R1+0x3c0], R0 ;  /* 0x0003c00001007387 */ /* 0x0003e80000100800 */
[----:B-1----:R-:W4:Y:S01]  /*ce10*/  LDL.LU.64 R50, [R1+0x508] ;  /* 0x0005080001327983 */ /* 0x002f220000300a00 */
[----:B------:R-:W-:-:S03]  /*ce20*/  MOV R0, R43 ;  /* 0x0000002b00007202 */ /* 0x000fc60000000f00 */
[----:B------:R-:W-:Y:S04]  /*ce30*/  STL [R1+0x3cc], R42 ;  /* 0x0003cc2a01007387 */ /* 0x000fe80000100800 */
[----:B------:R1:W-:Y:S04]  /*ce40*/  STL [R1+0x3c8], R0 ;  /* 0x0003c80001007387 */ /* 0x0003e80000100800 */
[----:B------:R1:W-:Y:S02]  /*ce50*/  STL [R1+0x3d4], R52 ;  /* 0x0003d43401007387 */ /* 0x0003e40000100800 */
[----:B-1----:R-:W-:-:S02]  /*ce60*/  IMAD.MOV.U32 R0, RZ, RZ, R53 ;  /* 0x000000ffff007224 */ /* 0x002fc400078e0035 */
[----:B------:R-:W4:Y:S04]  /*ce70*/  LDL.LU.64 R52, [R1+0x440] ;  /* 0x0004400001347983 */ /* 0x000f280000300a00 */
[----:B------:R3:W-:Y:S02]  /*ce80*/  STL [R1+0x3d0], R0 ;  /* 0x0003d00001007387 */ /* 0x0007e40000100800 */
[----:B---3--:R-:W-:Y:S02]  /*ce90*/  IMAD.MOV.U32 R0, RZ, RZ, R45 ;  /* 0x000000ffff007224 */ /* 0x008fe400078e002d */
[----:B------:R-:W-:Y:S04]  /*cea0*/  STL [R1+0x3dc], R44 ;  /* 0x0003dc2c01007387 */ /* 0x000fe80000100800 */
[----:B--2---:R-:W-:Y:S04]  /*ceb0*/  STL [R1+0x3e4], R54 ;  /* 0x0003e43601007387 */ /* 0x004fe80000100800 */
[----:B------:R1:W-:Y:S02]  /*cec0*/  STL [R1+0x3d8], R0 ;  /* 0x0003d80001007387 */ /* 0x0003e40000100800 */
[----:B-1----:R-:W-:-:S02]  /*ced0*/  IMAD.MOV.U32 R0, RZ, RZ, R55 ;  /* 0x000000ffff007224 */ /* 0x002fc400078e0037 */
[----:B------:R-:W2:Y:S04]  /*cee0*/  LDL.LU.64 R54, [R1+0x410] ;  /* 0x0004100001367983 */ /* 0x000ea80000300a00 */
[----:B------:R1:W-:Y:S04]  /*cef0*/  STL [R1+0x3e0], R0 ;  /* 0x0003e00001007387 */ /* 0x0003e80000100800 */
[----:B----4-:R-:W-:Y:S01]  /*cf00*/  STL [R1+0x3ec], R46 ;  /* 0x0003ec2e01007387 */ /* 0x010fe20000100800 */
[----:B-1----:R-:W-:-:S05]  /*cf10*/  MOV R0, R47 ;  /* 0x0000002f00007202 */ /* 0x002fca0000000f00 */
[----:B------:R1:W-:Y:S04]  /*cf20*/  STL [R1+0x3e8], R0 ;  /* 0x0003e80001007387 */ /* 0x0003e80000100800 */
[----:B------:R-:W3:Y:S04]  /*cf30*/  LDL.LU.64 R40, [R1+0x418] ;  /* 0x0004180001287983 */ /* 0x000ee80000300a00 */
[----:B------:R-:W4:Y:S04]  /*cf40*/  LDL.LU.64 R44, [R1+0x428] ;  /* 0x00042800012c7983 */ /* 0x000f280000300a00 */
[----:B------:R-:W-:Y:S04]  /*cf50*/  STL [R1+0x3f4], R48 ;  /* 0x0003f43001007387 */ /* 0x000fe80000100800 */
[----:B------:R-:W4:Y:S01]  /*cf60*/  LDL.LU.64 R42, [R1+0x420] ;  /* 0x00042000012a7983 */ /* 0x000f220000300a00 */
[----:B-1----:R-:W-:-:S05]  /*cf70*/  IMAD.MOV.U32 R0, RZ, RZ, R49 ;  /* 0x000000ffff007224 */ /* 0x002fca00078e0031 */
[----:B------:R1:W-:Y:S02]  /*cf80*/  STL [R1+0x3f0], R0 ;  /* 0x0003f00001007387 */ /* 0x0003e40000100800 */
[----:B-1----:R-:W-:Y:S02]  /*cf90*/  IMAD.MOV.U32 R0, RZ, RZ, R51 ;  /* 0x000000ffff007224 */ /* 0x002fe400078e0033 */
[----:B------:R-:W-:Y:S04]  /*cfa0*/  STL [R1+0x3fc], R50 ;  /* 0x0003fc3201007387 */ /* 0x000fe80000100800 */
[----:B------:R-:W-:Y:S04]  /*cfb0*/  STL [R1+0x404], R52 ;  /* 0x0004043401007387 */ /* 0x000fe80000100800 */
[----:B------:R1:W-:Y:S04]  /*cfc0*/  STL [R1+0x3f8], R0 ;  /* 0x0003f80001007387 */ /* 0x0003e80000100800 */
[----:B------:R-:W4:Y:S04]  /*cfd0*/  LDL.LU.64 R46, [R1+0x430] ;  /* 0x00043000012e7983 */ /* 0x000f280000300a00 */
[----:B------:R-:W4:Y:S01]  /*cfe0*/  LDL.LU.64 R48, [R1+0x438] ;  /* 0x0004380001307983 */ /* 0x000f220000300a00 */
[----:B-1----:R-:W-:-:S05]  /*cff0*/  IMAD.MOV.U32 R0, RZ, RZ, R53 ;  /* 0x000000ffff007224 */ /* 0x002fca00078e0035 */
[----:B------:R1:W-:Y:S04]  /*d000*/  STL [R1+0x400], R0 ;  /* 0x0004000001007387 */ /* 0x0003e80000100800 */
[----:B------:R-:W4:Y:S04]  /*d010*/  LDL.LU.64 R50, [R1+0x4b8] ;  /* 0x0004b80001327983 */ /* 0x000f280000300a00 */
[----:B--2---:R2:W-:Y:S04]  /*d020*/  STL [R1+0x40c], R54 ;  /* 0x00040c3601007387 */ /* 0x0045e80000100800 */
[----:B------:R-:W4:Y:S01]  /*d030*/  LDL.LU.64 R52, [R1+0x448] ;  /* 0x0004480001347983 */ /* 0x000f220000300a00 */
[----:B-1----:R-:W-:-:S03]  /*d040*/  MOV R0, R55 ;  /* 0x0000003700007202 */ /* 0x002fc60000000f00 */
[----:B--2---:R-:W2:Y:S04]  /*d050*/  LDL.LU.64 R54, [R1+0x5c0] ;  /* 0x0005c00001367983 */ /* 0x004ea80000300a00 */
[----:B------:R3:W-:Y:S02]  /*d060*/  STL [R1+0x408], R0 ;  /* 0x0004080001007387 */ /* 0x0007e40000100800 */
[----:B---3--:R-:W-:Y:S02]  /*d070*/  IMAD.MOV.U32 R0, RZ, RZ, R41 ;  /* 0x000000ffff007224 */ /* 0x008fe400078e0029 */
[----:B------:R-:W-:Y:S04]  /*d080*/  STL [R1+0x414], R40 ;  /* 0x0004142801007387 */ /* 0x000fe80000100800 */
[----:B------:R1:W-:Y:S04]  /*d090*/  STL [R1+0x410], R0 ;  /* 0x0004100001007387 */ /* 0x0003e80000100800 */
[----:B----4-:R3:W-:Y:S01]  /*d0a0*/  STL [R1+0x41c], R42 ;  /* 0x00041c2a01007387 */ /* 0x0107e20000100800 */
[----:B-1----:R-:W-:-:S05]  /*d0b0*/  IMAD.MOV.U32 R0, RZ, RZ, R43 ;  /* 0x000000ffff007224 */ /* 0x002fca00078e002b */
[----:B------:R1:W-:Y:S04]  /*d0c0*/  STL [R1+0x418], R0 ;  /* 0x0004180001007387 */ /* 0x0003e80000100800 */
[----:B------:R-:W-:Y:S04]  /*d0d0*/  STL [R1+0x424], R44 ;  /* 0x0004242c01007387 */ /* 0x000fe80000100800 */
[----:B---3--:R-:W3:Y:S01]  /*d0e0*/  LDL.LU.64 R42, [R1+0x5e0] ;  /* 0x0005e000012a7983 */ /* 0x008ee20000300a00 */
[----:B-1----:R-:W-:Y:S02]  /*d0f0*/  IMAD.MOV.U32 R0, RZ, RZ, R45 ;  /* 0x000000ffff007224 */ /* 0x002fe400078e002d */
[----:B------:R-:W-:-:S02]  /*d100*/  IMAD.MOV.U32 R40, RZ, RZ, R78 ;  /* 0x000000ffff287224 */ /* 0x000fc400078e004e */
[----:B------:R-:W-:Y:S01]  /*d110*/  IMAD.MOV.U32 R41, RZ, RZ, R79 ;  /* 0x000000ffff297224 */ /* 0x000fe200078e004f */
[----:B------:R-:W-:Y:S01]  /*d120*/  MOV R38, R76 ;  /* 0x0000004c00267202 */ /* 0x000fe20000000f00 */
[----:B------:R-:W-:Y:S02]  /*d130*/  IMAD.MOV.U32 R39, RZ, RZ, R77 ;  /* 0x000000ffff277224 */ /* 0x000fe400078e004d */
[----:B------:R-:W-:Y:S02]  /*d140*/  IMAD.MOV.U32 R32, RZ, RZ, R64 ;  /* 0x000000ffff207224 */ /* 0x000fe400078e0040 */
[----:B------:R-:W-:Y:S01]  /*d150*/  IMAD.MOV.U32 R33, RZ, RZ, R65 ;  /* 0x000000ffff217224 */ /* 0x000fe200078e0041 */
[----:B------:R-:W-:Y:S04]  /*d160*/  STL [R1+0x42c], R46 ;  /* 0x00042c2e01007387 */ /* 0x000fe80000100800 */
[----:B------:R1:W-:Y:S04]  /*d170*/  STL [R1+0x420], R0 ;  /* 0x0004200001007387 */ /* 0x0003e80000100800 */
[----:B------:R-:W-:Y:S01]  /*d180*/  STL [R1+0x434], R48 ;  /* 0x0004343001007387 */ /* 0x000fe20000100800 */
[----:B-1----:R-:W-:-:S05]  /*d190*/  MOV R0, R47 ;  /* 0x0000002f00007202 */ /* 0x002fca0000000f00 */
[----:B------:R1:W-:Y:S04]  /*d1a0*/  STL [R1+0x428], R0 ;  /* 0x0004280001007387 */ /* 0x0003e80000100800 */
[----:B------:R-:W-:Y:S01]  /*d1b0*/  STL [R1+0x43c], R50 ;  /* 0x00043c3201007387 */ /* 0x000fe20000100800 */
[----:B-1----:R-:W-:-:S05]  /*d1c0*/  IMAD.MOV.U32 R0, RZ, RZ, R49 ;  /* 0x000000ffff007224 */ /* 0x002fca00078e0031 */
[----:B------:R1:W-:Y:S04]  /*d1d0*/  STL [R1+0x430], R0 ;  /* 0x0004300001007387 */ /* 0x0003e80000100800 */
[----:B------:R-:W-:Y:S01]  /*d1e0*/  STL [R1+0x444], R52 ;  /* 0x0004443401007387 */ /* 0x000fe20000100800 */
[----:B-1----:R-:W-:-:S05]  /*d1f0*/  IMAD.MOV.U32 R0, RZ, RZ, R51 ;  /* 0x000000ffff007224 */ /* 0x002fca00078e0033 */
[----:B------:R1:W-:Y:S04]  /*d200*/  STL [R1+0x438], R0 ;  /* 0x0004380001007387 */ /* 0x0003e80000100800 */
[----:B--2---:R-:W-:Y:S01]  /*d210*/  STL [R1+0x44c], R54 ;  /* 0x00044c3601007387 */ /* 0x004fe20000100800 */
[----:B-1----:R-:W-:-:S05]  /*d220*/  IMAD.MOV.U32 R0, RZ, RZ, R53 ;  /* 0x000000ffff007224 */ /* 0x002fca00078e0035 */
        /* <DEDUP_REMOVED lines=8> */
[----:B-1----:R-:W-:-:S05]  /*d2b0*/  MOV R0, R61 ;  /* 0x0000003d00007202 */ /* 0x002fca0000000f00 */
[----:B------:R1:W-:Y:S02]  /*d2c0*/  STL [R1+0x458], R0 ;  /* 0x0004580001007387 */ /* 0x0003e40000100800 */
[----:B-1----:R-:W-:-:S05]  /*d2d0*/  IMAD.MOV.U32 R0, RZ, RZ, R63 ;  /* 0x000000ffff007224 */ /* 0x002fca00078e003f */
[----:B------:R1:W-:Y:S04]  /*d2e0*/  STL [R1+0x460], R0 ;  /* 0x0004600001007387 */ /* 0x0003e80000100800 */
[----:B---3--:R2:W-:Y:S04]  /*d2f0*/  STL [R1+0x46c], R42 ;  /* 0x00046c2a01007387 */ /* 0x0085e80000100800 */
[----:B------:R-:W3:Y:S01]  /*d300*/  LDL.LU.64 R48, [R1+0x5f8] ;  /* 0x0005f80001307983 */ /* 0x000ee20000300a00 */
[----:B------:R-:W-:-:S03]  /*d310*/  IMAD.MOV.U32 R46, RZ, RZ, R56 ;  /* 0x000000ffff2e7224 */ /* 0x000fc600078e0038 */
[----:B------:R-:W4:Y:S01]  /*d320*/  LDL.LU.64 R78, [R1+0x598] ;  /* 0x00059800014e7983 */ /* 0x000f220000300a00 */
[----:B------:R-:W-:-:S03]  /*d330*/  IMAD.MOV.U32 R47, RZ, RZ, R57 ;  /* 0x000000ffff2f7224 */ /* 0x000fc600078e0039 */
[----:B------:R-:W3:Y:S04]  /*d340*/  LDL.LU.64 R50, [R1+0x5b0] ;  /* 0x0005b00001327983 */ /* 0x000ee80000300a00 */
[----:B------:R-:W4:Y:S04]  /*d350*/  LDL.LU.64 R44, [R1+0x5d8] ;  /* 0x0005d800012c7983 */ /* 0x000f280000300a00 */
[----:B------:R-:W3:Y:S04]  /*d360*/  LDL.LU.64 R52, [R1+0x578] ;  /* 0x0005780001347983 */ /* 0x000ee80000300a00 */
[----:B------:R-:W3:Y:S04]  /*d370*/  LDL.LU.64 R56, [R1+0x670] ;  /* 0x0006700001387983 */ /* 0x000ee80000300a00 */
[----:B------:R-:W3:Y:S04]  /*d380*/  LDL.LU.64 R76, [R1+0x590] ;  /* 0x00059000014c7983 */ /* 0x000ee80000300a00 */
[----:B------:R-:W3:Y:S04]  /*d390*/  LDL.LU.64 R54, [R1+0x638] ;  /* 0x0006380001367983 */ /* 0x000ee80000300a00 */
[----:B------:R-:W3:Y:S04]  /*d3a0*/  LDL.LU.64 R64, [R1+0x5d0] ;  /* 0x0005d00001407983 */ /* 0x000ee80000300a00 */
[----:B------:R-:W3:Y:S04]  /*d3b0*/  LDL.LU.64 R58, [R1+0x618] ;  /* 0x00061800013a7983 */ /* 0x000ee80000300a00 */
[----:B------:R-:W4:Y:S04]  /*d3c0*/  LDL.LU.64 R34, [R1+0x558] ;  /* 0x0005580001227983 */ /* 0x000f280000300a00 */
[----:B------:R-:W3:Y:S01]  /*d3d0*/  LDL.LU.64 R62, [R1+0x5f0] ;  /* 0x0005f000013e7983 */ /* 0x000ee20000300a00 */
[----:B-1----:R-:W-:-:S03]  /*d3e0*/  MOV R0, R43 ;  /* 0x0000002b00007202 */ /* 0x002fc60000000f00 */
[----:B------:R-:W3:Y:S04]  /*d3f0*/  LDL.LU.64 R60, [R1+0x660] ;  /* 0x00066000013c7983 */ /* 0x000ee80000300a00 */
[----:B------:R-:W3:Y:S04]  /*d400*/  LDL.LU.64 R36, [R1+0x600] ;  /* 0x0006000001247983 */ /* 0x000ee80000300a00 */
[----:B------:R1:W-:Y:S04]  /*d410*/  STL [R1+0x468], R0 ;  /* 0x0004680001007387 */ /* 0x0003e80000100800 */
[----:B--2---:R-:W2:Y:S04]  /*d420*/  LDL.LU.64 R42, [R1+0x620] ;  /* 0x00062000012a7983 */ /* 0x004ea80000300a00 */
[----:B------:R1:W-:Y:S02]  /*d430*/  STL [R1+0x474], R46 ;  /* 0x0004742e01007387 */ /* 0x0003e40000100800 */
[----:B-1----:R-:W-:-:S02]  /*d440*/  IMAD.MOV.U32 R0, RZ, RZ, R47 ;  /* 0x000000ffff007224 */ /* 0x002fc400078e002f */
[----:B------:R-:W2:Y:S04]  /*d450*/  LDL.LU.64 R46, [R1+0x580] ;  /* 0x00058000012e7983 */ /* 0x000ea80000300a00 */
[----:B------:R1:W-:Y:S04]  /*d460*/  STL [R1+0x470], R0 ;  /* 0x0004700001007387 */ /* 0x0003e80000100800 */
[----:B------:R-:W-:Y:S01]  /*d470*/  STL [R1+0x47c], R32 ;  /* 0x00047c2001007387 */ /* 0x000fe20000100800 */
[----:B-1----:R-:W-:-:S05]  /*d480*/  IMAD.MOV.U32 R0, RZ, RZ, R33 ;  /* 0x000000ffff007224 */ /* 0x002fca00078e0021 */
[----:B------:R4:W-:Y:S02]  /*d490*/  STL [R1+0x478], R0 ;  /* 0x0004780001007387 */ /* 0x0009e40000100800 */
[----:B----4-:R-:W-:Y:S02]  /*d4a0*/  IMAD.MOV.U32 R0, RZ, RZ, R35 ;  /* 0x000000ffff007224 */ /* 0x010fe400078e0023 */
[----:B------:R-:W-:Y:S04]  /*d4b0*/  STL [R1+0x484], R34 ;  /* 0x0004842201007387 */ /* 0x000fe80000100800 */
[----:B------:R3:W-:Y:S02]  /*d4c0*/  STL [R1+0x480], R0 ;  /* 0x0004800001007387 */ /* 0x0007e40000100800 */
[----:B---3--:R-:W-:-:S02]  /*d4d0*/  MOV R0, R37 ;  /* 0x0000002500007202 */ /* 0x008fc40000000f00 */
[----:B------:R-:W-:Y:S04]  /*d4e0*/  STL [R1+0x48c], R36 ;  /* 0x00048c2401007387 */ /* 0x000fe80000100800 */
[----:B------:R1:W-:Y:S04]  /*d4f0*/  STL [R1+0x488], R0 ;  /* 0x0004880001007387 */ /* 0x0003e80000100800 */
[----:B------:R-:W-:Y:S01]  /*d500*/  STL [R1+0x494], R38 ;  /* 0x0004942601007387 */ /* 0x000fe20000100800 */
[----:B-1----:R-:W-:-:S03]  /*d510*/  IMAD.MOV.U32 R0, RZ, RZ, R39 ;  /* 0x000000ffff007224 */ /* 0x002fc600078e0027 */
[----:B--2---:R-:W-:Y:S04]  /*d520*/  STL [R1+0x49c], R46 ;  /* 0x00049c2e01007387 */ /* 0x004fe80000100800 */
[----:B------:R1:W-:Y:S02]  /*d530*/  STL [R1+0x490], R0 ;  /* 0x0004900001007387 */ /* 0x0003e40000100800 */
[----:B-1----:R-:W-:Y:S02]  /*d540*/  IMAD.MOV.U32 R0, RZ, RZ, R47 ;  /* 0x000000ffff007224 */ /* 0x002fe400078e002f */
[----:B------:R-:W2:Y:S04]  /*d550*/  LDL.LU.64 R46, [R1+0x640] ;  /* 0x00064000012e7983 */ /* 0x000ea80000300a00 */
[----:B------:R1:W-:Y:S04]  /*d560*/  STL [R1+0x498], R0 ;  /* 0x0004980001007387 */ /* 0x0003e80000100800 */
[----:B------:R-:W-:Y:S01]  /*d570*/  STL [R1+0x4a4], R40 ;  /* 0x0004a42801007387 */ /* 0x000fe20000100800 */
[----:B-1----:R-:W-:-:S05]  /*d580*/  IMAD.MOV.U32 R0, RZ, RZ, R41 ;  /* 0x000000ffff007224 */ /* 0x002fca00078e0029 */
[----:B------:R1:W-:Y:S04]  /*d590*/  STL [R1+0x4a0], R0 ;  /* 0x0004a00001007387 */ /* 0x0003e80000100800 */
[----:B------:R-:W-:Y:S01]  /*d5a0*/  STL [R1+0x4ac], R42 ;  /* 0x0004ac2a01007387 */ /* 0x000fe20000100800 */
[----:B-1----:R-:W-:-:S03]  /*d5b0*/  MOV R0, R43 ;  /* 0x0000002b00007202 */ /* 0x002fc60000000f00 */
[----:B------:R-:W-:Y:S04]  /*d5c0*/  STL [R1+0x4b4], R44 ;  /* 0x0004b42c01007387 */ /* 0x000fe80000100800 */
[----:B------:R1:W-:Y:S02]  /*d5d0*/  STL [R1+0x4a8], R0 ;  /* 0x0004a80001007387 */ /* 0x0003e40000100800 */
[----:B-1----:R-:W-:-:S05]  /*d5e0*/  IMAD.MOV.U32 R0, RZ, RZ, R45 ;  /* 0x000000ffff007224 */ /* 0x002fca00078e002d */
[----:B------:R1:W-:Y:S04]  /*d5f0*/  STL [R1+0x4b0], R0 ;  /* 0x0004b00001007387 */ /* 0x0003e80000100800 */
[----:B------:R3:W-:Y:S01]  /*d600*/  STL [R1+0x4bc], R78 ;  /* 0x0004bc4e01007387 */ /* 0x0007e20000100800 */
[----:B-1----:R-:W-:Y:S02]  /*d610*/  IMAD.MOV.U32 R0, RZ, RZ, R79 ;  /* 0x000000ffff007224 */ /* 0x002fe400078e004f */
[----:B---3--:R-:W-:Y:S01]  /*d620*/  IMAD.MOV.U32 R78, RZ, RZ, R80 ;  /* 0x000000ffff4e7224 */ /* 0x008fe200078e0050 */
[----:B------:R-:W-:Y:S01]  /*d630*/  MOV R79, R81 ;  /* 0x00000051004f7202 */ /* 0x000fe20000000f00 */
[----:B------:R-:W-:Y:S01]  /*d640*/  IMAD.MOV.U32 R80, RZ, RZ, R82 ;  /* 0x000000ffff507224 */ /* 0x000fe200078e0052 */
[----:B------:R2:W-:Y:S01]  /*d650*/  STL [R1+0x4b8], R0 ;  /* 0x0004b80001007387 */ /* 0x0005e20000100800 */
[----:B------:R-:W-:Y:S01]  /*d660*/  IMAD.MOV.U32 R81, RZ, RZ, R83 ;  /* 0x000000ffff517224 */ /* 0x000fe200078e0053 */
[----:B------:R-:W-:Y:S01]  /*d670*/  MOV R83, R85 ;  /* 0x0000005500537202 */ /* 0x000fe20000000f00 */
[----:B------:R-:W-:-:S02]  /*d680*/  IMAD.MOV.U32 R82, RZ, RZ, R84 ;  /* 0x000000ffff527224 */ /* 0x000fc400078e0054 */
[----:B------:R-:W3:Y:S04]  /*d690*/  LDL.LU.64 R84, [R1+0x690] ;  /* 0x0006900001547983 */ /* 0x000ee80000300a00 */
[----:B------:R-:W-:Y:S04]  /*d6a0*/  STL [R1+0x4c4], R8 ;  /* 0x0004c40801007387 */ /* 0x000fe80000100800 */
[----:B------:R-:W-:Y:S01]  /*d6b0*/  STL [R1+0x4c0], R9 ;  /* 0x0004c00901007387 */ /* 0x000fe20000100800 */
        /* <DEDUP_REMOVED lines=9> */
[----:B------:R-:W-:-:S02]  /*d750*/  IMAD.MOV.U32 R43, RZ, RZ, R69 ;  /* 0x000000ffff2b7224 */ /* 0x000fc400078e0045 */
[----:B------:R-:W-:Y:S02]  /*d760*/  IMAD.MOV.U32 R44, RZ, RZ, R70 ;  /* 0x000000ffff2c7224 */ /* 0x000fe400078e0046 */
[----:B------:R-:W-:Y:S02]  /*d770*/  IMAD.MOV.U32 R45, RZ, RZ, R71 ;  /* 0x000000ffff2d7224 */ /* 0x000fe400078e0047 */
[----:B--2---:R-:W-:Y:S01]  /*d780*/  IMAD.MOV.U32 R0, RZ, RZ, R47 ;  /* 0x000000ffff007224 */ /* 0x004fe200078e002f */
[----:B------:R-:W-:Y:S04]  /*d790*/  STL [R1+0x4cc], R46 ;  /* 0x0004cc2e01007387 */ /* 0x000fe80000100800 */
[----:B------:R-:W-:Y:S04]  /*d7a0*/  STL [R1+0x4d4], R48 ;  /* 0x0004d43001007387 */ /* 0x000fe80000100800 */
[----:B------:R1:W-:Y:S04]  /*d7b0*/  STL [R1+0x4c8], R0 ;  /* 0x0004c80001007387 */ /* 0x0003e80000100800 */
[----:B------:R-:W-:Y:S01]  /*d7c0*/  STL [R1+0x4dc], R50 ;  /* 0x0004dc3201007387 */ /* 0x000fe20000100800 */
[----:B-1----:R-:W-:-:S05]  /*d7d0*/  IMAD.MOV.U32 R0, RZ, RZ, R49 ;  /* 0x000000ffff007224 */ /* 0x002fca00078e0031 */
[----:B------:R1:W-:Y:S04]  /*d7e0*/  STL [R1+0x4d0], R0 ;  /* 0x0004d00001007387 */ /* 0x0003e80000100800 */
[----:B------:R-:W-:Y:S01]  /*d7f0*/  STL [R1+0x4e4], R52 ;  /* 0x0004e43401007387 */ /* 0x000fe20000100800 */
        /* <DEDUP_REMOVED lines=12> */
[----:B------:R1:W-:Y:S01]  /*d8c0*/  STL [R1+0x4f8], R0 ;  /* 0x0004f80001007387 */ /* 0x0003e20000100800 */
[----:B------:R-:W-:-:S03]  /*d8d0*/  IMAD.MOV.U32 R56, RZ, RZ, R60 ;  /* 0x000000ffff387224 */ /* 0x000fc600078e003c */
[----:B------:R-:W-:Y:S01]  /*d8e0*/  STL [R1+0x504], R76 ;  /* 0x0005044c01007387 */ /* 0x000fe20000100800 */
[----:B-1----:R-:W-:Y:S02]  /*d8f0*/  IMAD.MOV.U32 R0, RZ, RZ, R77 ;  /* 0x000000ffff007224 */ /* 0x002fe400078e004d */
[----:B------:R-:W-:-:S03]  /*d900*/  IMAD.MOV.U32 R57, RZ, RZ, R61 ;  /* 0x000000ffff397224 */ /* 0x000fc600078e003d */
[----:B------:R1:W-:Y:S04]  /*d910*/  STL [R1+0x500], R0 ;  /* 0x0005000001007387 */ /* 0x0003e80000100800 */
[----:B---3--:R2:W-:Y:S04]  /*d920*/  STL [R1+0x50c], R84 ;  /* 0x00050c5401007387 */ /* 0x0085e80000100800 */
[----:B------:R-:W3:Y:S01]  /*d930*/  LDL.LU.64 R58, [R1+0x648] ;  /* 0x00064800013a7983 */ /* 0x000ee20000300a00 */
[----:B-1----:R-:W-:-:S03]  /*d940*/  IMAD.MOV.U32 R0, RZ, RZ, R85 ;  /* 0x000000ffff007224 */ /* 0x002fc600078e0055 */
[----:B------:R-:W4:Y:S04]  /*d950*/  LDL.LU.64 R60, [R1+0x708] ;  /* 0x00070800013c7983 */ /* 0x000f280000300a00 */
[----:B------:R-:W4:Y:S04]  /*d960*/  LDL.LU.64 R62, [R1+0x730] ;  /* 0x00073000013e7983 */ /* 0x000f280000300a00 */
[----:B------:R-:W4:Y:S04]  /*d970*/  LDL.LU.64 R76, [R1+0x6f0] ;  /* 0x0006f000014c7983 */ /* 0x000f280000300a00 */
[----:B------:R-:W4:Y:S04]  /*d980*/  LDL.LU.64 R86, [R1+0x6d8] ;  /* 0x0006d80001567983 */ /* 0x000f280000300a00 */
[----:B------:R-:W4:Y:S01]  /*d990*/  LDL.LU.64 R64, [R1+0x6c8] ;  /* 0x0006c80001407983 */ /* 0x000f220000300a00 */
[----:B------:R-:W-:-:S03]  /*d9a0*/  MOV R46, R72 ;  /* 0x00000048002e7202 */ /* 0x000fc60000000f00 */
[----:B------:R-:W4:Y:S01]  /*d9b0*/  LDL.LU.64 R66, [R1+0x700] ;  /* 0x0007000001427983 */ /* 0x000f220000300a00 */
[----:B------:R-:W-:-:S03]  /*d9c0*/  IMAD.MOV.U32 R47, RZ, RZ, R73 ;  /* 0x000000ffff2f7224 */ /* 0x000fc600078e0049 */
[----:B------:R-:W4:Y:S01]  /*d9d0*/  LDL.LU.64 R68, [R1+0x6c0] ;  /* 0x0006c00001447983 */ /* 0x000f220000300a00 */
[----:B------:R-:W-:-:S03]  /*d9e0*/  IMAD.MOV.U32 R48, RZ, RZ, R78 ;  /* 0x000000ffff307224 */ /* 0x000fc600078e004e */
[----:B------:R1:W-:Y:S01]  /*d9f0*/  STL [R1+0x508], R0 ;  /* 0x0005080001007387 */ /* 0x0003e20000100800 */
[----:B------:R-:W-:-:S03]  /*da00*/  MOV R49, R79 ;  /* 0x0000004f00317202 */ /* 0x000fc60000000f00 */
[----:B------:R-:W4:Y:S01]  /*da10*/  LDL.LU.64 R70, [R1+0x680] ;  /* 0x0006800001467983 */ /* 0x000f220000300a00 */
[----:B------:R-:W-:-:S03]  /*da20*/  IMAD.MOV.U32 R52, RZ, RZ, R80 ;  /* 0x000000ffff347224 */ /* 0x000fc600078e0050 */
[----:B------:R-:W4:Y:S01]  /*da30*/  LDL.LU.64 R72, [R1+0x678] ;  /* 0x0006780001487983 */ /* 0x000f220000300a00 */
[----:B------:R-:W-:Y:S01]  /*da40*/  IMAD.MOV.U32 R53, RZ, RZ, R81 ;  /* 0x000000ffff357224 */ /* 0x000fe200078e0051 */
[----:B------:R-:W-:Y:S02]  /*da50*/  MOV R51, R83 ;  /* 0x0000005300337202 */ /* 0x000fe40000000f00 */
[----:B------:R-:W-:Y:S01]  /*da60*/  STL [R1+0x514], R36 ;  /* 0x0005142401007387 */ /* 0x000fe20000100800 */
[----:B------:R-:W-:-:S03]  /*da70*/  IMAD.MOV.U32 R50, RZ, RZ, R82 ;  /* 0x000000ffff327224 */ /* 0x000fc600078e0052 */
[----:B------:R-:W4:Y:S04]  /*da80*/  LDL.LU.64 R78, [R1+0x740] ;  /* 0x00074000014e7983 */ /* 0x000f280000300a00 */
[----:B------:R-:W4:Y:S04]  /*da90*/  LDL.LU.64 R80, [R1+0x628] ;  /* 0x0006280001507983 */ /* 0x000f280000300a00 */
[----:B------:R-:W4:Y:S04]  /*daa0*/  LDL.LU.64 R82, [R1+0x718] ;  /* 0x0007180001527983 */ /* 0x000f280000300a00 */
[----:B--2---:R-:W2:Y:S01]  /*dab0*/  LDL.LU.64 R84, [R1+0x5c8] ;  /* 0x0005c80001547983 */ /* 0x004ea20000300a00 */
[----:B-1----:R-:W-:-:S03]  /*dac0*/  MOV R0, R37 ;  /* 0x0000002500007202 */ /* 0x002fc60000000f00 */
[----:B------:R-:W-:Y:S04]  /*dad0*/  STL [R1+0x51c], R38 ;  /* 0x00051c2601007387 */ /* 0x000fe80000100800 */
[----:B------:R1:W-:Y:S04]  /*dae0*/  STL [R1+0x510], R0 ;  /* 0x0005100001007387 */ /* 0x0003e80000100800 */
[----:B------:R-:W-:Y:S01]  /*daf0*/  STL [R1+0x524], R40 ;  /* 0x0005242801007387 */ /* 0x000fe20000100800 */
[----:B-1----:R-:W-:-:S05]  /*db00*/  IMAD.MOV.U32 R0, RZ, RZ, R39 ;  /* 0x000000ffff007224 */ /* 0x002fca00078e0027 */
[----:B------:R1:W-:Y:S04]  /*db10*/  STL [R1+0x518], R0 ;  /* 0x0005180001007387 */ /* 0x0003e80000100800 */
[----:B------:R-:W-:Y:S01]  /*db20*/  STL [R1+0x52c], R42 ;  /* 0x00052c2a01007387 */ /* 0x000fe20000100800 */
[----:B-1----:R-:W-:-:S05]  /*db30*/  IMAD.MOV.U32 R0, RZ, RZ, R41 ;  /* 0x000000ffff007224 */ /* 0x002fca00078e0029 */
[----:B------:R1:W-:Y:S02]  /*db40*/  STL [R1+0x520], R0 ;  /* 0x0005200001007387 */ /* 0x0003e40000100800 */
[----:B-1----:R-:W-:-:S05]  /*db50*/  IMAD.MOV.U32 R0, RZ, RZ, R43 ;  /* 0x000000ffff007224 */ /* 0x002fca00078e002b */
[----:B------:R1:W-:Y:S04]  /*db60*/  STL [R1+0x528], R0 ;  /* 0x0005280001007387 */ /* 0x0003e80000100800 */
[----:B------:R-:W-:Y:S01]  /*db70*/  STL [R1+0x534], R56 ;  /* 0x0005343801007387 */ /* 0x000fe20000100800 */
[----:B-1----:R-:W-:-:S05]  /*db80*/  IMAD.MOV.U32 R0, RZ, RZ, R57 ;  /* 0x000000ffff007224 */ /* 0x002fca00078e0039 */
[----:B------:R1:W-:Y:S01]  /*db90*/  STL [R1+0x530], R0 ;  /* 0x0005300001007387 */ /* 0x0003e20000100800 */
[----:B------:R-:W-:Y:S02]  /*dba0*/  IMAD.MOV.U32 R42, RZ, RZ, R50 ;  /* 0x000000ffff2a7224 */ /* 0x000fe400078e0032 */
[----:B------:R-:W-:Y:S01]  /*dbb0*/  IMAD.MOV.U32 R43, RZ, RZ, R51 ;  /* 0x000000ffff2b7224 */ /* 0x000fe200078e0033 */
[----:B------:R-:W-:Y:S01]  /*dbc0*/  STL [R1+0x53c], R74 ;  /* 0x00053c4a01007387 */ /* 0x000fe20000100800 */
[----:B-1----:R-:W-:Y:S01]  /*dbd0*/  IMAD.MOV.U32 R0, RZ, RZ, R75 ;  /* 0x000000ffff007224 */ /* 0x002fe200078e004b */
[----:B------:R-:W-:Y:S01]  /*dbe0*/  MOV R40, R44 ;  /* 0x0000002c00287202 */ /* 0x000fe20000000f00 */
[----:B------:R-:W-:Y:S01]  /*dbf0*/  IMAD.MOV.U32 R41, RZ, RZ, R45 ;  /* 0x000000ffff297224 */ /* 0x000fe200078e002d */
[----:B------:R-:W-:Y:S02]  /*dc00*/  MOV R38, R48 ;  /* 0x0000003000267202 */ /* 0x000fe40000000f00 */
[----:B------:R1:W-:Y:S01]  /*dc10*/  STL [R1+0x538], R0 ;  /* 0x0005380001007387 */ /* 0x0003e20000100800 */
[----:B------:R-:W-:Y:S01]  /*dc20*/  IMAD.MOV.U32 R39, RZ, RZ, R49 ;  /* 0x000000ffff277224 */ /* 0x000fe200078e0031 */
[----:B------:R-:W-:Y:S01]  /*dc30*/  MOV R44, R54 ;  /* 0x00000036002c7202 */ /* 0x000fe20000000f00 */
[----:B------:R-:W-:-:S02]  /*dc40*/  IMAD.MOV.U32 R45, RZ, RZ, R55 ;  /* 0x000000ffff2d7224 */ /* 0x000fc400078e0037 */
[----:B------:R-:W-:Y:S02]  /*dc50*/  IMAD.MOV.U32 R36, RZ, RZ, R46 ;  /* 0x000000ffff247224 */ /* 0x000fe400078e002e */
[----:B------:R-:W-:Y:S02]  /*dc60*/  IMAD.MOV.U32 R37, RZ, RZ, R47 ;  /* 0x000000ffff257224 */ /* 0x000fe400078e002f */
[----:B---3--:R-:W-:Y:S01]  /*dc70*/  IMAD.MOV.U32 R54, RZ, RZ, R58 ;  /* 0x000000ffff367224 */ /* 0x008fe200078e003a */
[----:B------:R-:W-:Y:S01]  /*dc80*/  MOV R55, R59 ;  /* 0x0000003b00377202 */ /* 0x000fe20000000f00 */
[----:B----4-:R-:W-:Y:S02]  /*dc90*/  IMAD.MOV.U32 R46, RZ, RZ, R60 ;  /* 0x000000ffff2e7224 */ /* 0x010fe400078e003c */
        /* <DEDUP_REMOVED lines=10> */
[----:B------:R-:W-:Y:S01]  /*dd40*/  MOV R51, R71 ;  /* 0x0000004700337202 */ /* 0x000fe20000000f00 */
[----:B------:R-:W-:-:S02]  /*dd50*/  IMAD.MOV.U32 R62, RZ, RZ, R72 ;  /* 0x000000ffff3e7224 */ /* 0x000fc400078e0048 */
[----:B------:R-:W-:Y:S01]  /*dd60*/  IMAD.MOV.U32 R63, RZ, RZ, R73 ;  /* 0x000000ffff3f7224 */ /* 0x000fe200078e0049 */
[----:B------:R-:W-:Y:S01]  /*dd70*/  MOV R64, R78 ;  /* 0x0000004e00407202 */ /* 0x000fe20000000f00 */
[----:B------:R-:W-:Y:S02]  /*dd80*/  IMAD.MOV.U32 R65, RZ, RZ, R79 ;  /* 0x000000ffff417224 */ /* 0x000fe400078e004f */
[----:B------:R-:W-:Y:S02]  /*dd90*/  IMAD.MOV.U32 R66, RZ, RZ, R80 ;  /* 0x000000ffff427224 */ /* 0x000fe400078e0050 */
[----:B------:R-:W-:Y:S01]  /*dda0*/  IMAD.MOV.U32 R67, RZ, RZ, R81 ;  /* 0x000000ffff437224 */ /* 0x000fe200078e0051 */
[----:B--2---:R2:W-:Y:S01]  /*ddb0*/  STL [R1+0x544], R84 ;  /* 0x0005445401007387 */ /* 0x0045e20000100800 */
[----:B-1----:R-:W-:-:S03]  /*ddc0*/  IMAD.MOV.U32 R0, RZ, RZ, R85 ;  /* 0x000000ffff007224 */ /* 0x002fc600078e0055 */
[----:B------:R-:W3:Y:S04]  /*ddd0*/  LDL.LU.64 R70, [R1+0x6e0] ;  /* 0x0006e00001467983 */ /* 0x000ee80000300a00 */
[----:B------:R-:W4:Y:S01]  /*dde0*/  LDL.LU.64 R74, [R1+0x720] ;  /* 0x00072000014a7983 */ /* 0x000f220000300a00 */
[----:B------:R-:W-:-:S03]  /*ddf0*/  MOV R68, R82 ;  /* 0x0000005200447202 */ /* 0x000fc60000000f00 */
[----:B------:R-:W4:Y:S01]  /*de00*/  LDL.LU.64 R72, [R1+0x698] ;  /* 0x0006980001487983 */ /* 0x000f220000300a00 */
[----:B------:R-:W-:-:S03]  /*de10*/  IMAD.MOV.U32 R69, RZ, RZ, R83 ;  /* 0x000000ffff457224 */ /* 0x000fc600078e0053 */
[----:B------:R-:W4:Y:S04]  /*de20*/  LDL.LU.64 R78, [R1+0x748] ;  /* 0x00074800014e7983 */ /* 0x000f280000300a00 */
[----:B------:R1:W-:Y:S04]  /*de30*/  STL [R1+0x540], R0 ;  /* 0x0005400001007387 */ /* 0x0003e80000100800 */
[----:B------:R-:W4:Y:S04]  /*de40*/  LDL.LU.64 R80, [R1+0x6e8] ;  /* 0x0006e80001507983 */ /* 0x000f280000300a00 */
[----:B------:R-:W4:Y:S04]  /*de50*/  LDL.LU.64 R82, [R1+0x728] ;  /* 0x0007280001527983 */ /* 0x000f280000300a00 */
[----:B--2---:R-:W2:Y:S01]  /*de60*/  LDL.LU.64 R84, [R1+0x6a8] ;  /* 0x0006a80001547983 */ /* 0x004ea20000300a00 */
[----:B-1----:R-:W-:-:S03]  /*de70*/  IMAD.MOV.U32 R0, RZ, RZ, R37 ;  /* 0x000000ffff007224 */ /* 0x002fc600078e0025 */
[----:B------:R-:W-:Y:S04]  /*de80*/  STL [R1+0x54c], R36 ;  /* 0x00054c2401007387 */ /* 0x000fe80000100800 */
[----:B------:R-:W-:Y:S04]  /*de90*/  STL [R1+0x554], R38 ;  /* 0x0005542601007387 */ /* 0x000fe80000100800 */
[----:B------:R1:W-:Y:S02]  /*dea0*/  STL [R1+0x548], R0 ;  /* 0x0005480001007387 */ /* 0x0003e40000100800 */
[----:B-1----:R-:W-:-:S05]  /*deb0*/  MOV R0, R39 ;  /* 0x0000002700007202 */ /* 0x002fca0000000f00 */
[----:B------:R1:W-:Y:S04]  /*dec0*/  STL [R1+0x550], R0 ;  /* 0x0005500001007387 */ /* 0x0003e80000100800 */
[----:B------:R-:W-:Y:S01]  /*ded0*/  STL [R1+0x55c], R40 ;  /* 0x00055c2801007387 */ /* 0x000fe20000100800 */
[----:B-1----:R-:W-:-:S05]  /*dee0*/  IMAD.MOV.U32 R0, RZ, RZ, R41 ;  /* 0x000000ffff007224 */ /* 0x002fca00078e0029 */
[----:B------:R1:W-:Y:S04]  /*def0*/  STL [R1+0x558], R0 ;  /* 0x0005580001007387 */ /* 0x0003e80000100800 */
[----:B------:R1:W-:Y:S02]  /*df00*/  STL [R1+0x564], R52 ;  /* 0x0005643401007387 */ /* 0x0003e40000100800 */
[----:B-1----:R-:W-:-:S05]  /*df10*/  IMAD.MOV.U32 R0, RZ, RZ, R53 ;  /* 0x000000ffff007224 */ /* 0x002fca00078e0035 */
[----:B------:R1:W-:Y:S01]  /*df20*/  STL [R1+0x560], R0 ;  /* 0x0005600001007387 */ /* 0x0003e20000100800 */
[----:B------:R-:W-:Y:S01]  /*df30*/  IMAD.MOV.U32 R52, RZ, RZ, R66 ;  /* 0x000000ffff347224 */ /* 0x000fe200078e0042 */
[----:B------:R-:W-:Y:S01]  /*df40*/  MOV R53, R67 ;  /* 0x0000004300357202 */ /* 0x000fe20000000f00 */
[----:B------:R-:W-:Y:S01]  /*df50*/  IMAD.MOV.U32 R66, RZ, RZ, R68 ;  /* 0x000000ffff427224 */ /* 0x000fe200078e0044 */
[----:B------:R4:W-:Y:S01]  /*df60*/  STL [R1+0x56c], R76 ;  /* 0x00056c4c01007387 */ /* 0x0009e20000100800 */
[----:B------:R-:W-:Y:S02]  /*df70*/  IMAD.MOV.U32 R67, RZ, RZ, R69 ;  /* 0x000000ffff437224 */ /* 0x000fe400078e0045 */
[----:B-1----:R-:W-:-:S05]  /*df80*/  IMAD.MOV.U32 R0, RZ, RZ, R77 ;  /* 0x000000ffff007224 */ /* 0x002fca00078e004d */
[----:B------:R2:W-:Y:S01]  /*df90*/  STL [R1+0x568], R0 ;  /* 0x0005680001007387 */ /* 0x0005e20000100800 */
[----:B---3--:R-:W-:Y:S01]  /*dfa0*/  IMAD.MOV.U32 R68, RZ, RZ, R70 ;  /* 0x000000ffff447224 */ /* 0x008fe200078e0046 */
[----:B------:R-:W-:Y:S01]  /*dfb0*/  MOV R69, R71 ;  /* 0x0000004700457202 */ /* 0x000fe20000000f00 */
[----:B----4-:R-:W-:Y:S02]  /*dfc0*/  IMAD.MOV.U32 R70, RZ, RZ, R72 ;  /* 0x000000ffff467224 */ /* 0x010fe400078e0048 */
[----:B------:R-:W-:Y:S01]  /*dfd0*/  IMAD.MOV.U32 R71, RZ, RZ, R73 ;  /* 0x000000ffff477224 */ /* 0x000fe200078e0049 */
[----:B------:R-:W-:Y:S01]  /*dfe0*/  MOV R72, R78 ;  /* 0x0000004e00487202 */ /* 0x000fe20000000f00 */
[----:B------:R-:W-:Y:S02]  /*dff0*/  IMAD.MOV.U32 R73, RZ, RZ, R79 ;  /* 0x000000ffff497224 */ /* 0x000fe400078e004f */
[----:B------:R-:W-:Y:S01]  /*e000*/  IMAD.MOV.U32 R76, RZ, RZ, R82 ;  /* 0x000000ffff4c7224 */ /* 0x000fe200078e0052 */
[----:B--2---:R-:W-:Y:S01]  /*e010*/  MOV R0, R85 ;  /* 0x0000005500007202 */ /* 0x004fe20000000f00 */
[----:B------:R1:W-:Y:S01]  /*e020*/  STL [R1+0x574], R84 ;  /* 0x0005745401007387 */ /* 0x0003e20000100800 */
[----:B------:R-:W-:-:S03]  /*e030*/  IMAD.MOV.U32 R77, RZ, RZ, R83 ;  /* 0x000000ffff4d7224 */ /* 0x000fc600078e0053 */
[----:B------:R-:W2:Y:S04]  /*e040*/  LDL.LU.64 R78, [R1+0x6f8] ;  /* 0x0006f800014e7983 */ /* 0x000ea80000300a00 */
[----:B------:R-:W3:Y:S04]  /*e050*/  LDL.LU.64 R82, [R1+0x6b8] ;  /* 0x0006b80001527983 */ /* 0x000ee80000300a00 */
[----:B------:R4:W-:Y:S04]  /*e060*/  STL [R1+0x570], R0 ;  /* 0x0005700001007387 */ /* 0x0009e80000100800 */
[----:B-1----:R-:W3:Y:S01]  /*e070*/  LDL.LU.64 R84, [R1+0x6a0] ;  /* 0x0006a00001547983 */ /* 0x002ee20000300a00 */
[----:B----4-:R-:W-:-:S03]  /*e080*/  IMAD.MOV.U32 R0, RZ, RZ, R43 ;  /* 0x000000ffff007224 */ /* 0x010fc600078e002b */
        /* <DEDUP_REMOVED lines=18> */
[----:B-1----:R-:W-:-:S05]  /*e1b0*/  IMAD.MOV.U32 R0, RZ, RZ, R75 ;  /* 0x000000ffff007224 */ /* 0x002fca00078e004b */
[----:B------:R1:W-:Y:S04]  /*e1c0*/  STL [R1+0x5a8], R0 ;  /* 0x0005a80001007387 */ /* 0x0003e80000100800 */
[----:B------:R4:W-:Y:S01]  /*e1d0*/  STL [R1+0x5b4], R80 ;  /* 0x0005b45001007387 */ /* 0x0009e20000100800 */
[----:B-1----:R-:W-:-:S05]  /*e1e0*/  MOV R0, R81 ;  /* 0x0000005100007202 */ /* 0x002fca0000000f00 */
[----:B------:R1:W-:Y:S01]  /*e1f0*/  STL [R1+0x5b0], R0 ;  /* 0x0005b00001007387 */ /* 0x0003e20000100800 */
[----:B------:R-:W-:Y:S01]  /*e200*/  MOV R74, R76 ;  /* 0x0000004c004a7202 */ /* 0x000fe20000000f00 */
[----:B------:R-:W-:Y:S02]  /*e210*/  IMAD.MOV.U32 R75, RZ, RZ, R77 ;  /* 0x000000ffff4b7224 */ /* 0x000fe400078e004d */
[----:B--2---:R-:W-:Y:S02]  /*e220*/  IMAD.MOV.U32 R76, RZ, RZ, R78 ;  /* 0x000000ffff4c7224 */ /* 0x004fe400078e004e */
[----:B------:R-:W-:Y:S02]  /*e230*/  IMAD.MOV.U32 R77, RZ, RZ, R79 ;  /* 0x000000ffff4d7224 */ /* 0x000fe400078e004f */
[----:B---3--:R-:W-:Y:S02]  /*e240*/  IMAD.MOV.U32 R78, RZ, RZ, R82 ;  /* 0x000000ffff4e7224 */ /* 0x008fe400078e0052 */
[----:B------:R-:W-:Y:S01]  /*e250*/  IMAD.MOV.U32 R79, RZ, RZ, R83 ;  /* 0x000000ffff4f7224 */ /* 0x000fe200078e0053 */
[----:B------:R2:W-:Y:S04]  /*e260*/  STL [R1+0x5bc], R84 ;  /* 0x0005bc5401007387 */ /* 0x0005e80000100800 */
[----:B----4-:R-:W3:Y:S01]  /*e270*/  LDL.LU.64 R80, [R1+0x750] ;  /* 0x0007500001507983 */ /* 0x010ee20000300a00 */
[----:B-1----:R-:W-:-:S03]  /*e280*/  IMAD.MOV.U32 R0, RZ, RZ, R85 ;  /* 0x000000ffff007224 */ /* 0x002fc600078e0055 */
[----:B------:R-:W4:Y:S04]  /*e290*/  LDL.LU.64 R82, [R1+0x738] ;  /* 0x0007380001527983 */ /* 0x000f280000300a00 */
[----:B------:R1:W-:Y:S04]  /*e2a0*/  STL [R1+0x5b8], R0 ;  /* 0x0005b80001007387 */ /* 0x0003e80000100800 */
[----:B------:R-:W-:Y:S04]  /*e2b0*/  STL [R1+0x5c4], R54 ;  /* 0x0005c43601007387 */ /* 0x000fe80000100800 */
        /* <DEDUP_REMOVED lines=36> */
[----:B------:R1:W-:Y:S02]  /*e500*/  STL [R1+0x618], R0 ;  /* 0x0006180001007387 */ /* 0x0003e40000100800 */
[----:B-1----:R-:W-:Y:S02]  /*e510*/  MOV R0, R79 ;  /* 0x0000004f00007202 */ /* 0x002fe40000000f00 */
[----:B------:R-:W-:Y:S02]  /*e520*/  MOV R6, R87 ;  /* 0x0000005700067202 */ /* 0x000fe40000000f00 */
[----:B------:R-:W-:-:S04]  /*e530*/  SHF.R.S32.HI R5, RZ, 0x1f, R3 ;  /* 0x0000001fff057819 */ /* 0x000fc80000011403 */
[----:B------:R-:W-:-:S04]  /*e540*/  LEA.HI R5, R5, R3, RZ, 0x6 ;  /* 0x0000000305057211 */ /* 0x000fc800078f30ff */
[----:B------:R-:W-:Y:S01]  /*e550*/  SHF.R.S32.HI R5, RZ, 0x6, R5 ;  /* 0x00000006ff057819 */ /* 0x000fe20000011405 */
[----:B---3--:R-:W-:Y:S04]  /*e560*/  STL [R1+0x62c], R80 ;  /* 0x00062c5001007387 */ /* 0x008fe80000100800 */
[----:B------:R1:W-:Y:S04]  /*e570*/  STL [R1+0x620], R0 ;  /* 0x0006200001007387 */ /* 0x0003e80000100800 */
[----:B----4-:R-:W-:Y:S01]  /*e580*/  STL [R1+0x634], R82 ;  /* 0x0006345201007387 */ /* 0x010fe20000100800 */
[----:B-1----:R-:W-:-:S05]  /*e590*/  IMAD.MOV.U32 R0, RZ, RZ, R81 ;  /* 0x000000ffff007224 */ /* 0x002fca00078e0051 */
[----:B------:R1:W-:Y:S04]  /*e5a0*/  STL [R1+0x628], R0 ;  /* 0x0006280001007387 */ /* 0x0003e80000100800 */
[----:B--2---:R-:W-:Y:S01]  /*e5b0*/  STL [R1+0x63c], R84 ;  /* 0x00063c5401007387 */ /* 0x004fe20000100800 */
[----:B-1----:R-:W-:-:S05]  /*e5c0*/  IMAD.MOV.U32 R0, RZ, RZ, R83 ;  /* 0x000000ffff007224 */ /* 0x002fca00078e0053 */
[----:B------:R1:W-:Y:S02]  /*e5d0*/  STL [R1+0x630], R0 ;  /* 0x0006300001007387 */ /* 0x0003e40000100800 */
[----:B-1----:R-:W-:-:S05]  /*e5e0*/  IMAD.MOV.U32 R0, RZ, RZ, R85 ;  /* 0x000000ffff007224 */ /* 0x002fca00078e0055 */
[----:B------:R-:W-:Y:S04]  /*e5f0*/  STL [R1+0x638], R0 ;  /* 0x0006380001007387 */ /* 0x000fe80000100800 */
[----:B------:R-:W-:Y:S04]  /*e600*/  STL [R1+0x644], R86 ;  /* 0x0006445601007387 */ /* 0x000fe80000100800 */
[----:B------:R-:W-:Y:S04]  /*e610*/  STL [R1+0x640], R6 ;  /* 0x0006400601007387 */ /* 0x000fe80000100800 */
[----:B------:R-:W-:Y:S04]  /*e620*/  STL [R1], RZ ;  /* 0x000000ff01007387 */ /* 0x000fe80000100800 */
[----:B------:R-:W-:Y:S04]  /*e630*/  STL [R1+0x4], RZ ;  /* 0x000004ff01007387 */ /* 0x000fe80000100800 */
        /* <DEDUP_REMOVED lines=62> */
[----:B------:R1:W-:Y:S02]  /*ea20*/  STL [R1+0x648], R5 ;  /* 0x0006480501007387 */ /* 0x0003e40000100800 */
[----:B-1----:R-:W-:-:S05]  /*ea30*/  IADD3 R5, R5, -0x2, RZ ;  /* 0xfffffffe05057810 */ /* 0x002fca0007ffe0ff */
[----:B------:R1:W-:Y:S01]  /*ea40*/  STL [R1+0x64c], R5 ;  /* 0x00064c0501007387 */ /* 0x0003e20000100800 */
[----:B------:R-:W-:Y:S02]  /*ea50*/  SHF.R.S32.HI R0, RZ, 0x1f, R2 ;  /* 0x0000001fff007819 */ /* 0x000fe40000011402 */
[----:B------:R-:W-:Y:S01]  /*ea60*/  SHF.R.S32.HI R3, RZ, 0x1f, R4 ;  /* 0x0000001fff037819 */ /* 0x000fe20000011404 */
[----:B------:R-:W-:Y:S01]  /*ea70*/  IMAD.MOV.U32 R13, RZ, RZ, RZ ;  /* 0x000000ffff0d7224 */ /* 0x000fe200078e00ff */
[C---:B------:R-:W-:Y:S01]  /*ea80*/  SHF.L.U64.HI R0, R2.reuse, 0x2, R0 ;  /* 0x0000000202007819 */ /* 0x040fe20000010200 */
[----:B------:R-:W-:Y:S01]  /*ea90*/  IMAD.SHL.U32 R2, R2, 0x4, RZ ;  /* 0x0000000402027824 */ /* 0x000fe200078e00ff */
[C---:B------:R-:W-:Y:S01]  /*eaa0*/  SHF.L.U64.HI R3, R4.reuse, 0x2, R3 ;  /* 0x0000000204037819 */ /* 0x040fe20000010203 */
[----:B------:R-:W-:Y:S01]  /*eab0*/  IMAD.SHL.U32 R4, R4, 0x4, RZ ;  /* 0x0000000404047824 */ /* 0x000fe200078e00ff */
        /* <DEDUP_REMOVED lines=95> */
[----:B------:R-:W-:Y:S01]  /*f0b0*/  CS2R R86, SRZ ;  /* 0x0000000000567805 */ /* 0x000fe2000001ff00 */
[----:B------:R-:W-:Y:S01]  /*f0c0*/  UMOV UR14, 0x1 ;  /* 0x00000001000e7882 */ /* 0x000fe20000000000 */
[----:B-1----:R-:W-:-:S05]  /*f0d0*/  UMOV UR13, 0xffffffff ;  /* 0xffffffff000d7882 */ /* 0x002fca0000000000 */
.L_x_1:
[----:B------:R-:W-:Y:S01]  /*f0e0*/  STL.64 [R1+0x878], R86 ;  /* 0x0008785601007387 */ /* 0x000fe20000100a00 */
[----:B------:R-:W-:Y:S01]  /*f0f0*/  UIADD3 UR13, UR13, 0x1, URZ ;  /* 0x000000010d0d7890 */ /* 0x000fe2000fffe03f */
[----:B------:R-:W-:-:S04]  /*f100*/  DEPBAR.LE SB0, 0x2 ;  /* 0x000080800000791a */ /* 0x000fc80000000000 */
[----:B------:R-:W-:Y:S01]  /*f110*/  STL.64 [R1+0x870], R84 ;  /* 0x0008705401007387 */ /* 0x000fe20000100a00 */
[----:B------:R-:W-:Y:S01]  /*f120*/  UMOV UR7, 0x40000040 ;  /* 0x4000004000077882 */ /* 0x000fe20000000000 */
[----:B------:R-:W1:Y:S02]  /*f130*/  LDC R5, c[0x0][0x230] ;  /* 0x00008c00ff057b82 */ /* 0x000e640000000800 */
[----:B------:R-:W-:Y:S04]  /*f140*/  STL.64 [R1+0x868], R82 ;  /* 0x0008685201007387 */ /* 0x000fe80000100a00 */
        /* <DEDUP_REMOVED lines=28> */
[----:B------:R2:W-:Y:S04]  /*f310*/  STL.64 [R1+0x780], R24 ;  /* 0x0007801801007387 */ /* 0x0005e80000100a00 */
[----:B--2---:R-:W2:Y:S04]  /*f320*/  LDL.LU.64 R24, [R1] ;  /* 0x0000000001187983 */ /* 0x004ea80000300a00 */
[----:B------:R-:W2:Y:S04]  /*f330*/  LDL.LU.64 R26, [R1+0x8] ;  /* 0x00000800011a7983 */ /* 0x000ea80000300a00 */
        /* <DEDUP_REMOVED lines=29> */
[----:B------:R-:W2:Y:S01]  /*f510*/  LDL.LU.64 R86, [R1+0xf8] ;  /* 0x0000f80001567983 */ /* 0x000ea20000300a00 */
[----:B------:R-:W-:Y:S01]  /*f520*/  UISETP.GT.AND UP0, UPT, UR13, 0x2, UPT ;  /* 0x000000020d00788c */ /* 0x000fe2000bf04270 */
[----:B------:R-:W-:Y:S03]  /*f530*/  BAR.SYNC.DEFER_BLOCKING 0x0 ;  /* 0x0000000000007b1d */ /* 0x000fe60000010000 */
[----:B------:R-:W-:-:S04]  /*f540*/  USEL UR13, UR13, URZ, !UP0 ;  /* 0x0000003f0d0d7287 */ /* 0x000fc8000c000000 */
[----:B------:R-:W-:Y:S02]  /*f550*/  ULEA UR5, UR13, UR12, 0xf ;  /* 0x0000000c0d057291 */ /* 0x000fe4000f8e783f */
[----:B------:R-:W-:Y:S01]  /*f560*/  ULEA UR4, UR13, UR12, 0x10 ;  /* 0x0000000c0d047291 */ /* 0x000fe2000f8e803f */
[----:B------:R-:W-:Y:S01]  /*f570*/  STL [R1+0x778], R14 ;  /* 0x0007780e01007387 */ /* 0x000fe20000100800 */
[----:B------:R-:W-:Y:S02]  /*f580*/  UIADD3 UR5, UR5, 0x30000, URZ ;  /* 0x0003000005057890 */ /* 0x000fe4000fffe03f */
[----:B------:R-:W-:Y:S01]  /*f590*/  USHF.R.U32.HI UR4, URZ, 0x4, UR4 ;  /* 0x000000043f047899 */ /* 0x000fe20008011604 */
[----:B-----5:R-:W-:Y:S01]  /*f5a0*/  STL [R1+0x764], R12 ;  /* 0x0007640c01007387 */ /* 0x020fe20000100800 */
[----:B------:R-:W-:Y:S02]  /*f5b0*/  USHF.R.U32.HI UR5, URZ, 0x4, UR5 ;  /* 0x000000043f057899 */ /* 0x000fe40008011605 */
[----:B------:R-:W-:Y:S01]  /*f5c0*/  USGXT.U32 UR4, UR4, 0xe ;  /* 0x0000000e0404789a */ /* 0x000fe20008000000 */
[----:B------:R-:W-:Y:S01]  /*f5d0*/  STL [R1+0x760], R11 ;  /* 0x0007600b01007387 */ /* 0x000fe20000100800 */
[----:B------:R-:W-:-:S02]  /*f5e0*/  USGXT.U32 UR6, UR5, 0xe ;  /* 0x0000000e0506789a */ /* 0x000fc40008000000 */
[----:B------:R-:W-:Y:S01]  /*f5f0*/  UIADD3 UR8, UP0, UR4, 0x2, URZ ;  /* 0x0000000204087890 */ /* 0x000fe2000ff1e03f */
[----:B-----5:R-:W-:Y:S01]  /*f600*/  STL [R1+0x75c], R10 ;  /* 0x00075c0a01007387 */ /* 0x020fe20000100800 */
[----:B------:R-:W-:Y:S01]  /*f610*/  UMOV UR5, 0x40000040 ;  /* 0x4000004000057882 */ /* 0x000fe20000000000 */
[----:B------:R-:W-:Y:S01]  /*f620*/  UIADD3 UR10, UP1, UR6, 0x2, URZ ;  /* 0x00000002060a7890 */ /* 0x000fe2000ff3e03f */
[----:B--2---:R-:W-:-:S06]  /*f630*/  WARPGROUP.ARRIVE ;  /* 0x00000000000079c5 */ /* 0x004fcc0000000000 */
[----:B------:R-:W-:Y:S01]  /*f640*/  HGMMA.64x128x8.F32.TF32 R24, gdesc[UR4], R24, gsb0 ;  /* 0x05e00000041879f0 */ /* 0x000fe20008002818 */
[----:B------:R-:W-:Y:S01]  /*f650*/  UMOV UR4, URZ ;  /* 0x0000003f00047c82 */ /* 0x000fe20008000000 */
[----:B------:R-:W-:Y:S01]  /*f660*/  UMOV UR5, URZ ;  /* 0x0000003f00057c82 */ /* 0x000fe20008000000 */
[----:B------:R-:W-:Y:S02]  /*f670*/  UIADD3.X UR9, UR4, 0x40000040, URZ, UP0, !UPT ;  /* 0x4000004004097890 */ /* 0x000fe400087fe43f */
[----:B------:R-:W-:Y:S02]  /*f680*/  UIADD3.X UR11, UR5, 0x40000040, URZ, UP1, !UPT ;  /* 0x40000040050b7890 */ /* 0x000fe40008ffe43f */
[----:B------:R-:W-:Y:S02]  /*f690*/  UIADD3.64 UR40, UR8, 0x2, URZ ;  /* 0x0000000208287897 */ /* 0x000fe4000fffe03f */
[----:B------:R-:W-:Y:S02]  /*f6a0*/  UIADD3.64 UR42, UR10, 0x2, URZ ;  /* 0x000000020a2a7897 */ /* 0x000fe4000fffe03f */
[----:B------:R-:W-:-:S02]  /*f6b0*/  UIADD3.64 UR36, UR8, 0x4, URZ ;  /* 0x0000000408247897 */ /* 0x000fc4000fffe03f */
[----:B------:R-:W-:Y:S02]  /*f6c0*/  UIADD3.64 UR38, UR10, 0x4, URZ ;  /* 0x000000040a267897 */ /* 0x000fe4000fffe03f */
[----:B------:R-:W-:Y:S02]  /*f6d0*/  UIADD3.64 UR32, UR8, 0x7fe, URZ ;  /* 0x000007fe08207897 */ /* 0x000fe4000fffe03f */
[----:B------:R-:W-:Y:S02]  /*f6e0*/  UIADD3.64 UR34, UR10, 0x3fe, URZ ;  /* 0x000003fe0a227897 */ /* 0x000fe4000fffe03f */
[----:B------:R-:W-:Y:S02]  /*f6f0*/  UIADD3.64 UR28, UR8, 0x800, URZ ;  /* 0x00000800081c7897 */ /* 0x000fe4000fffe03f */
[----:B------:R-:W-:Y:S02]  /*f700*/  UIADD3.64 UR30, UR10, 0x400, URZ ;  /* 0x000004000a1e7897 */ /* 0x000fe4000fffe03f */
[----:B------:R-:W-:-:S02]  /*f710*/  UIADD3.64 UR24, UR8, 0x802, URZ ;  /* 0x0000080208187897 */ /* 0x000fc4000fffe03f */
[----:B------:R-:W-:Y:S02]  /*f720*/  UIADD3.64 UR26, UR10, 0x402, URZ ;  /* 0x000004020a1a7897 */ /* 0x000fe4000fffe03f */
[----:B------:R-:W-:Y:S02]  /*f730*/  UIADD3.64 UR20, UR8, 0x804, URZ ;  /* 0x0000080408147897 */ /* 0x000fe4000fffe03f */
[----:B------:R-:W-:Y:S01]  /*f740*/  UIADD3.64 UR22, UR10, 0x404, URZ ;  /* 0x000004040a167897 */ /* 0x000fe2000fffe03f */
[----:B------:R-:W-:Y:S02]  /*f750*/  WARPGROUP.DEPBAR.LE gsb0, 0x0 ;  /* 0x00008000000079c5 */ /* 0x000fe40000010000 */
[----:B------:R-:W-:-:S06]  /*f760*/  WARPGROUP.ARRIVE ;  /* 0x00000000000079c5 */ /* 0x000fcc0000000000 */
[----:B------:R-:W-:Y:S03]  /*f770*/  HGMMA.64x128x8.F32.TF32 R24, gdesc[UR8], R24, gsb0 ;  /* 0x05e00000081879f0 */ /* 0x000fe60008002818 */
[----:B------:R-:W-:Y:S02]  /*f780*/  WARPGROUP.DEPBAR.LE gsb0, 0x0 ;  /* 0x00008000000079c5 */ /* 0x000fe40000010000 */
[----:B------:R-:W-:-:S07]  /*f790*/  WARPGROUP.ARRIVE ;  /* 0x00000000000079c5 */ /* 0x000fce0000000000 */
        /* <DEDUP_REMOVED lines=12> */
[----:B------:R-:W-:Y:S01]  /*f860*/  HGMMA.64x128x8.F32.TF32 R24, gdesc[UR24], R24, gsb0 ;  /* 0x05e00000181879f0 */ /* 0x000fe20008002818 */
[----:B------:R-:W-:Y:S02]  /*f870*/  UIADD3.64 UR4, UR8, 0x1fe, URZ ;  /* 0x000001fe08047897 */ /* 0x000fe4000fffe03f */
[----:B------:R-:W-:Y:S02]  /*f880*/  WARPGROUP.DEPBAR.LE gsb0, 0x0 ;  /* 0x00008000000079c5 */ /* 0x000fe40000010000 */
[----:B------:R-:W-:-:S07]  /*f890*/  WARPGROUP.ARRIVE ;  /* 0x00000000000079c5 */ /* 0x000fce0000000000 */
[----:B------:R-:W-:Y:S01]  /*f8a0*/  HGMMA.64x128x8.F32.TF32 R24, gdesc[UR20], R24, gsb0 ;  /* 0x05e00000141879f0 */ /* 0x000fe20008002818 */
[----:B------:R-:W-:Y:S01]  /*f8b0*/  UIADD3.64 UR44, UR8, 0x200, URZ ;  /* 0x00000200082c7897 */ /* 0x000fe2000fffe03f */
[----:B------:R-:W-:Y:S01]  /*f8c0*/  UMOV UR46, UR10 ;  /* 0x0000000a002e7c82 */ /* 0x000fe20008000000 */
[----:B------:R-:W-:Y:S01]  /*f8d0*/  UMOV UR47, UR11 ;  /* 0x0000000b002f7c82 */ /* 0x000fe20008000000 */
[----:B------:R-:W-:Y:S02]  /*f8e0*/  WARPGROUP.DEPBAR.LE gsb0, 0x0 ;  /* 0x00008000000079c5 */ /* 0x000fe40000010000 */
[----:B------:R-:W-:Y:S01]  /*f8f0*/  WARPGROUP.ARRIVE ;  /* 0x00000000000079c5 */ /* 0x000fe20000000000 */
[----:B------:R-:W-:Y:S01]  /*f900*/  UIADD3.64 UR40, UR8, 0x202, URZ ;  /* 0x0000020208287897 */ /* 0x000fe2000fffe03f */
[----:B------:R-:W-:Y:S04]  /*f910*/  STL.64 [R1], R24 ;  /* 0x0000001801007387 */ /* 0x000fe80000100a00 */
[----:B------:R-:W-:Y:S01]  /*f920*/  HGMMA.64x128x8.F32.TF32 R152, gdesc[UR4], R152, gsb0 ;  /* 0x05e00000049879f0 */ /* 0x000fe20008002898 */
[----:B------:R-:W-:Y:S01]  /*f930*/  UIADD3.64 UR36, UR8, 0x204, URZ ;  /* 0x0000020408247897 */ /* 0x000fe2000fffe03f */
[----:B------:R-:W-:Y:S01]  /*f940*/  STL.64 [R1+0x8], R26 ;  /* 0x0000081a01007387 */ /* 0x000fe20000100a00 */
[----:B------:R-:W-:-:S02]  /*f950*/  UIADD3.64 UR32, UR8, 0x9fe, URZ ;  /* 0x000009fe08207897 */ /* 0x000fc4000fffe03f */
[----:B------:R-:W-:Y:S01]  /*f960*/  UIADD3.64 UR28, UR8, 0xa00, URZ ;  /* 0x00000a00081c7897 */ /* 0x000fe2000fffe03f */
[----:B------:R-:W-:Y:S01]  /*f970*/  STL.64 [R1+0x10], R28 ;  /* 0x0000101c01007387 */ /* 0x000fe20000100a00 */
[----:B------:R-:W-:Y:S02]  /*f980*/  UIADD3.64 UR24, UR8, 0xa02, URZ ;  /* 0x00000a0208187897 */ /* 0x000fe4000fffe03f */
[----:B------:R-:W-:Y:S01]  /*f990*/  UIADD3.64 UR20, UR8, 0xa04, URZ ;  /* 0x00000a0408147897 */ /* 0x000fe2000fffe03f */
[----:B------:R-:W-:Y:S01]  /*f9a0*/  STL.64 [R1+0x18], R30 ;  /* 0x0000181e01007387 */ /* 0x000fe20000100a00 */
[----:B------:R-:W-:-:S03]  /*f9b0*/  UIADD3.64 UR4, UR8, 0x3fe, URZ ;  /* 0x000003fe08047897 */ /* 0x000fc6000fffe03f */
        /* <DEDUP_REMOVED lines=27> */
[----:B------:R2:W-:Y:S01]  /*fb70*/  STL.64 [R1+0xf8], R86 ;  /* 0x0000f85601007387 */ /* 0x0005e20000100a00 */
[----:B------:R-:W-:-:S02]  /*fb80*/  WARPGROUP.DEPBAR.LE gsb0, 0x0 ;  /* 0x00008000000079c5 */ /* 0x000fc40000010000 */
[----:B------:R-:W-:Y:S01]  /*fb90*/  WARPGROUP.ARRIVE ;  /* 0x00000000000079c5 */ /* 0x000fe20000000000 */
[----:B--2---:R-:W2:Y:S04]  /*fba0*/  LDL.LU.64 R86, [R1+0x878] ;  /* 0x0008780001567983 */ /* 0x004ea80000300a00 */
[----:B------:R-:W2:Y:S01]  /*fbb0*/  LDL.LU.64 R84, [R1+0x870] ;  /* 0x0008700001547983 */ /* 0x000ea20000300a00 */
[----:B------:R-:W-:Y:S03]  /*fbc0*/  HGMMA.64x128x8.F32.TF32 R152, gdesc[UR44], R152, gsb0 ;  /* 0x05e000002c9879f0 */ /* 0x000fe60008002898 */
[----:B------:R-:W2:Y:S01]  /*fbd0*/  LDL.LU.64 R82, [R1+0x868] ;  /* 0x0008680001527983 */ /* 0x000ea20000300a00 */
[----:B------:R-:W-:Y:S01]  /*fbe0*/  UIADD3.64 UR44, UR8, 0x400, URZ ;  /* 0x00000400082c7897 */ /* 0x000fe2000fffe03f */
[----:B------:R-:W-:Y:S01]  /*fbf0*/  UMOV UR46, UR10 ;  /* 0x0000000a002e7c82 */ /* 0x000fe20008000000 */
[----:B------:R-:W-:Y:S01]  /*fc00*/  UMOV UR47, UR11 ;  /* 0x0000000b002f7c82 */ /* 0x000fe20008000000 */
        /* <DEDUP_REMOVED lines=29> */
[----:B------:R-:W3:Y:S01]  /*fde0*/  LDL R6, [R1+0x64c] ;  /* 0x00064c0001067983 */ /* 0x000ee20000100800 */
[----:B-1----:R-:W-:Y:S01]  /*fdf0*/  VIADD R5, R5, 0xffffff80 ;  /* 0xffffff8005057836 */ /* 0x002fe20000000000 */
[----:B------:R-:W-:-:S03]  /*fe00*/  UIADD3 UR14, UR14, 0x1, URZ ;  /* 0x000000010e0e7890 */ /* 0x000fc6000fffe03f */
[----:B------:R-:W-:Y:S01]  /*fe10*/  IMAD R5, R13, -0x40, R5 ;  /* 0xffffffc00d057824 */ /* 0x000fe200078e0205 */
[----:B------:R-:W-:Y:S02]  /*fe20*/  WARPGROUP.DEPBAR.LE gsb0, 0x0 ;  /* 0x00008000000079c5 */ /* 0x000fe40000010000 */
[----:B------:R-:W-:Y:S02]  /*fe30*/  WARPGROUP.ARRIVE ;  /* 0x00000000000079c5 */ /* 0x000fe40000000000 */
[----:B------:R-:W-:-:S04]  /*fe40*/  ISETP.GT.AND P1, PT, R5, RZ, PT ;  /* 0x000000ff0500720c */ /* 0x000fc80003f24270 */
[----:B------:R-:W-:Y:S01]  /*fe50*/  HGMMA.64x128x8.F32.TF32 R152, gdesc[UR40], R152, gsb0 ;  /* 0x05e00000289879f0 */ /* 0x000fe20008002898 */
[----:B------:R-:W-:Y:S02]  /*fe60*/  UIADD3.64 UR40, UR8, 0x402, URZ ;  /* 0x0000040208287897 */ /* 0x000fe4000fffe03f */
[----:B------:R-:W-:Y:S02]  /*fe70*/  WARPGROUP.DEPBAR.LE gsb0, 0x0 ;  /* 0x00008000000079c5 */ /* 0x000fe40000010000 */
[----:B------:R-:W-:-:S07]  /*fe80*/  WARPGROUP.ARRIVE ;  /* 0x00000000000079c5 */ /* 0x000fce0000000000 */
[----:B------:R-:W-:Y:S01]  /*fe90*/  HGMMA.64x128x8.F32.TF32 R152, gdesc[UR36], R152, gsb0 ;  /* 0x05e00000249879f0 */ /* 0x000fe20008002898 */
[----:B------:R-:W-:Y:S02]  /*fea0*/  UIADD3.64 UR36, UR8, 0x404, URZ ;  /* 0x0000040408247897 */ /* 0x000fe4000fffe03f */
[----:B------:R-:W-:Y:S02]  /*feb0*/  WARPGROUP.DEPBAR.LE gsb0, 0x0 ;  /* 0x00008000000079c5 */ /* 0x000fe40000010000 */
[----:B------:R-:W-:Y:S01]  /*fec0*/  WARPGROUP.ARRIVE ;  /* 0x00000000000079c5 */ /* 0x000fe20000000000 */
[----:B---3--:R-:W-:-:S06]  /*fed0*/  ISETP.GE.AND P0, PT, R13, R6, PT ;  /* 0x000000060d00720c */ /* 0x008fcc0003f06270 */
[----:B------:R-:W-:Y:S01]  /*fee0*/  HGMMA.64x128x8.F32.TF32 R152, gdesc[UR32], R152, gsb0 ;  /* 0x05e00000209879f0 */ /* 0x000fe20008002898 */
[----:B------:R-:W-:Y:S02]  /*fef0*/  UIADD3.64 UR32, UR8, 0xbfe, URZ ;  /* 0x00000bfe08207897 */ /* 0x000fe4000fffe03f */
[----:B------:R-:W-:Y:S02]  /*ff00*/  WARPGROUP.DEPBAR.LE gsb0, 0x0 ;  /* 0x00008000000079c5 */ /* 0x000fe40000010000 */
[----:B------:R-:W-:-:S07]  /*ff10*/  WARPGROUP.ARRIVE ;  /* 0x00000000000079c5 */ /* 0x000fce0000000000 */
        /* <DEDUP_REMOVED lines=12> */
[----:B------:R-:W-:Y:S04]  /*ffe0*/  STL [R1+0x774], R212 ;  /* 0x000774d401007387 */ /* 0x000fe80000100800 */
[----:B------:R1:W-:Y:S02]  /*fff0*/  STL [R1+0x770], R213 ;  /* 0x000770d501007387 */ /* 0x0003e40000100800 */
[----:B------:R-:W-:Y:S01]  /*10000*/  HGMMA.64x128x8.F32.TF32 R88, gdesc[UR4], R88, gsb0 ;  /* 0x05e00000045879f0 */ /* 0x000fe20008002858 */
[----:B------:R-:W-:Y:S01]  /*10010*/  UIADD3.64 UR4, UR8, 0x5fe, URZ ;  /* 0x000005fe08047897 */ /* 0x000fe2000fffe03f */
[----:B------:R3:W-:Y:S04]  /*10020*/  STL [R1+0x76c], R214 ;  /* 0x00076cd601007387 */ /* 0x0007e80000100800 */
[----:B------:R4:W-:Y:S04]  /*10030*/  STL [R1+0x768], R215 ;  /* 0x000768d701007387 */ /* 0x0009e80000100800 */
[----:B-1----:R-:W3:Y:S04]  /*10040*/  LDL.LU R213, [R1+0x248] ;  /* 0x0002480001d57983 */ /* 0x002ee80000300800 */
[----:B------:R-:W4:Y:S04]  /*10050*/  LDL.LU R212, [R1+0x24c] ;  /* 0x00024c0001d47983 */ /* 0x000f280000300800 */
[----:B------:R-:W3:Y:S04]  /*10060*/  LDL.LU R14, [R1+0x250] ;  /* 0x00025000010e7983 */ /* 0x000ee80000300800 */
[----:B------:R-:W3:Y:S04]  /*10070*/  LDL.LU R12, [R1+0x254] ;  /* 0x00025400010c7983 */ /* 0x000ee80000300800 */
[----:B------:R-:W3:Y:S04]  /*10080*/  LDL.LU R11, [R1+0x258] ;  /* 0x00025800010b7983 */ /* 0x000ee80000300800 */
[----:B------:R-:W3:Y:S01]  /*10090*/  LDL.LU R10, [R1+0x25c] ;  /* 0x00025c00010a7983 */ /* 0x000ee20000300800 */
[----:B------:R-:W-:-:S02]  /*100a0*/  WARPGROUP.DEPBAR.LE gsb0, 0x0 ;  /* 0x00008000000079c5 */ /* 0x000fc40000010000 */
[----:B------:R-:W-:-:S06]  /*100b0*/  WARPGROUP.ARRIVE ;  /* 0x00000000000079c5 */ /* 0x000fcc0000000000 */
        /* <DEDUP_REMOVED lines=23> */
[----:B------:R-:W-:Y:S03]  /*10230*/  HGMMA.64x128x8.F32.TF32 R88, gdesc[UR20], R88, gsb0 ;  /* 0x05e00000145879f0 */ /* 0x000fe60008002858 */
[----:B------:R-:W-:Y:S02]  /*10240*/  WARPGROUP.DEPBAR.LE gsb0, 0x0 ;  /* 0x00008000000079c5 */ /* 0x000fe40000010000 */
[----:B--2---:R-:W-:-:S07]  /*10250*/  WARPGROUP.ARRIVE ;  /* 0x00000000000079c5 */ /* 0x004fce0000000000 */
[----:B------:R-:W-:Y:S01]  /*10260*/  HGMMA.64x128x8.F32.TF32 R24, gdesc[UR4], R24, gsb0 ;  /* 0x05e00000041879f0 */ /* 0x000fe20008002818 */
[----:B------:R-:W-:Y:S01]  /*10270*/  UIADD3.64 UR4, UR8, 0x600, URZ ;  /* 0x0000060008047897 */ /* 0x000fe2000fffe03f */
[----:B------:R-:W-:Y:S01]  /*10280*/  UMOV UR6, UR10 ;  /* 0x0000000a00067c82 */ /* 0x000fe20008000000 */
[----:B------:R-:W-:Y:S01]  /*10290*/  UMOV UR7, UR11 ;  /* 0x0000000b00077c82 */ /* 0x000fe20008000000 */
        /* <DEDUP_REMOVED lines=15> */
[----:B------:R-:W-:Y:S01]  /*10390*/  UIADD3.64 UR8, UR8, 0xe04, URZ ;  /* 0x00000e0408087897 */ /* 0x000fe2000fffe03f */
[----:B------:R-:W-:Y:S01]  /*103a0*/  UMOV UR10, UR22 ;  /* 0x00000016000a7c82 */ /* 0x000fe20008000000 */
[----:B------:R-:W-:Y:S01]  /*103b0*/  UMOV UR11, UR23 ;  /* 0x00000017000b7c82 */ /* 0x000fe20008000000 */
[----:B------:R-:W-:Y:S02]  /*103c0*/  WARPGROUP.DEPBAR.LE gsb0, 0x0 ;  /* 0x00008000000079c5 */ /* 0x000fe40000010000 */
[----:B------:R-:W-:-:S06]  /*103d0*/  WARPGROUP.ARRIVE ;  /* 0x00000000000079c5 */ /* 0x000fcc0000000000 */
[----:B------:R-:W-:Y:S01]  /*103e0*/  HGMMA.64x128x8.F32.TF32 R24, gdesc[UR24], R24, gsb0 ;  /* 0x05e00000181879f0 */ /* 0x000fe20008002818 */
[----:B------:R-:W-:Y:S01]  /*103f0*/  SEL R6, RZ, 0x4, !P1 ;  /* 0x00000004ff067807 */ /* 0x000fe20004800000 */
[----:B------:R-:W-:-:S03]  /*10400*/  UISETP.GT.AND UP0, UPT, UR14, 0x2, UPT ;  /* 0x000000020e00788c */ /* 0x000fc6000bf04270 */
[----:B------:R-:W-:Y:S01]  /*10410*/  SEL R6, R6, RZ, !P0 ;  /* 0x000000ff06067207 */ /* 0x000fe20004000000 */
[----:B------:R-:W-:Y:S01]  /*10420*/  USEL UR14, UR14, URZ, !UP0 ;  /* 0x0000003f0e0e7287 */ /* 0x000fe2000c000000 */
[----:B------:R-:W-:Y:S01]  /*10430*/  IADD3 R16, P1, R16, R2, RZ ;  /* 0x0000000210107210 */ /* 0x000fe20007f3e0ff */
[----:B------:R-:W-:Y:S02]  /*10440*/  WARPGROUP.DEPBAR.LE gsb0, 0x0 ;  /* 0x00008000000079c5 */ /* 0x000fe40000010000 */
[----:B------:R-:W-:-:S06]  /*10450*/  WARPGROUP.ARRIVE ;  /* 0x00000000000079c5 */ /* 0x000fcc0000000000 */
[----:B------:R-:W-:Y:S01]  /*10460*/  HGMMA.64x128x8.F32.TF32 R24, gdesc[UR8], R24, gsb0 ;  /* 0x05e00000081879f0 */ /* 0x000fe20008002818 */
[----:B------:R-:W-:Y:S01]  /*10470*/  ISETP.NE.U32.AND P2, PT, R6, RZ, PT ;  /* 0x000000ff0600720c */ /* 0x000fe20003f45070 */
[----:B------:R-:W-:Y:S01]  /*10480*/  ULEA UR4, UR14, UR12, 0x10 ;  /* 0x0000000c0e047291 */ /* 0x000fe2000f8e803f */
[----:B------:R-:W-:Y:S01]  /*10490*/  IMAD.X R15, R15, 0x1, R0, P1 ;  /* 0x000000010f0f7824 */ /* 0x000fe200008e0600 */
[----:B------:R-:W-:-:S03]  /*104a0*/  MOV R8, R16 ;  /* 0x0000001000087202 */ /* 0x000fc60000000f00 */
[----:B------:R-:W-:Y:S02]  /*104b0*/  IMAD.MOV.U32 R9, RZ, RZ, R15 ;  /* 0x000000ffff097224 */ /* 0x000fe400078e000f */
[----:B------:R-:W-:Y:S01]  /*104c0*/  VIADD R6, R7, UR4 ;  /* 0x0000000407067c36 */ /* 0x000fe20008000000 */
[----:B------:R-:W-:Y:S02]  /*104d0*/  ISETP.GT.AND P1, PT, R5, 0x1, PT ;  /* 0x000000010500780c */ /* 0x000fe40003f24270 */
[-C--:B------:R-:W-:Y:S02]  /*104e0*/  IADD3 R18, P3, R18, R2.reuse, RZ ;  /* 0x0000000212127210 */ /* 0x080fe40007f7e0ff */
[----:B------:R-:W-:-:S03]  /*104f0*/  IADD3 R20, P4, R20, R2, RZ ;  /* 0x0000000214147210 */ /* 0x000fc60007f9e0ff */
[--C-:B------:R-:W-:Y:S02]  /*10500*/  IMAD.X R17, R17, 0x1, R0.reuse, P3 ;  /* 0x0000000111117824 */ /* 0x100fe400018e0600 */
[----:B------:R-:W-:Y:S01]  /*10510*/  IMAD.X R19, R19, 0x1, R0, P4 ;  /* 0x0000000113137824 */ /* 0x000fe200020e0600 */
[-C--:B------:R-:W-:Y:S02]  /*10520*/  IADD3 R22, P3, R22, R2.reuse, RZ ;  /* 0x0000000216167210 */ /* 0x080fe40007f7e0ff */
[----:B------:R-:W-:Y:S02]  /*10530*/  IADD3 R216, P4, R216, R2, RZ ;  /* 0x00000002d8d87210 */ /* 0x000fe40007f9e0ff */
[----:B------:R-:W-:-:S03]  /*10540*/  IADD3.X R21, R21, R0, RZ, P3, !PT ;  /* 0x0000000015157210 */ /* 0x000fc60001ffe4ff */
[----:B------:R-:W-:Y:S01]  /*10550*/  IMAD.X R23, R23, 0x1, R0, P4 ;  /* 0x0000000117177824 */ /* 0x000fe200020e0600 */
[-C--:B------:R-:W-:Y:S02]  /*10560*/  IADD3 R218, P3, R218, R2.reuse, RZ ;  /* 0x00000002dada7210 */ /* 0x080fe40007f7e0ff */
[----:B------:R-:W-:-:S03]  /*10570*/  IADD3 R220, P4, R220, R2, RZ ;  /* 0x00000002dcdc7210 */ /* 0x000fc60007f9e0ff */
[--C-:B------:R-:W-:Y:S02]  /*10580*/  IMAD.X R217, R217, 0x1, R0.reuse, P3 ;  /* 0x00000001d9d97824 */ /* 0x100fe400018e0600 */
[----:B------:R-:W-:Y:S01]  /*10590*/  IMAD.X R219, R219, 0x1, R0, P4 ;  /* 0x00000001dbdb7824 */ /* 0x000fe200020e0600 */
[----:B------:R-:W-:Y:S01]  /*105a0*/  IADD3 R222, P3, R222, R2, RZ ;  /* 0x00000002dede7210 */ /* 0x000fe20007f7e0ff */
[----:B------:R-:W-:Y:S02]  /*105b0*/  WARPGROUP.DEPBAR.LE gsb0, 0x0 ;  /* 0x00008000000079c5 */ /* 0x000fe40000010000 */
[----:B------:R-:W-:Y:S06]  /*105c0*/  BAR.SYNC.DEFER_BLOCKING 0x0 ;  /* 0x0000000000007b1d */ /* 0x000fec0000010000 */
[----:B------:R-:W-:Y:S01]  /*105d0*/  @!PT LDS RZ, [RZ] ;  /* 0x00000000fffff984 */ /* 0x000fe20000000800 */
[----:B------:R-:W-:Y:S01]  /*105e0*/  @!PT LDS RZ, [RZ] ;  /* 0x00000000fffff984 */ /* 0x000fe20000000800 */
[----:B------:R-:W-:Y:S01]  /*105f0*/  @!PT LDS RZ, [RZ] ;  /* 0x00000000fffff984 */ /* 0x000fe20000000800 */
[----:B------:R1:W-:Y:S02]  /*10600*/  LDGSTS.E [R6], desc[UR16][R8.64], P2 ;  /* 0x0000000008067fae */ /* 0x0003e40009121850 */
[----:B-1----:R-:W-:-:S04]  /*10610*/  SEL R8, RZ, 0x4, !P1 ;  /* 0x00000004ff087807 */ /* 0x002fc80004800000 */
[----:B------:R-:W-:Y:S01]  /*10620*/  SEL R8, R8, RZ, !P0 ;  /* 0x000000ff08087207 */ /* 0x000fe20004000000 */
[----:B------:R-:W-:-:S03]  /*10630*/  IMAD.MOV.U32 R9, RZ, RZ, R17 ;  /* 0x000000ffff097224 */ /* 0x000fc600078e0011 */
[----:B------:R-:W-:Y:S02]  /*10640*/  ISETP.NE.U32.AND P1, PT, R8, RZ, PT ;  /* 0x000000ff0800720c */ /* 0x000fe40003f25070 */
[----:B------:R-:W-:-:S05]  /*10650*/  MOV R8, R18 ;  /* 0x0000001200087202 */ /* 0x000fca0000000f00 */
[----:B------:R1:W-:Y:S01]  /*10660*/  LDGSTS.E [R6+0x4000], desc[UR16][R8.64], P2 ;  /* 0x0400000008067fae */ /* 0x0003e20009121850 */
[----:B------:R-:W-:Y:S01]  /*10670*/  ISETP.GT.AND P2, PT, R5, 0x2, PT ;  /* 0x000000020500780c */ /* 0x000fe20003f44270 */
[----:B-1----:R-:W-:Y:S02]  /*10680*/  IMAD.MOV.U32 R8, RZ, RZ, R20 ;  /* 0x000000ffff087224 */ /* 0x002fe400078e0014 */
[----:B------:R-:W-:-:S05]  /*10690*/  IMAD.MOV.U32 R9, RZ, RZ, R19 ;  /* 0x000000ffff097224 */ /* 0x000fca00078e0013 */
[----:B------:R1:W-:Y:S02]  /*106a0*/  LDGSTS.E [R6+0x4], desc[UR16][R8.64], P1 ;  /* 0x0000400008067fae */ /* 0x0003e40008921850 */
[----:B-1----:R-:W-:-:S04]  /*106b0*/  SEL R8, RZ, 0x4, !P2 ;  /* 0x00000004ff087807 */ /* 0x002fc80005000000 */
[----:B------:R-:W-:Y:S01]  /*106c0*/  SEL R8, R8, RZ, !P0 ;  /* 0x000000ff08087207 */ /* 0x000fe20004000000 */
[----:B------:R-:W-:-:S03]  /*106d0*/  IMAD.MOV.U32 R9, RZ, RZ, R21 ;  /* 0x000000ffff097224 */ /* 0x000fc600078e0015 */
[----:B------:R-:W-:Y:S01]  /*106e0*/  ISETP.NE.U32.AND P2, PT, R8, RZ, PT ;  /* 0x000000ff0800720c */ /* 0x000fe20003f45070 */
[----:B------:R-:W-:-:S05]  /*106f0*/  IMAD.MOV.U32 R8, RZ, RZ, R22 ;  /* 0x000000ffff087224 */ /* 0x000fca00078e0016 */
[----:B------:R1:W-:Y:S01]  /*10700*/  LDGSTS.E [R6+0x4004], desc[UR16][R8.64], P1 ;  /* 0x0400400008067fae */ /* 0x0003e20008921850 */
[----:B------:R-:W-:Y:S02]  /*10710*/  ISETP.GT.AND P1, PT, R5, 0x3, PT ;  /* 0x000000030500780c */ /* 0x000fe40003f24270 */
[----:B-1----:R-:W-:Y:S01]  /*10720*/  MOV R8, R216 ;  /* 0x000000d800087202 */ /* 0x002fe20000000f00 */
[----:B------:R-:W-:-:S05]  /*10730*/  IMAD.MOV.U32 R9, RZ, RZ, R23 ;  /* 0x000000ffff097224 */ /* 0x000fca00078e0017 */
[----:B------:R1:W-:Y:S02]  /*10740*/  LDGSTS.E [R6+0x8], desc[UR16][R8.64], P2 ;  /* 0x0000800008067fae */ /* 0x0003e40009121850 */
        /* <DEDUP_REMOVED lines=9> */
[----:B------:R1:W-:Y:S01]  /*107e0*/  LDGSTS.E [R6+0xc], desc[UR16][R8.64], P1 ;  /* 0x0000c00008067fae */ /* 0x0003e20008921850 */
[----:B------:R-:W-:Y:S02]  /*107f0*/  IADD3.X R221, R221, R0, RZ, P3, !PT ;  /* 0x00000000dddd7210 */ /* 0x000fe40001ffe4ff */
[----:B----4-:R-:W-:Y:S02]  /*10800*/  IADD3 R212, P4, R212, R2, RZ ;  /* 0x00000002d4d47210 */ /* 0x010fe40007f9e0ff */
[----:B-1----:R-:W-:-:S04]  /*10810*/  SEL R8, RZ, 0x4, !P2 ;  /* 0x00000004ff087807 */ /* 0x002fc80005000000 */
[----:B------:R-:W-:Y:S01]  /*10820*/  SEL R8, R8, RZ, !P0 ;  /* 0x000000ff08087207 */ /* 0x000fe20004000000 */
[----:B------:R-:W-:-:S03]  /*10830*/  IMAD.MOV.U32 R9, RZ, RZ, R221 ;  /* 0x000000ffff097224 */ /* 0x000fc600078e00dd */
[----:B------:R-:W-:Y:S01]  /*10840*/  ISETP.NE.U32.AND P2, PT, R8, RZ, PT ;  /* 0x000000ff0800720c */ /* 0x000fe20003f45070 */
[----:B------:R-:W-:Y:S02]  /*10850*/  IMAD.MOV.U32 R8, RZ, RZ, R222 ;  /* 0x000000ffff087224 */ /* 0x000fe400078e00de */
[----:B---3--:R-:W-:-:S03]  /*10860*/  IMAD.X R213, R213, 0x1, R0, P4 ;  /* 0x00000001d5d57824 */ /* 0x008fc600020e0600 */
[----:B------:R1:W-:Y:S01]  /*10870*/  LDGSTS.E [R6+0x400c], desc[UR16][R8.64], P1 ;  /* 0x0400c00008067fae */ /* 0x0003e20008921850 */
[----:B------:R-:W-:Y:S02]  /*10880*/  ISETP.GT.AND P1, PT, R5, 0x21, PT ;  /* 0x000000210500780c */ /* 0x000fe40003f24270 */
[----:B------:R-:W-:Y:S02]  /*10890*/  IADD3 R12, P3, R12, R2, RZ ;  /* 0x000000020c0c7210 */ /* 0x000fe40007f7e0ff */
[----:B-1----:R-:W-:Y:S01]  /*108a0*/  MOV R8, R212 ;  /* 0x000000d400087202 */ /* 0x002fe20000000f00 */
[----:B------:R-:W-:-:S05]  /*108b0*/  IMAD.MOV.U32 R9, RZ, RZ, R213 ;  /* 0x000000ffff097224 */ /* 0x000fca00078e00d5 */
[----:B------:R1:W-:Y:S01]  /*108c0*/  LDGSTS.E [R6+0x8000], desc[UR16][R8.64], P2 ;  /* 0x0800000008067fae */ /* 0x0003e20009121850 */
[----:B------:R-:W-:Y:S01]  /*108d0*/  IMAD.X R14, R14, 0x1, R0, P3 ;  /* 0x000000010e0e7824 */ /* 0x000fe200018e0600 */
[----:B------:R-:W-:Y:S02]  /*108e0*/  IADD3 R10, P4, R10, R2, RZ ;  /* 0x000000020a0a7210 */ /* 0x000fe40007f9e0ff */
[----:B-1----:R-:W-:-:S04]  /*108f0*/  SEL R8, RZ, 0x4, !P1 ;  /* 0x00000004ff087807 */ /* 0x002fc80004800000 */
[----:B------:R-:W-:Y:S01]  /*10900*/  SEL R8, R8, RZ, !P0 ;  /* 0x000000ff08087207 */ /* 0x000fe20004000000 */
[----:B------:R-:W-:-:S03]  /*10910*/  IMAD.MOV.U32 R9, RZ, RZ, R14 ;  /* 0x000000ffff097224 */ /* 0x000fc600078e000e */
[----:B------:R-:W-:Y:S02]  /*10920*/  ISETP.NE.U32.AND P1, PT, R8, RZ, PT ;  /* 0x000000ff0800720c */ /* 0x000fe40003f25070 */
[----:B------:R-:W-:Y:S01]  /*10930*/  MOV R8, R12 ;  /* 0x0000000c00087202 */ /* 0x000fe20000000f00 */
[----:B------:R-:W-:Y:S01]  /*10940*/  IMAD.X R11, R11, 0x1, R0, P4 ;  /* 0x000000010b0b7824 */ /* 0x000fe200020e0600 */
[----:B------:R-:W-:Y:S04]  /*10950*/  STL [R1+0x24c], R212 ;  /* 0x00024cd401007387 */ /* 0x000fe80000100800 */
[----:B------:R1:W-:Y:S04]  /*10960*/  STL [R1+0x248], R213 ;  /* 0x000248d501007387 */ /* 0x0003e80000100800 */
[----:B------:R2:W-:Y:S01]  /*10970*/  LDGSTS.E [R6+0xc000], desc[UR16][R8.64], P2 ;  /* 0x0c00000008067fae */ /* 0x0005e20009121850 */
[----:B------:R-:W-:-:S03]  /*10980*/  ISETP.GT.AND P2, PT, R5, 0x22, PT ;  /* 0x000000220500780c */ /* 0x000fc60003f44270 */
[----:B------:R-:W3:Y:S04]  /*10990*/  LDL.LU R214, [R1+0x26c] ;  /* 0x00026c0001d67983 */ /* 0x000ee80000300800 */
[----:B------:R-:W-:Y:S01]  /*109a0*/  STL [R1+0x254], R12 ;  /* 0x0002540c01007387 */ /* 0x000fe20000100800 */
[----:B--2---:R-:W-:Y:S02]  /*109b0*/  IMAD.MOV.U32 R8, RZ, RZ, R10 ;  /* 0x000000ffff087224 */ /* 0x004fe400078e000a */
[----:B------:R-:W-:Y:S01]  /*109c0*/  IMAD.MOV.U32 R9, RZ, RZ, R11 ;  /* 0x000000ffff097224 */ /* 0x000fe200078e000b */
[----:B------:R2:W-:Y:S04]  /*109d0*/  STL [R1+0x250], R14 ;  /* 0x0002500e01007387 */ /* 0x0005e80000100800 */
[----:B------:R-:W-:Y:S04]  /*109e0*/  STL [R1+0x25c], R10 ;  /* 0x00025c0a01007387 */ /* 0x000fe80000100800 */
[----:B------:R-:W4:Y:S04]  /*109f0*/  LDL.LU R215, [R1+0x268] ;  /* 0x0002680001d77983 */ /* 0x000f280000300800 */
[----:B------:R2:W-:Y:S04]  /*10a00*/  STL [R1+0x258], R11 ;  /* 0x0002580b01007387 */ /* 0x0005e80000100800 */
[----:B------:R2:W-:Y:S04]  /*10a10*/  LDGSTS.E [R6+0x8004], desc[UR16][R8.64], P1 ;  /* 0x0800400008067fae */ /* 0x0005e80008921850 */
[----:B-1----:R-:W4:Y:S04]  /*10a20*/  LDL.LU R213, [R1+0x270] ;  /* 0x0002700001d57983 */ /* 0x002f280000300800 */
[----:B------:R-:W4:Y:S01]  /*10a30*/  LDL.LU R212, [R1+0x274] ;  /* 0x0002740001d47983 */ /* 0x000f220000300800 */
[----:B--2---:R-:W-:-:S03]  /*10a40*/  SEL R8, RZ, 0x4, !P2 ;  /* 0x00000004ff087807 */ /* 0x004fc60005000000 */
[----:B------:R-:W2:Y:S01]  /*10a50*/  LDL.LU R14, [R1+0x278] ;  /* 0x00027800010e7983 */ /* 0x000ea20000300800 */
[----:B------:R-:W-:-:S03]  /*10a60*/  SEL R8, R8, RZ, !P0 ;  /* 0x000000ff08087207 */ /* 0x000fc60004000000 */
[----:B------:R-:W2:Y:S04]  /*10a70*/  LDL.LU R12, [R1+0x27c] ;  /* 0x00027c00010c7983 */ /* 0x000ea80000300800 */
[----:B------:R-:W2:Y:S04]  /*10a80*/  LDL.LU R11, [R1+0x280] ;  /* 0x00028000010b7983 */ /* 0x000ea80000300800 */
[----:B------:R-:W2:Y:S01]  /*10a90*/  LDL.LU R10, [R1+0x284] ;  /* 0x00028400010a7983 */ /* 0x000ea20000300800 */
[----:B------:R-:W-:-:S03]  /*10aa0*/  ISETP.NE.U32.AND P2, PT, R8, RZ, PT ;  /* 0x000000ff0800720c */ /* 0x000fc60003f45070 */
[----:B------:R-:W2:Y:S04]  /*10ab0*/  LDL.LU R9, [R1+0x264] ;  /* 0x0002640001097983 */ /* 0x000ea80000300800 */
[----:B------:R-:W2:Y:S01]  /*10ac0*/  LDL.LU R8, [R1+0x260] ;  /* 0x0002600001087983 */ /* 0x000ea20000300800 */
[----:B---3--:R-:W-:-:S05]  /*10ad0*/  IADD3 R214, P4, R214, R2, RZ ;  /* 0x00000002d6d67210 */ /* 0x008fca0007f9e0ff */
[----:B----4-:R-:W-:Y:S01]  /*10ae0*/  IMAD.X R215, R215, 0x1, R0, P4 ;  /* 0x00000001d7d77824 */ /* 0x010fe200020e0600 */
[----:B--2---:R-:W-:-:S04]  /*10af0*/  IADD3 R9, P3, R9, R2, RZ ;  /* 0x0000000209097210 */ /* 0x004fc80007f7e0ff */
[----:B------:R-:W-:Y:S01]  /*10b00*/  IADD3.X R8, R8, R0, RZ, P3, !PT ;  /* 0x0000000008087210 */ /* 0x000fe20001ffe4ff */
[----:B------:R1:W-:Y:S04]  /*10b10*/  STL [R1+0x264], R9 ;  /* 0x0002640901007387 */ /* 0x0003e80000100800 */
[----:B------:R2:W-:Y:S01]  /*10b20*/  STL [R1+0x260], R8 ;  /* 0x0002600801007387 */ /* 0x0005e20000100800 */
[----:B-1----:R-:W-:-:S04]  /*10b30*/  LOP3.LUT R9, R9, R8, RZ, 0x3c, !PT ;  /* 0x0000000809097212 */ /* 0x002fc800078e3cff */
[----:B--2---:R-:W-:-:S04]  /*10b40*/  LOP3.LUT R8, R9, R8, RZ, 0x3c, !PT ;  /* 0x0000000809087212 */ /* 0x004fc800078e3cff */
[----:B------:R-:W-:-:S05]  /*10b50*/  LOP3.LUT R9, R9, R8, RZ, 0x3c, !PT ;  /* 0x0000000809097212 */ /* 0x000fca00078e3cff */
[----:B------:R1:W-:Y:S01]  /*10b60*/  LDGSTS.E [R6+0xc004], desc[UR16][R8.64], P1 ;  /* 0x0c00400008067fae */ /* 0x0003e20008921850 */
[----:B------:R-:W-:Y:S02]  /*10b70*/  ISETP.GT.AND P1, PT, R5, 0x23, PT ;  /* 0x000000230500780c */ /* 0x000fe40003f24270 */
[----:B------:R-:W-:Y:S01]  /*10b80*/  IADD3 R212, P3, R212, R2, RZ ;  /* 0x00000002d4d47210 */ /* 0x000fe20007f7e0ff */
[----:B-1----:R-:W-:Y:S02]  /*10b90*/  IMAD.MOV.U32 R8, RZ, RZ, R214 ;  /* 0x000000ffff087224 */ /* 0x002fe400078e00d6 */
[----:B------:R-:W-:-:S05]  /*10ba0*/  IMAD.MOV.U32 R9, RZ, RZ, R215 ;  /* 0x000000ffff097224 */ /* 0x000fca00078e00d7 */
[----:B------:R1:W-:Y:S01]  /*10bb0*/  LDGSTS.E [R6+0x8008], desc[UR16][R8.64], P2 ;  /* 0x0800800008067fae */ /* 0x0003e20009121850 */
[----:B------:R-:W-:Y:S02]  /*10bc0*/  IADD3.X R213, R213, R0, RZ, P3, !PT ;  /* 0x00000000d5d57210 */ /* 0x000fe40001ffe4ff */
[----:B-1----:R-:W-:-:S04]  /*10bd0*/  SEL R8, RZ, 0x4, !P1 ;  /* 0x00000004ff087807 */ /* 0x002fc80004800000 */
[----:B------:R-:W-:Y:S01]  /*10be0*/  SEL R8, R8, RZ, !P0 ;  /* 0x000000ff08087207 */ /* 0x000fe20004000000 */
[----:B------:R-:W-:-:S03]  /*10bf0*/  IMAD.MOV.U32 R9, RZ, RZ, R213 ;  /* 0x000000ffff097224 */ /* 0x000fc600078e00d5 */
[----:B------:R-:W-:Y:S01]  /*10c00*/  ISETP.NE.U32.AND P1, PT, R8, RZ, PT ;  /* 0x000000ff0800720c */ /* 0x000fe20003f25070 */
[----:B------:R-:W-:Y:S01]  /*10c10*/  IMAD.MOV.U32 R8, RZ, RZ, R212 ;  /* 0x000000ffff087224 */ /* 0x000fe200078e00d4 */
[----:B------:R-:W-:-:S04]  /*10c20*/  IADD3 R10, P3, R10, R2, RZ ;  /* 0x000000020a0a7210 */ /* 0x000fc80007f7e0ff */
[----:B------:R1:W-:Y:S01]  /*10c30*/  LDGSTS.E [R6+0xc008], desc[UR16][R8.64], P2 ;  /* 0x0c00800008067fae */ /* 0x0003e20009121850 */
[----:B------:R-:W-:-:S03]  /*10c40*/  IADD3 R12, P2, R12, R2, RZ ;  /* 0x000000020c0c7210 */ /* 0x000fc60007f5e0ff */
[----:B------:R-:W-:Y:S02]  /*10c50*/  STL [R1+0x26c], R214 ;  /* 0x00026cd601007387 */ /* 0x000fe40000100800 */
[----:B------:R-:W-:Y:S01]  /*10c60*/  IMAD.X R14, R14, 0x1, R0, P2 ;  /* 0x000000010e0e7824 */ /* 0x000fe200010e0600 */
[----:B------:R-:W-:Y:S01]  /*10c70*/  IADD3.X R11, R11, R0, RZ, P3, !PT ;  /* 0x000000000b0b7210 */ /* 0x000fe20001ffe4ff */
[----:B------:R-:W-:Y:S04]  /*10c80*/  STL [R1+0x268], R215 ;  /* 0x000268d701007387 */ /* 0x000fe80000100800 */
[----:B------:R-:W-:Y:S04]  /*10c90*/  STL [R1+0x274], R212 ;  /* 0x000274d401007387 */ /* 0x000fe80000100800 */
[----:B------:R2:W-:Y:S04]  /*10ca0*/  STL [R1+0x270], R213 ;  /* 0x000270d501007387 */ /* 0x0005e80000100800 */
[----:B------:R-:W-:Y:S04]  /*10cb0*/  STL [R1+0x27c], R12 ;  /* 0x00027c0c01007387 */ /* 0x000fe80000100800 */
[----:B------:R3:W-:Y:S04]  /*10cc0*/  STL [R1+0x278], R14 ;  /* 0x0002780e01007387 */ /* 0x0007e80000100800 */
[----:B------:R-:W-:Y:S04]  /*10cd0*/  STL [R1+0x284], R10 ;  /* 0x0002840a01007387 */ /* 0x000fe80000100800 */
[----:B------:R4:W-:Y:S04]  /*10ce0*/  STL [R1+0x280], R11 ;  /* 0x0002800b01007387 */ /* 0x0009e80000100800 */
[----:B--2---:R-:W2:Y:S04]  /*10cf0*/  LDL.LU R213, [R1+0x288] ;  /* 0x0002880001d57983 */ /* 0x004ea80000300800 */
[----:B------:R-:W2:Y:S01]  /*10d00*/  LDL.LU R212, [R1+0x28c] ;  /* 0x00028c0001d47983 */ /* 0x000ea20000300800 */
[----:B-1----:R-:W-:-:S02]  /*10d10*/  IMAD.MOV.U32 R9, RZ, RZ, R14 ;  /* 0x000000ffff097224 */ /* 0x002fc400078e000e */
[----:B------:R-:W-:Y:S01]  /*10d20*/  IMAD.MOV.U32 R8, RZ, RZ, R12 ;  /* 0x000000ffff087224 */ /* 0x000fe200078e000c */
[----:B---3--:R-:W3:Y:S04]  /*10d30*/  LDL.LU R14, [R1+0x290] ;  /* 0x00029000010e7983 */ /* 0x008ee80000300800 */
[----:B------:R-:W3:Y:S04]  /*10d40*/  LDL.LU R12, [R1+0x294] ;  /* 0x00029400010c7983 */ /* 0x000ee80000300800 */
[----:B------:R1:W-:Y:S02]  /*10d50*/  LDGSTS.E [R6+0x800c], desc[UR16][R8.64], P1 ;  /* 0x0800c00008067fae */ /* 0x0003e40008921850 */
[----:B-1----:R-:W-:Y:S01]  /*10d60*/  MOV R9, R11 ;  /* 0x0000000b00097202 */ /* 0x002fe20000000f00 */
[----:B------:R-:W-:Y:S01]  /*10d70*/  IMAD.MOV.U32 R8, RZ, RZ, R10 ;  /* 0x000000ffff087224 */ /* 0x000fe200078e000a */
[----:B----4-:R-:W4:Y:S04]  /*10d80*/  LDL.LU R11, [R1+0x298] ;  /* 0x00029800010b7983 */ /* 0x010f280000300800 */
[----:B------:R-:W4:Y:S04]  /*10d90*/  LDL.LU R10, [R1+0x29c] ;  /* 0x00029c00010a7983 */ /* 0x000f280000300800 */
[----:B------:R1:W-:Y:S01]  /*10da0*/  LDGSTS.E [R6+0xc00c], desc[UR16][R8.64], P1 ;  /* 0x0c00c00008067fae */ /* 0x0003e20008921850 */
[----:B------:R-:W-:-:S04]  /*10db0*/  ISETP.GT.AND P1, PT, R5, 0x4, PT ;  /* 0x000000040500780c */ /* 0x000fc80003f24270 */
[----:B-1----:R-:W-:Y:S02]  /*10dc0*/  SEL R6, RZ, 0x4, !P1 ;  /* 0x00000004ff067807 */ /* 0x002fe40004800000 */
[----:B------:R-:W-:Y:S02]  /*10dd0*/  IADD3 R224, P1, R224, R2, RZ ;  /* 0x00000002e0e07210 */ /* 0x000fe40007f3e0ff */
[----:B------:R-:W-:-:S04]  /*10de0*/  SEL R6, R6, RZ, !P0 ;  /* 0x000000ff06067207 */ /* 0x000fc80004000000 */
[----:B------:R-:W-:Y:S01]  /*10df0*/  ISETP.NE.U32.AND P2, PT, R6, RZ, PT ;  /* 0x000000ff0600720c */ /* 0x000fe20003f45070 */
[----:B------:R-:W-:Y:S01]  /*10e00*/  IMAD.X R223, R223, 0x1, R0, P1 ;  /* 0x00000001dfdf7824 */ /* 0x000fe200008e0600 */
[----:B------:R-:W-:Y:S01]  /*10e10*/  LOP3.LUT R6, R7, 0x10, RZ, 0x3c, !PT ;  /* 0x0000001007067812 */ /* 0x000fe200078e3cff */
[----:B------:R-:W-:Y:S01]  /*10e20*/  IMAD.MOV.U32 R8, RZ, RZ, R224 ;  /* 0x000000ffff087224 */ /* 0x000fe200078e00e0 */
[----:B------:R-:W-:Y:S02]  /*10e30*/  ISETP.GT.AND P1, PT, R5, 0x5, PT ;  /* 0x000000050500780c */ /* 0x000fe40003f24270 */
[----:B------:R-:W-:Y:S01]  /*10e40*/  MOV R9, R223 ;  /* 0x000000df00097202 */ /* 0x000fe20000000f00 */
[----:B------:R-:W-:Y:S01]  /*10e50*/  VIADD R6, R6, UR4 ;  /* 0x0000000406067c36 */ /* 0x000fe20008000000 */
[----:B------:R-:W-:-:S05]  /*10e60*/  IADD3 R226, P3, R226, R2, RZ ;  /* 0x00000002e2e27210 */ /* 0x000fca0007f7e0ff */
[----:B------:R1:W-:Y:S01]  /*10e70*/  LDGSTS.E [R6], desc[UR16][R8.64], P2 ;  /* 0x0000000008067fae */ /* 0x0003e20009121850 */
[----:B------:R-:W-:Y:S01]  /*10e80*/  IMAD.X R225, R225, 0x1, R0, P3 ;  /* 0x00000001e1e17824 */ /* 0x000fe200018e0600 */
[----:B------:R-:W-:Y:S02]  /*10e90*/  IADD3 R228, P4, R228, R2, RZ ;  /* 0x00000002e4e47210 */ /* 0x000fe40007f9e0ff */
[----:B-1----:R-:W-:-:S04]  /*10ea0*/  SEL R8, RZ, 0x4, !P1 ;  /* 0x00000004ff087807 */ /* 0x002fc80004800000 */
[----:B------:R-:W-:Y:S02]  /*10eb0*/  SEL R8, R8, RZ, !P0 ;  /* 0x000000ff08087207 */ /* 0x000fe40004000000 */
[----:B------:R-:W-:Y:S02]  /*10ec0*/  MOV R9, R225 ;  /* 0x000000e100097202 */ /* 0x000fe40000000f00 */
[----:B------:R-:W-:Y:S01]  /*10ed0*/  ISETP.NE.U32.AND P1, PT, R8, RZ, PT ;  /* 0x000000ff0800720c */ /* 0x000fe20003f25070 */
[----:B------:R-:W-:Y:S02]  /*10ee0*/  IMAD.MOV.U32 R8, RZ, RZ, R226 ;  /* 0x000000ffff087224 */ /* 0x000fe400078e00e2 */
[----:B------:R-:W-:-:S03]  /*10ef0*/  IMAD.X R227, R227, 0x1, R0, P4 ;  /* 0x00000001e3e37824 */ /* 0x000fc600020e0600 */
[----:B------:R1:W-:Y:S01]  /*10f00*/  LDGSTS.E [R6+0x4000], desc[UR16][R8.64], P2 ;  /* 0x0400000008067fae */ /* 0x0003e20009121850 */
[----:B------:R-:W-:Y:S02]  /*10f10*/  ISETP.GT.AND P2, PT, R5, 0x6, PT ;  /* 0x000000060500780c */ /* 0x000fe40003f44270 */
[----:B------:R-:W-:Y:S01]  /*10f20*/  IADD3 R230, P3, R230, R2, RZ ;  /* 0x00000002e6e67210 */ /* 0x000fe20007f7e0ff */
[----:B-1----:R-:W-:Y:S02]  /*10f30*/  IMAD.MOV.U32 R8, RZ, RZ, R228 ;  /* 0x000000ffff087224 */ /* 0x002fe400078e00e4 */
[----:B------:R-:W-:-:S05]  /*10f40*/  IMAD.MOV.U32 R9, RZ, RZ, R227 ;  /* 0x000000ffff097224 */ /* 0x000fca00078e00e3 */
[----:B------:R1:W-:Y:S01]  /*10f50*/  LDGSTS.E [R6+0x4], desc[UR16][R8.64], P1 ;  /* 0x0000400008067fae */ /* 0x0003e20008921850 */
[----:B------:R-:W-:Y:S01]  /*10f60*/  IMAD.X R229, R229, 0x1, R0, P3 ;  /* 0x00000001e5e57824 */ /* 0x000fe200018e0600 */
[----:B------:R-:W-:Y:S02]  /*10f70*/  IADD3 R232, P4, R232, R2, RZ ;  /* 0x00000002e8e87210 */ /* 0x000fe40007f9e0ff */
[----:B-1----:R-:W-:-:S04]  /*10f80*/  SEL R8, RZ, 0x4, !P2 ;  /* 0x00000004ff087807 */ /* 0x002fc80005000000 */
[----:B------:R-:W-:Y:S01]  /*10f90*/  SEL R8, R8, RZ, !P0 ;  /* 0x000000ff08087207 */ /* 0x000fe20004000000 */
[----:B------:R-:W-:-:S03]  /*10fa0*/  IMAD.MOV.U32 R9, RZ, RZ, R229 ;  /* 0x000000ffff097224 */ /* 0x000fc600078e00e5 */
[----:B------:R-:W-:Y:S01]  /*10fb0*/  ISETP.NE.U32.AND P2, PT, R8, RZ, PT ;  /* 0x000000ff0800720c */ /* 0x000fe20003f45070 */
[----:B------:R-:W-:Y:S01]  /*10fc0*/  IMAD.MOV.U32 R8, RZ, RZ, R230 ;  /* 0x000000ffff087224 */ /* 0x000fe200078e00e6 */
[----:B------:R-:W-:-:S04]  /*10fd0*/  IADD3.X R231, R231, R0, RZ, P4, !PT ;  /* 0x00000000e7e77210 */ /* 0x000fc800027fe4ff */
[----:B------:R1:W-:Y:S01]  /*10fe0*/  LDGSTS.E [R6+0x4004], desc[UR16][R8.64], P1 ;  /* 0x0400400008067fae */ /* 0x0003e20008921850 */
[----:B------:R-:W-:Y:S02]  /*10ff0*/  ISETP.GT.AND P1, PT, R5, 0x7, PT ;  /* 0x000000070500780c */ /* 0x000fe40003f24270 */
[----:B------:R-:W-:Y:S01]  /*11000*/  IADD3 R234, P3, R234, R2, RZ ;  /* 0x00000002eaea7210 */ /* 0x000fe20007f7e0ff */
[----:B-1----:R-:W-:Y:S01]  /*11010*/  IMAD.MOV.U32 R8, RZ, RZ, R232 ;  /* 0x000000ffff087224 */ /* 0x002fe200078e00e8 */
[----:B------:R-:W-:-:S05]  /*11020*/  MOV R9, R231 ;  /* 0x000000e700097202 */ /* 0x000fca0000000f00 */
[----:B------:R1:W-:Y:S01]  /*11030*/  LDGSTS.E [R6+0x8], desc[UR16][R8.64], P2 ;  /* 0x0000800008067fae */ /* 0x0003e20009121850 */
        /* <DEDUP_REMOVED lines=15> */
[----:B-1----:R-:W-:-:S04]  /*11130*/  SEL R8, RZ, 0x4, !P2 ;  /* 0x00000004ff087807 */ /* 0x002fc80005000000 */
[----:B------:R-:W-:Y:S01]  /*11140*/  SEL R8, R8, RZ, !P0 ;  /* 0x000000ff08087207 */ /* 0x000fe20004000000 */
[----:B------:R-:W-:-:S03]  /*11150*/  IMAD.MOV.U32 R9, RZ, RZ, R237 ;  /* 0x000000ffff097224 */ /* 0x000fc600078e00ed */
[----:B------:R-:W-:Y:S01]  /*11160*/  ISETP.NE.U32.AND P2, PT, R8, RZ, PT ;  /* 0x000000ff0800720c */ /* 0x000fe20003f45070 */
[----:B------:R-:W-:-:S05]  /*11170*/  IMAD.MOV.U32 R8, RZ, RZ, R238 ;  /* 0x000000ffff087224 */ /* 0x000fca00078e00ee */
[----:B------:R1:W-:Y:S01]  /*11180*/  LDGSTS.E [R6+0x400c], desc[UR16][R8.64], P1 ;  /* 0x0400c00008067fae */ /* 0x0003e20008921850 */
[----:B------:R-:W-:Y:S02]  /*11190*/  ISETP.GT.AND P1, PT, R5, 0x25, PT ;  /* 0x000000250500780c */ /* 0x000fe40003f24270 */
[----:B--2---:R-:W-:-:S04]  /*111a0*/  IADD3 R212, P4, R212, R2, RZ ;  /* 0x00000002d4d47210 */ /* 0x004fc80007f9e0ff */
[----:B------:R-:W-:Y:S01]  /*111b0*/  IADD3.X R213, R213, R0, RZ, P4, !PT ;  /* 0x00000000d5d57210 */ /* 0x000fe200027fe4ff */
[----:B-1----:R-:W-:-:S03]  /*111c0*/  IMAD.MOV.U32 R8, RZ, RZ, R212 ;  /* 0x000000ffff087224 */ /* 0x002fc600078e00d4 */
[----:B------:R-:W-:Y:S02]  /*111d0*/  MOV R9, R213 ;  /* 0x000000d500097202 */ /* 0x000fe40000000f00 */
[----:B---3--:R-:W-:-:S03]  /*111e0*/  IADD3 R12, P3, R12, R2, RZ ;  /* 0x000000020c0c7210 */ /* 0x008fc60007f7e0ff */
[----:B------:R1:W-:Y:S02]  /*111f0*/  LDGSTS.E [R6+0x8000], desc[UR16][R8.64], P2 ;  /* 0x0800000008067fae */ /* 0x0003e40009121850 */
[----:B------:R-:W-:Y:S01]  /*11200*/  IMAD.X R14, R14, 0x1, R0, P3 ;  /* 0x000000010e0e7824 */ /* 0x000fe200018e0600 */
[----:B-1----:R-:W-:-:S04]  /*11210*/  SEL R8, RZ, 0x4, !P1 ;  /* 0x00000004ff087807 */ /* 0x002fc80004800000 */
[----:B------:R-:W-:Y:S02]  /*11220*/  SEL R8, R8, RZ, !P0 ;  /* 0x000000ff08087207 */ /* 0x000fe40004000000 */
[----:B----4-:R-:W-:Y:S02]  /*11230*/  IADD3 R10, P4, R10, R2, RZ ;  /* 0x000000020a0a7210 */ /* 0x010fe40007f9e0ff */
[----:B------:R-:W-:Y:S01]  /*11240*/  ISETP.NE.U32.AND P1, PT, R8, RZ, PT ;  /* 0x000000ff0800720c */ /* 0x000fe20003f25070 */
[----:B------:R-:W-:Y:S01]  /*11250*/  IMAD.MOV.U32 R8, RZ, RZ, R12 ;  /* 0x000000ffff087224 */ /* 0x000fe200078e000c */
[----:B------:R-:W-:Y:S01]  /*11260*/  MOV R9, R14 ;  /* 0x0000000e00097202 */ /* 0x000fe20000000f00 */
[----:B------:R-:W-:Y:S01]  /*11270*/  IMAD.X R11, R11, 0x1, R0, P4 ;  /* 0x000000010b0b7824 */ /* 0x000fe200020e0600 */
[----:B------:R-:W-:Y:S04]  /*11280*/  STL [R1+0x28c], R212 ;  /* 0x00028cd401007387 */ /* 0x000fe80000100800 */
[----:B------:R1:W-:Y:S04]  /*11290*/  STL [R1+0x288], R213 ;  /* 0x000288d501007387 */ /* 0x0003e80000100800 */
[----:B------:R-:W2:Y:S04]  /*112a0*/  LDL.LU R214, [R1+0x2ac] ;  /* 0x0002ac0001d67983 */ /* 0x000ea80000300800 */
[----:B------:R3:W-:Y:S01]  /*112b0*/  LDGSTS.E [R6+0xc000], desc[UR16][R8.64], P2 ;  /* 0x0c00000008067fae */ /* 0x0007e20009121850 */
[----:B------:R-:W-:-:S03]  /*112c0*/  ISETP.GT.AND P2, PT, R5, 0x26, PT ;  /* 0x000000260500780c */ /* 0x000fc60003f44270 */
[----:B------:R-:W-:Y:S04]  /*112d0*/  STL [R1+0x294], R12 ;  /* 0x0002940c01007387 */ /* 0x000fe80000100800 */
[----:B------:R4:W-:Y:S01]  /*112e0*/  STL [R1+0x290], R14 ;  /* 0x0002900e01007387 */ /* 0x0009e20000100800 */
[----:B---3--:R-:W-:Y:S02]  /*112f0*/  IMAD.MOV.U32 R8, RZ, RZ, R10 ;  /* 0x000000ffff087224 */ /* 0x008fe400078e000a */
[----:B------:R-:W-:Y:S01]  /*11300*/  IMAD.MOV.U32 R9, RZ, RZ, R11 ;  /* 0x000000ffff097224 */ /* 0x000fe200078e000b */
[----:B------:R-:W-:Y:S04]  /*11310*/  STL [R1+0x29c], R10 ;  /* 0x00029c0a01007387 */ /* 0x000fe80000100800 */
[----:B------:R-:W3:Y:S04]  /*11320*/  LDL.LU R215, [R1+0x2a8] ;  /* 0x0002a80001d77983 */ /* 0x000ee80000300800 */
[----:B------:R4:W-:Y:S04]  /*11330*/  STL [R1+0x298], R11 ;  /* 0x0002980b01007387 */ /* 0x0009e80000100800 */
[----:B-1----:R-:W3:Y:S04]  /*11340*/  LDL.LU R213, [R1+0x2b0] ;  /* 0x0002b00001d57983 */ /* 0x002ee80000300800 */
[----:B------:R1:W-:Y:S04]  /*11350*/  LDGSTS.E [R6+0x8004], desc[UR16][R8.64], P1 ;  /* 0x0800400008067fae */ /* 0x0003e80008921850 */
[----:B------:R-:W3:Y:S04]  /*11360*/  LDL.LU R212, [R1+0x2b4] ;  /* 0x0002b40001d47983 */ /* 0x000ee80000300800 */
[----:B----4-:R-:W4:Y:S01]  /*11370*/  LDL.LU R14, [R1+0x2b8] ;  /* 0x0002b800010e7983 */ /* 0x010f220000300800 */
[----:B-1----:R-:W-:-:S03]  /*11380*/  SEL R8, RZ, 0x4, !P2 ;  /* 0x00000004ff087807 */ /* 0x002fc60005000000 */
[----:B------:R-:W4:Y:S01]  /*11390*/  LDL.LU R12, [R1+0x2bc] ;  /* 0x0002bc00010c7983 */ /* 0x000f220000300800 */
[----:B------:R-:W-:-:S03]  /*113a0*/  SEL R8, R8, RZ, !P0 ;  /* 0x000000ff08087207 */ /* 0x000fc60004000000 */
[----:B------:R-:W4:Y:S04]  /*113b0*/  LDL.LU R11, [R1+0x2c0] ;  /* 0x0002c000010b7983 */ /* 0x000f280000300800 */
[----:B------:R-:W4:Y:S04]  /*113c0*/  LDL.LU R10, [R1+0x2c4] ;  /* 0x0002c400010a7983 */ /* 0x000f280000300800 */
[----:B------:R-:W4:Y:S01]  /*113d0*/  LDL.LU R9, [R1+0x2a4] ;  /* 0x0002a40001097983 */ /* 0x000f220000300800 */
[----:B------:R-:W-:-:S03]  /*113e0*/  ISETP.NE.U32.AND P2, PT, R8, RZ, PT ;  /* 0x000000ff0800720c */ /* 0x000fc60003f45070 */
[----:B------:R-:W4:Y:S01]  /*113f0*/  LDL.LU R8, [R1+0x2a0] ;  /* 0x0002a00001087983 */ /* 0x000f220000300800 */
[----:B--2---:R-:W-:-:S04]  /*11400*/  IADD3 R214, P4, R214, R2, RZ ;  /* 0x00000002d6d67210 */ /* 0x004fc80007f9e0ff */
[----:B---3--:R-:W-:Y:S02]  /*11410*/  IADD3.X R215, R215, R0, RZ, P4, !PT ;  /* 0x00000000d7d77210 */ /* 0x008fe400027fe4ff */
[----:B----4-:R-:W-:-:S05]  /*11420*/  IADD3 R9, P3, R9, R2, RZ ;  /* 0x0000000209097210 */ /* 0x010fca0007f7e0ff */
[----:B------:R-:W-:Y:S01]  /*11430*/  IMAD.X R8, R8, 0x1, R0, P3 ;  /* 0x0000000108087824 */ /* 0x000fe200018e0600 */
        /* <DEDUP_REMOVED lines=15> */
[----:B------:R-:W-:Y:S02]  /*11530*/  ISETP.NE.U32.AND P1, PT, R8, RZ, PT ;  /* 0x000000ff0800720c */ /* 0x000fe40003f25070 */
[----:B------:R-:W-:Y:S02]  /*11540*/  MOV R8, R212 ;  /* 0x000000d400087202 */ /* 0x000fe40000000f00 */
[----:B------:R-:W-:-:S03]  /*11550*/  IADD3 R10, P3, R10, R2, RZ ;  /* 0x000000020a0a7210 */ /* 0x000fc60007f7e0ff */
[----:B------:R1:W-:Y:S01]  /*11560*/  LDGSTS.E [R6+0xc008], desc[UR16][R8.64], P2 ;  /* 0x0c00800008067fae */ /* 0x0003e20009121850 */
[----:B------:R-:W-:Y:S01]  /*11570*/  IADD3 R12, P2, R12, R2, RZ ;  /* 0x000000020c0c7210 */ /* 0x000fe20007f5e0ff */
[--C-:B------:R-:W-:Y:S02]  /*11580*/  IMAD.X R11, R11, 0x1, R0.reuse, P3 ;  /* 0x000000010b0b7824 */ /* 0x100fe400018e0600 */
[----:B------:R-:W-:Y:S02]  /*11590*/  STL [R1+0x2ac], R214 ;  /* 0x0002acd601007387 */ /* 0x000fe40000100800 */
[----:B------:R-:W-:Y:S02]  /*115a0*/  IMAD.X R14, R14, 0x1, R0, P2 ;  /* 0x000000010e0e7824 */ /* 0x000fe400010e0600 */
[----:B------:R2:W-:Y:S04]  /*115b0*/  STL [R1+0x2a8], R215 ;  /* 0x0002a8d701007387 */ /* 0x0005e80000100800 */
[----:B------:R-:W-:Y:S04]  /*115c0*/  STL [R1+0x2b4], R212 ;  /* 0x0002b4d401007387 */ /* 0x000fe80000100800 */
[----:B------:R3:W-:Y:S04]  /*115d0*/  STL [R1+0x2b0], R213 ;  /* 0x0002b0d501007387 */ /* 0x0007e80000100800 */
[----:B------:R4:W-:Y:S04]  /*115e0*/  STL [R1+0x2bc], R12 ;  /* 0x0002bc0c01007387 */ /* 0x0009e80000100800 */
[----:B------:R4:W-:Y:S04]  /*115f0*/  STL [R1+0x2b8], R14 ;  /* 0x0002b80e01007387 */ /* 0x0009e80000100800 */
[----:B------:R-:W-:Y:S04]  /*11600*/  STL [R1+0x2c4], R10 ;  /* 0x0002c40a01007387 */ /* 0x000fe80000100800 */
[----:B------:R4:W-:Y:S04]  /*11610*/  STL [R1+0x2c0], R11 ;  /* 0x0002c00b01007387 */ /* 0x0009e80000100800 */
[----:B--2---:R-:W2:Y:S04]  /*11620*/  LDL.LU R215, [R1+0x100] ;  /* 0x0001000001d77983 */ /* 0x004ea80000300800 */
[----:B------:R-:W2:Y:S01]  /*11630*/  LDL.LU R214, [R1+0x104] ;  /* 0x0001040001d67983 */ /* 0x000ea20000300800 */
[----:B-1----:R-:W-:-:S03]  /*11640*/  MOV R8, R12 ;  /* 0x0000000c00087202 */ /* 0x002fc60000000f00 */
[----:B---3--:R-:W3:Y:S04]  /*11650*/  LDL.LU R213, [R1+0x2c8] ;  /* 0x0002c80001d57983 */ /* 0x008ee80000300800 */
[----:B----4-:R-:W4:Y:S01]  /*11660*/  LDL.LU R12, [R1+0x2cc] ;  /* 0x0002cc00010c7983 */ /* 0x010f220000300800 */
[----:B------:R-:W-:-:S03]  /*11670*/  IMAD.MOV.U32 R9, RZ, RZ, R14 ;  /* 0x000000ffff097224 */ /* 0x000fc600078e000e */
[----:B------:R-:W3:Y:S04]  /*11680*/  LDL.LU R212, [R1+0x2d0] ;  /* 0x0002d00001d47983 */ /* 0x000ee80000300800 */
[----:B------:R-:W3:Y:S04]  /*11690*/  LDL.LU R14, [R1+0x2d4] ;  /* 0x0002d400010e7983 */ /* 0x000ee80000300800 */
[----:B------:R1:W-:Y:S02]  /*116a0*/  LDGSTS.E [R6+0x800c], desc[UR16][R8.64], P1 ;  /* 0x0800c00008067fae */ /* 0x0003e40008921850 */
[----:B-1----:R-:W-:-:S02]  /*116b0*/  IMAD.MOV.U32 R9, RZ, RZ, R11 ;  /* 0x000000ffff097224 */ /* 0x002fc400078e000b */
[----:B------:R-:W-:Y:S01]  /*116c0*/  IMAD.MOV.U32 R8, RZ, RZ, R10 ;  /* 0x000000ffff087224 */ /* 0x000fe200078e000a */
[----:B------:R-:W3:Y:S04]  /*116d0*/  LDL.LU R11, [R1+0x2d8] ;  /* 0x0002d800010b7983 */ /* 0x000ee80000300800 */
[----:B------:R-:W3:Y:S04]  /*116e0*/  LDL.LU R10, [R1+0x2dc] ;  /* 0x0002dc00010a7983 */ /* 0x000ee80000300800 */
[----:B------:R1:W-:Y:S01]  /*116f0*/  LDGSTS.E [R6+0xc00c], desc[UR16][R8.64], P1 ;  /* 0x0c00c00008067fae */ /* 0x0003e20008921850 */
[----:B------:R-:W-:-:S04]  /*11700*/  ISETP.GT.AND P1, PT, R5, 0x8, PT ;  /* 0x000000080500780c */ /* 0x000fc80003f24270 */
[----:B-1----:R-:W-:-:S04]  /*11710*/  SEL R6, RZ, 0x4, !P1 ;  /* 0x00000004ff067807 */ /* 0x002fc80004800000 */
[----:B------:R-:W-:Y:S02]  /*11720*/  SEL R6, R6, RZ, !P0 ;  /* 0x000000ff06067207 */ /* 0x000fe40004000000 */
[----:B------:R-:W-:Y:S02]  /*11730*/  IADD3 R240, P1, R240, R2, RZ ;  /* 0x00000002f0f07210 */ /* 0x000fe40007f3e0ff */
[----:B------:R-:W-:Y:S02]  /*11740*/  ISETP.NE.U32.AND P2, PT, R6, RZ, PT ;  /* 0x000000ff0600720c */ /* 0x000fe40003f45070 */
[----:B------:R-:W-:Y:S02]  /*11750*/  LOP3.LUT R6, R7, 0x20, RZ, 0x3c, !PT ;  /* 0x0000002007067812 */ /* 0x000fe400078e3cff */
[----:B------:R-:W-:Y:S01]  /*11760*/  IADD3.X R239, R239, R0, RZ, P1, !PT ;  /* 0x00000000efef7210 */ /* 0x000fe20000ffe4ff */
[----:B------:R-:W-:Y:S02]  /*11770*/  IMAD.MOV.U32 R8, RZ, RZ, R240 ;  /* 0x000000ffff087224 */ /* 0x000fe400078e00f0 */
[----:B------:R-:W-:-:S02]  /*11780*/  VIADD R6, R6, UR4 ;  /* 0x0000000406067c36 */ /* 0x000fc40008000000 */
[----:B------:R-:W-:Y:S01]  /*11790*/  IMAD.MOV.U32 R9, RZ, RZ, R239 ;  /* 0x000000ffff097224 */ /* 0x000fe200078e00ef */
[----:B------:R-:W-:Y:S02]  /*117a0*/  ISETP.GT.AND P1, PT, R5, 0x9, PT ;  /* 0x000000090500780c */ /* 0x000fe40003f24270 */
[----:B------:R-:W-:Y:S02]  /*117b0*/  IADD3 R242, P3, R242, R2, RZ ;  /* 0x00000002f2f27210 */ /* 0x000fe40007f7e0ff */
[----:B------:R1:W-:Y:S02]  /*117c0*/  LDGSTS.E [R6], desc[UR16][R8.64], P2 ;  /* 0x0000000008067fae */ /* 0x0003e40009121850 */
[----:B------:R-:W-:Y:S02]  /*117d0*/  IADD3.X R241, R241, R0, RZ, P3, !PT ;  /* 0x00000000f1f17210 */ /* 0x000fe40001ffe4ff */
[----:B------:R-:W-:Y:S02]  /*117e0*/  IADD3 R244, P4, R244, R2, RZ ;  /* 0x00000002f4f47210 */ /* 0x000fe40007f9e0ff */
[----:B-1----:R-:W-:-:S04]  /*117f0*/  SEL R8, RZ, 0x4, !P1 ;  /* 0x00000004ff087807 */ /* 0x002fc80004800000 */
[----:B------:R-:W-:Y:S01]  /*11800*/  SEL R8, R8, RZ, !P0 ;  /* 0x000000ff08087207 */ /* 0x000fe20004000000 */
[----:B------:R-:W-:-:S03]  /*11810*/  IMAD.MOV.U32 R9, RZ, RZ, R241 ;  /* 0x000000ffff097224 */ /* 0x000fc600078e00f1 */
[----:B------:R-:W-:Y:S01]  /*11820*/  ISETP.NE.U32.AND P1, PT, R8, RZ, PT ;  /* 0x000000ff0800720c */ /* 0x000fe20003f25070 */
[----:B------:R-:W-:Y:S02]  /*11830*/  IMAD.MOV.U32 R8, RZ, RZ, R242 ;  /* 0x000000ffff087224 */ /* 0x000fe400078e00f2 */
[----:B------:R-:W-:-:S03]  /*11840*/  IMAD.X R243, R243, 0x1, R0, P4 ;  /* 0x00000001f3f37824 */ /* 0x000fc600020e0600 */
        /* <DEDUP_REMOVED lines=13> */
[----:B------:R-:W-:-:S04]  /*11920*/  IMAD.X R247, R247, 0x1, R0, P4 ;  /* 0x00000001f7f77824 */ /* 0x000fc800020e0600 */
[----:B------:R1:W-:Y:S01]  /*11930*/  LDGSTS.E [R6+0x4004], desc[UR16][R8.64], P1 ;  /* 0x0400400008067fae */ /* 0x0003e20008921850 */
[----:B------:R-:W-:Y:S02]  /*11940*/  ISETP.GT.AND P1, PT, R5, 0xb, PT ;  /* 0x0000000b0500780c */ /* 0x000fe40003f24270 */
[----:B------:R-:W-:Y:S01]  /*11950*/  IADD3 R250, P3, R250, R2, RZ ;  /* 0x00000002fafa7210 */ /* 0x000fe20007f7e0ff */
[----:B-1----:R-:W-:Y:S02]  /*11960*/  IMAD.MOV.U32 R8, RZ, RZ, R248 ;  /* 0x000000ffff087224 */ /* 0x002fe400078e00f8 */
[----:B------:R-:W-:-:S05]  /*11970*/  IMAD.MOV.U32 R9, RZ, RZ, R247 ;  /* 0x000000ffff097224 */ /* 0x000fca00078e00f7 */
[----:B------:R1:W-:Y:S01]  /*11980*/  LDGSTS.E [R6+0x8], desc[UR16][R8.64], P2 ;  /* 0x0000800008067fae */ /* 0x0003e20009121850 */
        /* <DEDUP_REMOVED lines=10> */
[----:B-1----:R-:W-:Y:S01]  /*11a30*/  MOV R8, R252 ;  /* 0x000000fc00087202 */ /* 0x002fe20000000f00 */
[----:B------:R-:W-:-:S05]  /*11a40*/  IMAD.MOV.U32 R9, RZ, RZ, R251 ;  /* 0x000000ffff097224 */ /* 0x000fca00078e00fb */
[----:B------:R1:W-:Y:S02]  /*11a50*/  LDGSTS.E [R6+0xc], desc[UR16][R8.64], P1 ;  /* 0x0000c00008067fae */ /* 0x0003e40008921850 */
[----:B-1----:R-:W-:-:S04]  /*11a60*/  SEL R8, RZ, 0x4, !P2 ;  /* 0x00000004ff087807 */ /* 0x002fc80005000000 */
[----:B------:R-:W-:-:S04]  /*11a70*/  SEL R8, R8, RZ, !P0 ;  /* 0x000000ff08087207 */ /* 0x000fc80004000000 */
[----:B------:R-:W-:Y:S02]  /*11a80*/  ISETP.NE.U32.AND P2, PT, R8, RZ, PT ;  /* 0x000000ff0800720c */ /* 0x000fe40003f45070 */
[----:B--2---:R-:W-:-:S05]  /*11a90*/  IADD3 R214, P3, R214, R2, RZ ;  /* 0x00000002d6d67210 */ /* 0x004fca0007f7e0ff */
[----:B------:R-:W-:Y:S01]  /*11aa0*/  IMAD.X R215, R215, 0x1, R0, P3 ;  /* 0x00000001d7d77824 */ /* 0x000fe200018e0600 */
[----:B----4-:R-:W-:-:S03]  /*11ab0*/  IADD3 R12, P4, R12, R2, RZ ;  /* 0x000000020c0c7210 */ /* 0x010fc60007f9e0ff */
[----:B------:R-:W-:Y:S01]  /*11ac0*/  IMAD.MOV.U32 R9, RZ, RZ, R215 ;  /* 0x000000ffff097224 */ /* 0x000fe200078e00d7 */
[----:B------:R-:W-:Y:S01]  /*11ad0*/  MOV R8, R214 ;  /* 0x000000d600087202 */ /* 0x000fe20000000f00 */
[----:B------:R-:W-:Y:S01]  /*11ae0*/  STL [R1+0x104], R214 ;  /* 0x000104d601007387 */ /* 0x000fe20000100800 */
[----:B---3--:R-:W-:-:S03]  /*11af0*/  IMAD.X R213, R213, 0x1, R0, P4 ;  /* 0x00000001d5d57824 */ /* 0x008fc600020e0600 */
[----:B------:R-:W-:Y:S04]  /*11b00*/  STL [R1+0x100], R215 ;  /* 0x000100d701007387 */ /* 0x000fe80000100800 */
[----:B------:R-:W-:Y:S04]  /*11b10*/  STL [R1+0x2cc], R12 ;  /* 0x0002cc0c01007387 */ /* 0x000fe80000100800 */
[----:B------:R1:W-:Y:S04]  /*11b20*/  LDGSTS.E [R6+0x400c], desc[UR16][R8.64], P1 ;  /* 0x0400c00008067fae */ /* 0x0003e80008921850 */
[----:B------:R2:W-:Y:S01]  /*11b30*/  STL [R1+0x2c8], R213 ;  /* 0x0002c8d501007387 */ /* 0x0005e20000100800 */
[----:B------:R-:W-:Y:S01]  /*11b40*/  ISETP.GT.AND P1, PT, R5, 0x29, PT ;  /* 0x000000290500780c */ /* 0x000fe20003f24270 */
[----:B-1----:R-:W-:-:S02]  /*11b50*/  IMAD.MOV.U32 R9, RZ, RZ, R213 ;  /* 0x000000ffff097224 */ /* 0x002fc400078e00d5 */
[----:B------:R-:W-:Y:S01]  /*11b60*/  IMAD.MOV.U32 R8, RZ, RZ, R12 ;  /* 0x000000ffff087224 */ /* 0x000fe200078e000c */
[----:B--2---:R-:W2:Y:S04]  /*11b70*/  LDL.LU R213, [R1+0x2e0] ;  /* 0x0002e00001d57983 */ /* 0x004ea80000300800 */
[----:B------:R-:W3:Y:S04]  /*11b80*/  LDL.LU R12, [R1+0x2e4] ;  /* 0x0002e400010c7983 */ /* 0x000ee80000300800 */
[----:B------:R-:W4:Y:S04]  /*11b90*/  LDL.LU R215, [R1+0x2e8] ;  /* 0x0002e80001d77983 */ /* 0x000f280000300800 */
[----:B------:R-:W4:Y:S01]  /*11ba0*/  LDL.LU R214, [R1+0x2ec] ;  /* 0x0002ec0001d67983 */ /* 0x000f220000300800 */
[----:B------:R-:W-:-:S03]  /*11bb0*/  IADD3 R14, P3, R14, R2, RZ ;  /* 0x000000020e0e7210 */ /* 0x000fc60007f7e0ff */
[----:B------:R1:W-:Y:S01]  /*11bc0*/  LDGSTS.E [R6+0x8000], desc[UR16][R8.64], P2 ;  /* 0x0800000008067fae */ /* 0x0003e20009121850 */
[----:B------:R-:W-:Y:S02]  /*11bd0*/  IADD3 R10, P4, R10, R2, RZ ;  /* 0x000000020a0a7210 */ /* 0x000fe40007f9e0ff */
[----:B------:R-:W-:Y:S02]  /*11be0*/  IADD3.X R212, R212, R0, RZ, P3, !PT ;  /* 0x00000000d4d47210 */ /* 0x000fe40001ffe4ff */
[----:B-1----:R-:W-:-:S04]  /*11bf0*/  SEL R8, RZ, 0x4, !P1 ;  /* 0x00000004ff087807 */ /* 0x002fc80004800000 */
[----:B------:R-:W-:Y:S01]  /*11c00*/  SEL R8, R8, RZ, !P0 ;  /* 0x000000ff08087207 */ /* 0x000fe20004000000 */
[----:B------:R-:W-:Y:S02]  /*11c10*/  IMAD.X R11, R11, 0x1, R0, P4 ;  /* 0x000000010b0b7824 */ /* 0x000fe400020e0600 */
[----:B------:R-:W-:Y:S01]  /*11c20*/  IMAD.MOV.U32 R9, RZ, RZ, R212 ;  /* 0x000000ffff097224 */ /* 0x000fe200078e00d4 */
[----:B------:R-:W-:Y:S01]  /*11c30*/  ISETP.NE.U32.AND P1, PT, R8, RZ, PT ;  /* 0x000000ff0800720c */ /* 0x000fe20003f25070 */
[----:B------:R-:W-:Y:S01]  /*11c40*/  IMAD.MOV.U32 R8, RZ, RZ, R14 ;  /* 0x000000ffff087224 */ /* 0x000fe200078e000e */
[----:B------:R-:W-:Y:S04]  /*11c50*/  STL [R1+0x2d4], R14 ;  /* 0x0002d40e01007387 */ /* 0x000fe80000100800 */
[----:B------:R1:W-:Y:S04]  /*11c60*/  STL [R1+0x2d0], R212 ;  /* 0x0002d0d401007387 */ /* 0x0003e80000100800 */
[----:B------:R-:W-:Y:S04]  /*11c70*/  STL [R1+0x2dc], R10 ;  /* 0x0002dc0a01007387 */ /* 0x000fe80000100800 */
[----:B------:R1:W-:Y:S04]  /*11c80*/  LDGSTS.E [R6+0xc000], desc[UR16][R8.64], P2 ;  /* 0x0c00000008067fae */ /* 0x0003e80009121850 */
[----:B------:R1:W-:Y:S04]  /*11c90*/  STL [R1+0x2d8], R11 ;  /* 0x0002d80b01007387 */ /* 0x0003e80000100800 */
[----:B-1----:R-:W4:Y:S01]  /*11ca0*/  LDL.LU R212, [R1+0x2f0] ;  /* 0x0002f00001d47983 */ /* 0x002f220000300800 */
[----:B------:R-:W-:-:S03]  /*11cb0*/  IMAD.MOV.U32 R9, RZ, RZ, R11 ;  /* 0x000000ffff097224 */ /* 0x000fc600078e000b */
[----:B------:R-:W4:Y:S01]  /*11cc0*/  LDL.LU R11, [R1+0x2f4] ;  /* 0x0002f400010b7983 */ /* 0x000f220000300800 */
[----:B------:R-:W-:Y:S02]  /*11cd0*/  MOV R8, R10 ;  /* 0x0000000a00087202 */ /* 0x000fe40000000f00 */
[----:B------:R-:W-:Y:S01]  /*11ce0*/  ISETP.GT.AND P2, PT, R5, 0x2a, PT ;  /* 0x0000002a0500780c */ /* 0x000fe20003f44270 */
[----:B------:R-:W4:Y:S04]  /*11cf0*/  LDL.LU R14, [R1+0x2fc] ;  /* 0x0002fc00010e7983 */ /* 0x000f280000300800 */
[----:B------:R1:W-:Y:S04]  /*11d00*/  LDGSTS.E [R6+0x8004], desc[UR16][R8.64], P1 ;  /* 0x0800400008067fae */ /* 0x0003e80008921850 */
[----:B------:R-:W4:Y:S01]  /*11d10*/  LDL.LU R10, [R1+0x304] ;  /* 0x00030400010a7983 */ /* 0x000f220000300800 */
[----:B-1----:R-:W-:-:S04]  /*11d20*/  SEL R8, RZ, 0x4, !P2 ;  /* 0x00000004ff087807 */ /* 0x002fc80005000000 */
[----:B------:R-:W-:-:S04]  /*11d30*/  SEL R8, R8, RZ, !P0 ;  /* 0x000000ff08087207 */ /* 0x000fc80004000000 */
[----:B------:R-:W-:Y:S02]  /*11d40*/  ISETP.NE.U32.AND P2, PT, R8, RZ, PT ;  /* 0x000000ff0800720c */ /* 0x000fe40003f45070 */
[----:B---3--:R-:W-:-:S05]  /*11d50*/  IADD3 R12, P3, R12, R2, RZ ;  /* 0x000000020c0c7210 */ /* 0x008fca0007f7e0ff */
[--C-:B--2---:R-:W-:Y:S01]  /*11d60*/  IMAD.X R213, R213, 0x1, R0.reuse, P3 ;  /* 0x00000001d5d57824 */ /* 0x104fe200018e0600 */
[----:B----4-:R-:W-:Y:S01]  /*11d70*/  IADD3 R214, P4, R214, R2, RZ ;  /* 0x00000002d6d67210 */ /* 0x010fe20007f9e0ff */
[----:B------:R-:W-:Y:S02]  /*11d80*/  STL [R1+0x2e4], R12 ;  /* 0x0002e40c01007387 */ /* 0x000fe40000100800 */
[----:B------:R-:W-:Y:S02]  /*11d90*/  IMAD.MOV.U32 R9, RZ, RZ, R213 ;  /* 0x000000ffff097224 */ /* 0x000fe400078e00d5 */
[----:B------:R-:W-:Y:S01]  /*11da0*/  IMAD.X R215, R215, 0x1, R0, P4 ;  /* 0x00000001d7d77824 */ /* 0x000fe200020e0600 */
[----:B------:R1:W-:Y:S01]  /*11db0*/  STL [R1+0x2e0], R213 ;  /* 0x0002e0d501007387 */ /* 0x0003e20000100800 */
[----:B------:R-:W-:-:S03]  /*11dc0*/  MOV R8, R12 ;  /* 0x0000000c00087202 */ /* 0x000fc60000000f00 */
[----:B------:R-:W-:Y:S04]  /*11dd0*/  STL [R1+0x2ec], R214 ;  /* 0x0002ecd601007387 */ /* 0x000fe80000100800 */
[----:B------:R2:W-:Y:S04]  /*11de0*/  LDGSTS.E [R6+0xc004], desc[UR16][R8.64], P1 ;  /* 0x0c00400008067fae */ /* 0x0005e80008921850 */
[----:B-1----:R-:W3:Y:S04]  /*11df0*/  LDL.LU R213, [R1+0x2f8] ;  /* 0x0002f80001d57983 */ /* 0x002ee80000300800 */
[----:B------:R-:W-:Y:S04]  /*11e00*/  STL [R1+0x2e8], R215 ;  /* 0x0002e8d701007387 */ /* 0x000fe80000100800 */
[----:B------:R-:W4:Y:S01]  /*11e10*/  LDL.LU R12, [R1+0x300] ;  /* 0x00030000010c7983 */ /* 0x000f220000300800 */
[----:B--2---:R-:W-:-:S02]  /*11e20*/  IMAD.MOV.U32 R8, RZ, RZ, R214 ;  /* 0x000000ffff087224 */ /* 0x004fc400078e00d6 */
[----:B------:R-:W-:Y:S01]  /*11e30*/  IMAD.MOV.U32 R9, RZ, RZ, R215 ;  /* 0x000000ffff097224 */ /* 0x000fe200078e00d7 */
[----:B------:R-:W-:-:S04]  /*11e40*/  ISETP.GT.AND P1, PT, R5, 0x2b, PT ;  /* 0x0000002b0500780c */ /* 0x000fc80003f24270 */
[----:B------:R1:W-:Y:S02]  /*11e50*/  LDGSTS.E [R6+0x8008], desc[UR16][R8.64], P2 ;  /* 0x0800800008067fae */ /* 0x0003e40009121850 */
[----:B-1----:R-:W-:Y:S02]  /*11e60*/  SEL R8, RZ, 0x4, !P1 ;  /* 0x00000004ff087807 */ /* 0x002fe40004800000 */
[----:B------:R-:W-:Y:S02]  /*11e70*/  IADD3 R11, P3, R11, R2, RZ ;  /* 0x000000020b0b7210 */ /* 0x000fe40007f7e0ff */
[----:B------:R-:W-:Y:S02]  /*11e80*/  SEL R8, R8, RZ, !P0 ;  /* 0x000000ff08087207 */ /* 0x000fe40004000000 */
[----:B------:R-:W-:Y:S01]  /*11e90*/  IADD3.X R212, R212, R0, RZ, P3, !PT ;  /* 0x00000000d4d47210 */ /* 0x000fe20001ffe4ff */
[----:B------:R-:W-:Y:S01]  /*11ea0*/  STL [R1+0x2f4], R11 ;  /* 0x0002f40b01007387 */ /* 0x000fe20000100800 */
[----:B------:R-:W-:Y:S01]  /*11eb0*/  ISETP.NE.U32.AND P1, PT, R8, RZ, PT ;  /* 0x000000ff0800720c */ /* 0x000fe20003f25070 */
[----:B------:R-:W-:-:S02]  /*11ec0*/  IMAD.MOV.U32 R8, RZ, RZ, R11 ;  /* 0x000000ffff087224 */ /* 0x000fc400078e000b */
[----:B------:R1:W-:Y:S01]  /*11ed0*/  STL [R1+0x2f0], R212 ;  /* 0x0002f0d401007387 */ /* 0x0003e20000100800 */
[----:B------:R-:W-:-:S05]  /*11ee0*/  IMAD.MOV.U32 R9, RZ, RZ, R212 ;  /* 0x000000ffff097224 */ /* 0x000fca00078e00d4 */
[----:B------:R2:W-:Y:S04]  /*11ef0*/  LDGSTS.E [R6+0xc008], desc[UR16][R8.64], P2 ;  /* 0x0c00800008067fae */ /* 0x0005e80009121850 */
[----:B-1----:R-:W4:Y:S04]  /*11f00*/  LDL.LU R212, [R1+0x108] ;  /* 0x0001080001d47983 */ /* 0x002f280000300800 */
[----:B------:R-:W4:Y:S01]  /*11f10*/  LDL.LU R11, [R1+0x10c] ;  /* 0x00010c00010b7983 */ /* 0x000f220000300800 */
[-C--:B------:R-:W-:Y:S02]  /*11f20*/  IADD3 R14, P2, R14, R2.reuse, RZ ;  /* 0x000000020e0e7210 */ /* 0x080fe40007f5e0ff */
[----:B------:R-:W-:-:S03]  /*11f30*/  IADD3 R10, P3, R10, R2, RZ ;  /* 0x000000020a0a7210 */ /* 0x000fc60007f7e0ff */
[----:B------:R-:W-:Y:S01]  /*11f40*/  STL [R1+0x2fc], R14 ;  /* 0x0002fc0e01007387 */ /* 0x000fe20000100800 */
[----:B--2---:R-:W-:Y:S02]  /*11f50*/  IMAD.MOV.U32 R8, RZ, RZ, R14 ;  /* 0x000000ffff087224 */ /* 0x004fe400078e000e */
[----:B---3--:R-:W-:-:S04]  /*11f60*/  IMAD.X R213, R213, 0x1, R0, P2 ;  /* 0x00000001d5d57824 */ /* 0x008fc800010e0600 */
[----:B------:R-:W-:Y:S01]  /*11f70*/  IMAD.MOV.U32 R9, RZ, RZ, R213 ;  /* 0x000000ffff097224 */ /* 0x000fe200078e00d5 */
[----:B------:R1:W-:Y:S01]  /*11f80*/  STL [R1+0x2f8], R213 ;  /* 0x0002f8d501007387 */ /* 0x0003e20000100800 */
[----:B----4-:R-:W-:-:S03]  /*11f90*/  IADD3.X R12, R12, R0, RZ, P3, !PT ;  /* 0x000000000c0c7210 */ /* 0x010fc60001ffe4ff */
[----:B------:R-:W-:Y:S04]  /*11fa0*/  STL [R1+0x304], R10 ;  /* 0x0003040a01007387 */ /* 0x000fe80000100800 */
[----:B------:R2:W-:Y:S04]  /*11fb0*/  STL [R1+0x300], R12 ;  /* 0x0003000c01007387 */ /* 0x0005e80000100800 */
[----:B-1----:R-:W3:Y:S04]  /*11fc0*/  LDL.LU R213, [R1+0x110] ;  /* 0x0001100001d57983 */ /* 0x002ee80000300800 */
[----:B------:R-:W4:Y:S04]  /*11fd0*/  LDL.LU R14, [R1+0x114] ;  /* 0x00011400010e7983 */ /* 0x000f280000300800 */
[----:B------:R1:W-:Y:S02]  /*11fe0*/  LDGSTS.E [R6+0x800c], desc[UR16][R8.64], P1 ;  /* 0x0800c00008067fae */ /* 0x0003e40008921850 */
[----:B-1----:R-:W-:Y:S01]  /*11ff0*/  IMAD.MOV.U32 R8, RZ, RZ, R10 ;  /* 0x000000ffff087224 */ /* 0x002fe200078e000a */
[----:B------:R-:W-:-:S02]  /*12000*/  MOV R9, R12 ;  /* 0x0000000c00097202 */ /* 0x000fc40000000f00 */
[----:B--2---:R-:W2:Y:S04]  /*12010*/  LDL.LU R12, [R1+0x118] ;  /* 0x00011800010c7983 */ /* 0x004ea80000300800 */
[----:B------:R-:W2:Y:S04]  /*12020*/  LDL.LU R10, [R1+0x11c] ;  /* 0x00011c00010a7983 */ /* 0x000ea80000300800 */
[----:B------:R1:W-:Y:S01]  /*12030*/  LDGSTS.E [R6+0xc00c], desc[UR16][R8.64], P1 ;  /* 0x0c00c00008067fae */ /* 0x0003e20008921850 */
[----:B------:R-:W-:-:S04]  /*12040*/  ISETP.GT.AND P1, PT, R5, 0xc, PT ;  /* 0x0000000c0500780c */ /* 0x000fc80003f24270 */
[----:B-1----:R-:W-:Y:S02]  /*12050*/  SEL R6, RZ, 0x4, !P1 ;  /* 0x00000004ff067807 */ /* 0x002fe40004800000 */
[----:B------:R-:W-:-:S05]  /*12060*/  IADD3 R11, P1, R11, R2, RZ ;  /* 0x000000020b0b7210 */ /* 0x000fca0007f3e0ff */
[----:B------:R-:W-:Y:S01]  /*12070*/  IMAD.X R212, R212, 0x1, R0, P1 ;  /* 0x00000001d4d47824 */ /* 0x000fe200008e0600 */
[----:B------:R-:W-:Y:S04]  /*12080*/  STL [R1+0x10c], R11 ;  /* 0x00010c0b01007387 */ /* 0x000fe80000100800 */
[----:B------:R1:W-:Y:S01]  /*12090*/  STL [R1+0x108], R212 ;  /* 0x000108d401007387 */ /* 0x0003e20000100800 */
[----:B------:R-:W-:-:S03]  /*120a0*/  MOV R9, R212 ;  /* 0x000000d400097202 */ /* 0x000fc60000000f00 */
[----:B------:R-:W2:Y:S01]  /*120b0*/  LDL.LU R215, [R1+0x120] ;  /* 0x0001200001d77983 */ /* 0x000ea20000300800 */
[----:B------:R-:W-:-:S03]  /*120c0*/  IMAD.MOV.U32 R8, RZ, RZ, R11 ;  /* 0x000000ffff087224 */ /* 0x000fc600078e000b */
[----:B------:R-:W2:Y:S04]  /*120d0*/  LDL.LU R214, [R1+0x124] ;  /* 0x0001240001d67983 */ /* 0x000ea80000300800 */
[----:B-1----:R-:W2:Y:S04]  /*120e0*/  LDL.LU R212, [R1+0x128] ;  /* 0x0001280001d47983 */ /* 0x002ea80000300800 */
[----:B------:R-:W2:Y:S01]  /*120f0*/  LDL.LU R11, [R1+0x12c] ;  /* 0x00012c00010b7983 */ /* 0x000ea20000300800 */
[----:B------:R-:W-:-:S04]  /*12100*/  SEL R6, R6, RZ, !P0 ;  /* 0x000000ff06067207 */ /* 0x000fc80004000000 */
[----:B------:R-:W-:Y:S02]  /*12110*/  ISETP.NE.U32.AND P2, PT, R6, RZ, PT ;  /* 0x000000ff0600720c */ /* 0x000fe40003f45070 */
[----:B------:R-:W-:Y:S02]  /*12120*/  LOP3.LUT R6, R7, 0x30, RZ, 0x3c, !PT ;  /* 0x0000003007067812 */ /* 0x000fe400078e3cff */
[----:B------:R-:W-:-:S03]  /*12130*/  ISETP.GT.AND P1, PT, R5, 0xd, PT ;  /* 0x0000000d0500780c */ /* 0x000fc60003f24270 */
[----:B------:R-:W-:-:S06]  /*12140*/  VIADD R6, R6, UR4 ;  /* 0x0000000406067c36 */ /* 0x000fcc0008000000 */
[----:B------:R1:W-:Y:S02]  /*12150*/  LDGSTS.E [R6], desc[UR16][R8.64], P2 ;  /* 0x0000000008067fae */ /* 0x0003e40009121850 */
[----:B-1----:R-:W-:-:S04]  /*12160*/  SEL R8, RZ, 0x4, !P1 ;  /* 0x00000004ff087807 */ /* 0x002fc80004800000 */
[----:B------:R-:W-:-:S04]  /*12170*/  SEL R8, R8, RZ, !P0 ;  /* 0x000000ff08087207 */ /* 0x000fc80004000000 */
[----:B------:R-:W-:Y:S02]  /*12180*/  ISETP.NE.U32.AND P1, PT, R8, RZ, PT ;  /* 0x000000ff0800720c */ /* 0x000fe40003f25070 */
[----:B----4-:R-:W-:-:S05]  /*12190*/  IADD3 R14, P3, R14, R2, RZ ;  /* 0x000000020e0e7210 */ /* 0x010fca0007f7e0ff */
[----:B---3--:R-:W-:Y:S01]  /*121a0*/  IMAD.X R213, R213, 0x1, R0, P3 ;  /* 0x00000001d5d57824 */ /* 0x008fe200018e0600 */
[----:B------:R-:W-:Y:S01]  /*121b0*/  STL [R1+0x114], R14 ;  /* 0x0001140e01007387 */ /* 0x000fe20000100800 */
[----:B------:R-:W-:-:S03]  /*121c0*/  IMAD.MOV.U32 R8, RZ, RZ, R14 ;  /* 0x000000ffff087224 */ /* 0x000fc600078e000e */
[----:B------:R-:W-:Y:S01]  /*121d0*/  MOV R9, R213 ;  /* 0x000000d500097202 */ /* 0x000fe20000000f00 */
[----:B------:R1:W-:Y:S04]  /*121e0*/  STL [R1+0x110], R213 ;  /* 0x000110d501007387 */ /* 0x0003e80000100800 */
[----:B------:R3:W-:Y:S01]  /*121f0*/  LDGSTS.E [R6+0x4000], desc[UR16][R8.64], P2 ;  /* 0x0400000008067fae */ /* 0x0007e20009121850 */
[----:B--2---:R-:W-:-:S05]  /*12200*/  IADD3 R10, P4, R10, R2, RZ ;  /* 0x000000020a0a7210 */ /* 0x004fca0007f9e0ff */
[----:B------:R-:W-:Y:S01]  /*12210*/  IMAD.X R12, R12, 0x1, R0, P4 ;  /* 0x000000010c0c7824 */ /* 0x000fe200020e0600 */
[----:B------:R-:W-:Y:S01]  /*12220*/  STL [R1+0x11c], R10 ;  /* 0x00011c0a01007387 */ /* 0x000fe20000100800 */
[----:B---3--:R-:W-:-:S03]  /*12230*/  IMAD.MOV.U32 R8, RZ, RZ, R10 ;  /* 0x000000ffff087224 */ /* 0x008fc600078e000a */
[----:B------:R2:W-:Y:S01]  /*12240*/  STL [R1+0x118], R12 ;  /* 0x0001180c01007387 */ /* 0x0005e20000100800 */
[----:B------:R-:W-:-:S03]  /*12250*/  IMAD.MOV.U32 R9, RZ, RZ, R12 ;  /* 0x000000ffff097224 */ /* 0x000fc600078e000c */
[----:B-1----:R-:W3:Y:S04]  /*12260*/  LDL.LU R213, [R1+0x130] ;  /* 0x0001300001d57983 */ /* 0x002ee80000300800 */
[----:B------:R-:W4:Y:S04]  /*12270*/  LDL.LU R14, [R1+0x134] ;  /* 0x00013400010e7983 */ /* 0x000f280000300800 */
[----:B--2---:R-:W2:Y:S04]  /*12280*/  LDL.LU R12, [R1+0x138] ;  /* 0x00013800010c7983 */ /* 0x004ea80000300800 */
[----:B------:R-:W2:Y:S01]  /*12290*/  LDL.LU R10, [R1+0x13c] ;  /* 0x00013c00010a7983 */ /* 0x000ea20000300800 */
[----:B------:R-:W-:-:S03]  /*122a0*/  ISETP.GT.AND P2, PT, R5, 0xe, PT ;  /* 0x0000000e0500780c */ /* 0x000fc60003f44270 */
[----:B------:R1:W-:Y:S01]  /*122b0*/  LDGSTS.E [R6+0x4], desc[UR16][R8.64], P1 ;  /* 0x0000400008067fae */ /* 0x0003e20008921850 */
[-C--:B------:R-:W-:Y:S02]  /*122c0*/  IADD3 R214, P3, R214, R2.reuse, RZ ;  /* 0x00000002d6d67210 */ /* 0x080fe40007f7e0ff */
[----:B-1----:R-:W-:Y:S02]  /*122d0*/  SEL R8, RZ, 0x4, !P2 ;  /* 0x00000004ff087807 */ /* 0x002fe40005000000 */
[----:B------:R-:W-:Y:S01]  /*122e0*/  IADD3 R11, P4, R11, R2, RZ ;  /* 0x000000020b0b7210 */ /* 0x000fe20007f9e0ff */
[----:B------:R-:W-:Y:S01]  /*122f0*/  IMAD.X R215, R215, 0x1, R0, P3 ;  /* 0x00000001d7d77824 */ /* 0x000fe200018e0600 */
[----:B------:R-:W-:Y:S02]  /*12300*/  SEL R8, R8, RZ, !P0 ;  /* 0x000000ff08087207 */ /* 0x000fe40004000000 */
[----:B------:R-:W-:Y:S01]  /*12310*/  IADD3.X R212, R212, R0, RZ, P4, !PT ;  /* 0x00000000d4d47210 */ /* 0x000fe200027fe4ff */
[----:B------:R-:W-:Y:S01]  /*12320*/  STL [R1+0x124], R214 ;  /* 0x000124d601007387 */ /* 0x000fe20000100800 */
[----:B------:R-:W-:Y:S01]  /*12330*/  ISETP.NE.U32.AND P2, PT, R8, RZ, PT ;  /* 0x000000ff0800720c */ /* 0x000fe20003f45070 */
[----:B------:R-:W-:-:S02]  /*12340*/  IMAD.MOV.U32 R8, RZ, RZ, R214 ;  /* 0x000000ffff087224 */ /* 0x000fc400078e00d6 */
[----:B------:R1:W-:Y:S01]  /*12350*/  STL [R1+0x120], R215 ;  /* 0x000120d701007387 */ /* 0x0003e20000100800 */
[----:B------:R-:W-:-:S03]  /*12360*/  IMAD.MOV.U32 R9, RZ, RZ, R215 ;  /* 0x000000ffff097224 */ /* 0x000fc600078e00d7 */
[----:B------:R-:W-:Y:S04]  /*12370*/  STL [R1+0x12c], R11 ;  /* 0x00012c0b01007387 */ /* 0x000fe80000100800 */
[----:B------:R1:W-:Y:S04]  /*12380*/  STL [R1+0x128], R212 ;  /* 0x000128d401007387 */ /* 0x0003e80000100800 */
[----:B-1----:R-:W2:Y:S04]  /*12390*/  LDL.LU R215, [R1+0x140] ;  /* 0x0001400001d77983 */ /* 0x002ea80000300800 */
[----:B------:R-:W2:Y:S04]  /*123a0*/  LDL.LU R214, [R1+0x144] ;  /* 0x0001440001d67983 */ /* 0x000ea80000300800 */
[----:B------:R1:W-:Y:S02]  /*123b0*/  LDGSTS.E [R6+0x4004], desc[UR16][R8.64], P1 ;  /* 0x0400400008067fae */ /* 0x0003e40008921850 */
[----:B-1----:R-:W-:Y:S01]  /*123c0*/  MOV R9, R212 ;  /* 0x000000d400097202 */ /* 0x002fe20000000f00 */
[----:B------:R-:W-:Y:S01]  /*123d0*/  IMAD.MOV.U32 R8, RZ, RZ, R11 ;  /* 0x000000ffff087224 */ /* 0x000fe200078e000b */
[----:B------:R-:W2:Y:S04]  /*123e0*/  LDL.LU R212, [R1+0x308] ;  /* 0x0003080001d47983 */ /* 0x000ea80000300800 */
[----:B------:R-:W2:Y:S01]  /*123f0*/  LDL.LU R11, [R1+0x30c] ;  /* 0x00030c00010b7983 */ /* 0x000ea20000300800 */
[----:B------:R-:W-:-:S03]  /*12400*/  ISETP.GT.AND P1, PT, R5, 0xf, PT ;  /* 0x0000000f0500780c */ /* 0x000fc60003f24270 */
[----:B------:R1:W-:Y:S02]  /*12410*/  LDGSTS.E [R6+0x8], desc[UR16][R8.64], P2 ;  /* 0x0000800008067fae */ /* 0x0003e40009121850 */
[----:B-1----:R-:W-:-:S04]  /*12420*/  SEL R8, RZ, 0x4, !P1 ;  /* 0x00000004ff087807 */ /* 0x002fc80004800000 */
[----:B------:R-:W-:-:S04]  /*12430*/  SEL R8, R8, RZ, !P0 ;  /* 0x000000ff08087207 */ /* 0x000fc80004000000 */
[----:B------:R-:W-:Y:S02]  /*12440*/  ISETP.NE.U32.AND P1, PT, R8, RZ, PT ;  /* 0x000000ff0800720c */ /* 0x000fe40003f25070 */
[----:B----4-:R-:W-:-:S05]  /*12450*/  IADD3 R14, P3, R14, R2, RZ ;  /* 0x000000020e0e7210 */ /* 0x010fca0007f7e0ff */
[--C-:B---3--:R-:W-:Y:S01]  /*12460*/  IMAD.X R213, R213, 0x1, R0.reuse, P3 ;  /* 0x00000001d5d57824 */ /* 0x108fe200018e0600 */
[----:B--2---:R-:W-:Y:S01]  /*12470*/  IADD3 R10, P4, R10, R2, RZ ;  /* 0x000000020a0a7210 */ /* 0x004fe20007f9e0ff */
[----:B------:R-:W-:Y:S04]  /*12480*/  STL [R1+0x134], R14 ;  /* 0x0001340e01007387 */ /* 0x000fe80000100800 */
[----:B------:R-:W-:Y:S01]  /*12490*/  IMAD.X R12, R12, 0x1, R0, P4 ;  /* 0x000000010c0c7824 */ /* 0x000fe200020e0600 */
[----:B------:R1:W-:Y:S01]  /*124a0*/  STL [R1+0x130], R213 ;  /* 0x000130d501007387 */ /* 0x0003e20000100800 */
[----:B------:R-:W-:Y:S01]  /*124b0*/  IMAD.MOV.U32 R8, RZ, RZ, R14 ;  /* 0x000000ffff087224 */ /* 0x000fe200078e000e */
[----:B------:R-:W-:Y:S02]  /*124c0*/  MOV R9, R213 ;  /* 0x000000d500097202 */ /* 0x000fe40000000f00 */
[----:B------:R-:W-:Y:S04]  /*124d0*/  STL [R1+0x13c], R10 ;  /* 0x00013c0a01007387 */ /* 0x000fe80000100800 */
[----:B------:R2:W-:Y:S04]  /*124e0*/  STL [R1+0x138], R12 ;  /* 0x0001380c01007387 */ /* 0x0005e80000100800 */
[----:B-1----:R-:W3:Y:S04]  /*124f0*/  LDL.LU R213, [R1+0x310] ;  /* 0x0003100001d57983 */ /* 0x002ee80000300800 */
[----:B------:R-:W4:Y:S04]  /*12500*/  LDL.LU R14, [R1+0x314] ;  /* 0x00031400010e7983 */ /* 0x000f280000300800 */
[----:B------:R1:W-:Y:S01]  /*12510*/  LDGSTS.E [R6+0x4008], desc[UR16][R8.64], P2 ;  /* 0x0400800008067fae */ /* 0x0003e20009121850 */
[----:B------:R-:W-:Y:S01]  /*12520*/  ISETP.GT.AND P2, PT, R5, 0x2c, PT ;  /* 0x0000002c0500780c */ /* 0x000fe20003f44270 */
[----:B-1----:R-:W-:-:S02]  /*12530*/  IMAD.MOV.U32 R8, RZ, RZ, R10 ;  /* 0x000000ffff087224 */ /* 0x002fc400078e000a */
[----:B------:R-:W-:Y:S02]  /*12540*/  IMAD.MOV.U32 R9, RZ, RZ, R12 ;  /* 0x000000ffff097224 */ /* 0x000fe400078e000c */
[----:B--2---:R-:W2:Y:S04]  /*12550*/  LDL.LU R12, [R1+0x318] ;  /* 0x00031800010c7983 */ /* 0x004ea80000300800 */
[----:B------:R-:W2:Y:S01]  /*12560*/  LDL.LU R10, [R1+0x31c] ;  /* 0x00031c00010a7983 */ /* 0x000ea20000300800 */
[----:B------:R-:W-:-:S03]  /*12570*/  IADD3 R214, P3, R214, R2, RZ ;  /* 0x00000002d6d67210 */ /* 0x000fc60007f7e0ff */
[----:B------:R1:W-:Y:S02]  /*12580*/  LDGSTS.E [R6+0xc], desc[UR16][R8.64], P1 ;  /* 0x0000c00008067fae */ /* 0x0003e40008921850 */
[----:B------:R-:W-:Y:S01]  /*12590*/  IMAD.X R215, R215, 0x1, R0, P3 ;  /* 0x00000001d7d77824 */ /* 0x000fe200018e0600 */
[----:B-1----:R-:W-:-:S04]  /*125a0*/  SEL R8, RZ, 0x4, !P2 ;  /* 0x00000004ff087807 */ /* 0x002fc80005000000 */
[----:B------:R-:W-:Y:S02]  /*125b0*/  SEL R8, R8, RZ, !P0 ;  /* 0x000000ff08087207 */ /* 0x000fe40004000000 */
[----:B------:R-:W-:Y:S01]  /*125c0*/  IADD3 R11, P4, R11, R2, RZ ;  /* 0x000000020b0b7210 */ /* 0x000fe20007f9e0ff */
[----:B------:R-:W-:Y:S01]  /*125d0*/  IMAD.MOV.U32 R9, RZ, RZ, R215 ;  /* 0x000000ffff097224 */ /* 0x000fe200078e00d7 */
[----:B------:R-:W-:Y:S01]  /*125e0*/  ISETP.NE.U32.AND P2, PT, R8, RZ, PT ;  /* 0x000000ff0800720c */ /* 0x000fe20003f45070 */
[----:B------:R-:W-:Y:S01]  /*125f0*/  IMAD.MOV.U32 R8, RZ, RZ, R214 ;  /* 0x000000ffff087224 */ /* 0x000fe200078e00d6 */
[----:B------:R-:W-:Y:S01]  /*12600*/  IADD3.X R212, R212, R0, RZ, P4, !PT ;  /* 0x00000000d4d47210 */ /* 0x000fe200027fe4ff */
[----:B------:R-:W-:Y:S04]  /*12610*/  STL [R1+0x144], R214 ;  /* 0x000144d601007387 */ /* 0x000fe80000100800 */
[----:B------:R-:W-:Y:S04]  /*12620*/  STL [R1+0x140], R215 ;  /* 0x000140d701007387 */ /* 0x000fe80000100800 */
[----:B------:R-:W-:Y:S04]  /*12630*/  STL [R1+0x30c], R11 ;  /* 0x00030c0b01007387 */ /* 0x000fe80000100800 */
[----:B------:R1:W-:Y:S04]  /*12640*/  LDGSTS.E [R6+0x400c], desc[UR16][R8.64], P1 ;  /* 0x0400c00008067fae */ /* 0x0003e80008921850 */
[----:B------:R1:W-:Y:S02]  /*12650*/  STL [R1+0x308], R212 ;  /* 0x000308d401007387 */ /* 0x0003e40000100800 */
[----:B-1----:R-:W-:Y:S01]  /*12660*/  MOV R9, R212 ;  /* 0x000000d400097202 */ /* 0x002fe20000000f00 */
[----:B------:R-:W-:Y:S01]  /*12670*/  IMAD.MOV.U32 R8, RZ, RZ, R11 ;  /* 0x000000ffff087224 */ /* 0x000fe200078e000b */
[----:B------:R-:W2:Y:S04]  /*12680*/  LDL.LU R212, [R1+0x320] ;  /* 0x0003200001d47983 */ /* 0x000ea80000300800 */
[----:B------:R-:W2:Y:S04]  /*12690*/  LDL.LU R11, [R1+0x324] ;  /* 0x00032400010b7983 */ /* 0x000ea80000300800 */
        /* <DEDUP_REMOVED lines=8> */
[----:B---3--:R-:W-:Y:S02]  /*12720*/  IMAD.X R213, R213, 0x1, R0, P3 ;  /* 0x00000001d5d57824 */ /* 0x008fe400018e0600 */
[----:B------:R-:W-:Y:S01]  /*12730*/  IMAD.MOV.U32 R8, RZ, RZ, R14 ;  /* 0x000000ffff087224 */ /* 0x000fe200078e000e */
[----:B------:R-:W-:Y:S02]  /*12740*/  STL [R1+0x314], R14 ;  /* 0x0003140e01007387 */ /* 0x000fe40000100800 */
[----:B------:R-:W-:Y:S02]  /*12750*/  MOV R9, R213 ;  /* 0x000000d500097202 */ /* 0x000fe40000000f00 */
[----:B------:R1:W-:Y:S04]  /*12760*/  STL [R1+0x310], R213 ;  /* 0x000310d501007387 */ /* 0x0003e80000100800 */
[----:B------:R3:W-:Y:S01]  /*12770*/  LDGSTS.E [R6+0xc000], desc[UR16][R8.64], P2 ;  /* 0x0c00000008067fae */ /* 0x0007e20009121850 */
[----:B--2---:R-:W-:-:S05]  /*12780*/  IADD3 R10, P4, R10, R2, RZ ;  /* 0x000000020a0a7210 */ /* 0x004fca0007f9e0ff */
[----:B------:R-:W-:Y:S01]  /*12790*/  IMAD.X R12, R12, 0x1, R0, P4 ;  /* 0x000000010c0c7824 */ /* 0x000fe200020e0600 */
[----:B------:R-:W-:Y:S03]  /*127a0*/  STL [R1+0x31c], R10 ;  /* 0x00031c0a01007387 */ /* 0x000fe60000100800 */
[----:B---3--:R-:W-:Y:S01]  /*127b0*/  IMAD.MOV.U32 R9, RZ, RZ, R12 ;  /* 0x000000ffff097224 */ /* 0x008fe200078e000c */
[----:B------:R2:W-:Y:S04]  /*127c0*/  STL [R1+0x318], R12 ;  /* 0x0003180c01007387 */ /* 0x0005e80000100800 */
[----:B-1----:R-:W3:Y:S04]  /*127d0*/  LDL.LU R213, [R1+0x330] ;  /* 0x0003300001d57983 */ /* 0x002ee80000300800 */
[----:B--2---:R-:W2:Y:S01]  /*127e0*/  LDL.LU R12, [R1+0x334] ;  /* 0x00033400010c7983 */ /* 0x004ea20000300800 */
[----:B------:R-:W-:Y:S01]  /*127f0*/  IMAD.MOV.U32 R8, RZ, RZ, R10 ;  /* 0x000000ffff087224 */ /* 0x000fe200078e000a */
[----:B------:R-:W-:-:S02]  /*12800*/  ISETP.GT.AND P2, PT, R5, 0x2e, PT ;  /* 0x0000002e0500780c */ /* 0x000fc40003f44270 */
[----:B------:R-:W4:Y:S04]  /*12810*/  LDL.LU R14, [R1+0x33c] ;  /* 0x00033c00010e7983 */ /* 0x000f280000300800 */
[----:B------:R1:W-:Y:S04]  /*12820*/  LDGSTS.E [R6+0x8004], desc[UR16][R8.64], P1 ;  /* 0x0800400008067fae */ /* 0x0003e80008921850 */
[----:B------:R-:W4:Y:S01]  /*12830*/  LDL.LU R10, [R1+0x344] ;  /* 0x00034400010a7983 */ /* 0x000f220000300800 */
[----:B-1----:R-:W-:-:S04]  /*12840*/  SEL R8, RZ, 0x4, !P2 ;  /* 0x00000004ff087807 */ /* 0x002fc80005000000 */
[----:B------:R-:W-:Y:S02]  /*12850*/  SEL R8, R8, RZ, !P0 ;  /* 0x000000ff08087207 */ /* 0x000fe40004000000 */
[----:B------:R-:W-:-:S05]  /*12860*/  IADD3 R11, P3, R11, R2, RZ ;  /* 0x000000020b0b7210 */ /* 0x000fca0007f7e0ff */
[----:B------:R-:W-:Y:S01]  /*12870*/  IMAD.X R212, R212, 0x1, R0, P3 ;  /* 0x00000001d4d47824 */ /* 0x000fe200018e0600 */
[----:B------:R-:W-:Y:S01]  /*12880*/  IADD3 R214, P4, R214, R2, RZ ;  /* 0x00000002d6d67210 */ /* 0x000fe20007f9e0ff */
[----:B------:R-:W-:Y:S02]  /*12890*/  STL [R1+0x324], R11 ;  /* 0x0003240b01007387 */ /* 0x000fe40000100800 */
[----:B------:R-:W-:Y:S01]  /*128a0*/  IMAD.MOV.U32 R9, RZ, RZ, R212 ;  /* 0x000000ffff097224 */ /* 0x000fe200078e00d4 */
[----:B------:R-:W-:Y:S01]  /*128b0*/  IADD3.X R215, R215, R0, RZ, P4, !PT ;  /* 0x00000000d7d77210 */ /* 0x000fe200027fe4ff */
[----:B------:R1:W-:Y:S01]  /*128c0*/  STL [R1+0x320], R212 ;  /* 0x000320d401007387 */ /* 0x0003e20000100800 */
[----:B------:R-:W-:-:S03]  /*128d0*/  ISETP.NE.U32.AND P2, PT, R8, RZ, PT ;  /* 0x000000ff0800720c */ /* 0x000fc60003f45070 */
[----:B------:R-:W-:Y:S01]  /*128e0*/  STL [R1+0x32c], R214 ;  /* 0x00032cd601007387 */ /* 0x000fe20000100800 */
[----:B------:R-:W-:-:S03]  /*128f0*/  IMAD.MOV.U32 R8, RZ, RZ, R11 ;  /* 0x000000ffff087224 */ /* 0x000fc600078e000b */
[----:B-1----:R-:W4:Y:S04]  /*12900*/  LDL.LU R212, [R1+0x338] ;  /* 0x0003380001d47983 */ /* 0x002f280000300800 */
[----:B------:R-:W-:Y:S04]  /*12910*/  STL [R1+0x328], R215 ;  /* 0x000328d701007387 */ /* 0x000fe80000100800 */
[----:B------:R-:W4:Y:S04]  /*12920*/  LDL.LU R11, [R1+0x340] ;  /* 0x00034000010b7983 */ /* 0x000f280000300800 */
[----:B------:R1:W-:Y:S01]  /*12930*/  LDGSTS.E [R6+0xc004], desc[UR16][R8.64], P1 ;  /* 0x0c00400008067fae */ /* 0x0003e20008921850 */
[----:B------:R-:W-:Y:S01]  /*12940*/  ISETP.GT.AND P1, PT, R5, 0x2f, PT ;  /* 0x0000002f0500780c */ /* 0x000fe20003f24270 */
[----:B-1----:R-:W-:Y:S01]  /*12950*/  IMAD.MOV.U32 R8, RZ, RZ, R214 ;  /* 0x000000ffff087224 */ /* 0x002fe200078e00d6 */
[----:B------:R-:W-:-:S05]  /*12960*/  MOV R9, R215 ;  /* 0x000000d700097202 */ /* 0x000fca0000000f00 */
[----:B------:R1:W-:Y:S02]  /*12970*/  LDGSTS.E [R6+0x8008], desc[UR16][R8.64], P2 ;  /* 0x0800800008067fae */ /* 0x0003e40009121850 */
[----:B-1----:R-:W-:-:S04]  /*12980*/  SEL R8, RZ, 0x4, !P1 ;  /* 0x00000004ff087807 */ /* 0x002fc80004800000 */
[----:B------:R-:W-:-:S04]  /*12990*/  SEL R8, R8, RZ, !P0 ;  /* 0x000000ff08087207 */ /* 0x000fc80004000000 */
[----:B------:R-:W-:Y:S02]  /*129a0*/  ISETP.NE.U32.AND P1, PT, R8, RZ, PT ;  /* 0x000000ff0800720c */ /* 0x000fe40003f25070 */
[----:B--2---:R-:W-:-:S05]  /*129b0*/  IADD3 R12, P3, R12, R2, RZ ;  /* 0x000000020c0c7210 */ /* 0x004fca0007f7e0ff */
[----:B---3--:R-:W-:Y:S01]  /*129c0*/  IMAD.X R213, R213, 0x1, R0, P3 ;  /* 0x00000001d5d57824 */ /* 0x008fe200018e0600 */
[----:B------:R-:W-:Y:S01]  /*129d0*/  STL [R1+0x334], R12 ;  /* 0x0003340c01007387 */ /* 0x000fe20000100800 */
[----:B------:R-:W-:Y:S02]  /*129e0*/  IMAD.MOV.U32 R8, RZ, RZ, R12 ;  /* 0x000000ffff087224 */ /* 0x000fe400078e000c */
[----:B------:R-:W-:Y:S01]  /*129f0*/  IMAD.MOV.U32 R9, RZ, RZ, R213 ;  /* 0x000000ffff097224 */ /* 0x000fe200078e00d5 */
[----:B------:R1:W-:Y:S04]  /*12a00*/  STL [R1+0x330], R213 ;  /* 0x000330d501007387 */ /* 0x0003e80000100800 */
[----:B------:R2:W-:Y:S04]  /*12a10*/  LDGSTS.E [R6+0xc008], desc[UR16][R8.64], P2 ;  /* 0x0c00800008067fae */ /* 0x0005e80009121850 */
[----:B-1----:R-:W3:Y:S04]  /*12a20*/  LDL.LU R213, [R1+0x148] ;  /* 0x0001480001d57983 */ /* 0x002ee80000300800 */
[----:B------:R-:W3:Y:S01]  /*12a30*/  LDL.LU R12, [R1+0x14c] ;  /* 0x00014c00010c7983 */ /* 0x000ee20000300800 */
[----:B----4-:R-:W-:-:S02]  /*12a40*/  IADD3 R14, P2, R14, R2, RZ ;  /* 0x000000020e0e7210 */ /* 0x010fc40007f5e0ff */
[----:B------:R-:W-:-:S03]  /*12a50*/  IADD3 R10, P3, R10, R2, RZ ;  /* 0x000000020a0a7210 */ /* 0x000fc60007f7e0ff */
[----:B------:R-:W-:Y:S01]  /*12a60*/  STL [R1+0x33c], R14 ;  /* 0x00033c0e01007387 */ /* 0x000fe20000100800 */
[----:B--2---:R-:W-:Y:S01]  /*12a70*/  IMAD.MOV.U32 R8, RZ, RZ, R14 ;  /* 0x000000ffff087224 */ /* 0x004fe200078e000e */
[----:B------:R-:W-:-:S05]  /*12a80*/  IADD3.X R212, R212, R0, RZ, P2, !PT ;  /* 0x00000000d4d47210 */ /* 0x000fca00017fe4ff */
[----:B------:R-:W-:Y:S02]  /*12a90*/  IMAD.MOV.U32 R9, RZ, RZ, R212 ;  /* 0x000000ffff097224 */ /* 0x000fe400078e00d4 */
[----:B------:R-:W-:Y:S01]  /*12aa0*/  IMAD.X R11, R11, 0x1, R0, P3 ;  /* 0x000000010b0b7824 */ /* 0x000fe200018e0600 */
[----:B------:R1:W-:Y:S04]  /*12ab0*/  STL [R1+0x338], R212 ;  /* 0x000338d401007387 */ /* 0x0003e80000100800 */
[----:B------:R-:W-:Y:S04]  /*12ac0*/  STL [R1+0x344], R10 ;  /* 0x0003440a01007387 */ /* 0x000fe80000100800 */
[----:B------:R2:W-:Y:S04]  /*12ad0*/  STL [R1+0x340], R11 ;  /* 0x0003400b01007387 */ /* 0x0005e80000100800 */
[----:B-1----:R-:W4:Y:S04]  /*12ae0*/  LDL.LU R212, [R1+0x150] ;  /* 0x0001500001d47983 */ /* 0x002f280000300800 */
[----:B------:R1:W-:Y:S04]  /*12af0*/  LDGSTS.E [R6+0x800c], desc[UR16][R8.64], P1 ;  /* 0x0800c00008067fae */ /* 0x0003e80008921850 */
[----:B------:R-:W4:Y:S01]  /*12b00*/  LDL.LU R14, [R1+0x154] ;  /* 0x00015400010e7983 */ /* 0x000f220000300800 */
[----:B-1----:R-:W-:Y:S01]  /*12b10*/  IMAD.MOV.U32 R9, RZ, RZ, R11 ;  /* 0x000000ffff097224 */ /* 0x002fe200078e000b */
[----:B------:R-:W-:-:S02]  /*12b20*/  MOV R8, R10 ;  /* 0x0000000a00087202 */ /* 0x000fc40000000f00 */
[----:B--2---:R-:W2:Y:S04]  /*12b30*/  LDL.LU R11, [R1+0x158] ;  /* 0x00015800010b7983 */ /* 0x004ea80000300800 */
[----:B------:R-:W2:Y:S04]  /*12b40*/  LDL.LU R10, [R1+0x15c] ;  /* 0x00015c00010a7983 */ /* 0x000ea80000300800 */
[----:B------:R1:W-:Y:S01]  /*12b50*/  LDGSTS.E [R6+0xc00c], desc[UR16][R8.64], P1 ;  /* 0x0c00c00008067fae */ /* 0x0003e20008921850 */
[----:B------:R-:W-:-:S04]  /*12b60*/  ISETP.GT.AND P1, PT, R5, 0x10, PT ;  /* 0x000000100500780c */ /* 0x000fc80003f24270 */
[----:B-1----:R-:W-:-:S04]  /*12b70*/  SEL R6, RZ, 0x4, !P1 ;  /* 0x00000004ff067807 */ /* 0x002fc80004800000 */
[----:B------:R-:W-:-:S04]  /*12b80*/  SEL R6, R6, RZ, !P0 ;  /* 0x000000ff06067207 */ /* 0x000fc80004000000 */
[----:B------:R-:W-:Y:S02]  /*12b90*/  ISETP.NE.U32.AND P2, PT, R6, RZ, PT ;  /* 0x000000ff0600720c */ /* 0x000fe40003f45070 */
[----:B------:R-:W-:-:S05]  /*12ba0*/  LOP3.LUT R6, R7, 0x40, RZ, 0x3c, !PT ;  /* 0x0000004007067812 */ /* 0x000fca00078e3cff */
[----:B------:R-:W-:Y:S01]  /*12bb0*/  VIADD R6, R6, UR4 ;  /* 0x0000000406067c36 */ /* 0x000fe20008000000 */
[----:B---3--:R-:W-:-:S05]  /*12bc0*/  IADD3 R12, P1, R12, R2, RZ ;  /* 0x000000020c0c7210 */ /* 0x008fca0007f3e0ff */
[----:B------:R-:W-:Y:S01]  /*12bd0*/  IMAD.X R213, R213, 0x1, R0, P1 ;  /* 0x00000001d5d57824 */ /* 0x000fe200008e0600 */
[----:B------:R-:W-:Y:S01]  /*12be0*/  STL [R1+0x14c], R12 ;  /* 0x00014c0c01007387 */ /* 0x000fe20000100800 */
[----:B------:R-:W-:-:S03]  /*12bf0*/  MOV R8, R12 ;  /* 0x0000000c00087202 */ /* 0x000fc60000000f00 */
[----:B------:R1:W-:Y:S01]  /*12c00*/  STL [R1+0x148], R213 ;  /* 0x000148d501007387 */ /* 0x0003e20000100800 */
[----:B------:R-:W-:-:S03]  /*12c10*/  IMAD.MOV.U32 R9, RZ, RZ, R213 ;  /* 0x000000ffff097224 */ /* 0x000fc600078e00d5 */
[----:B------:R-:W3:Y:S01]  /*12c20*/  LDL.LU R215, [R1+0x160] ;  /* 0x0001600001d77983 */ /* 0x000ee20000300800 */
[----:B------:R-:W-:-:S03]  /*12c30*/  ISETP.GT.AND P1, PT, R5, 0x11, PT ;  /* 0x000000110500780c */ /* 0x000fc60003f24270 */
[----:B------:R-:W3:Y:S04]  /*12c40*/  LDL.LU R214, [R1+0x164] ;  /* 0x0001640001d67983 */ /* 0x000ee80000300800 */
[----:B-1----:R-:W3:Y:S04]  /*12c50*/  LDL.LU R213, [R1+0x168] ;  /* 0x0001680001d57983 */ /* 0x002ee80000300800 */
[----:B------:R-:W3:Y:S04]  /*12c60*/  LDL.LU R12, [R1+0x16c] ;  /* 0x00016c00010c7983 */ /* 0x000ee80000300800 */
[----:B------:R1:W-:Y:S02]  /*12c70*/  LDGSTS.E [R6], desc[UR16][R8.64], P2 ;  /* 0x0000000008067fae */ /* 0x0003e40009121850 */
[----:B-1----:R-:W-:-:S04]  /*12c80*/  SEL R8, RZ, 0x4, !P1 ;  /* 0x00000004ff087807 */ /* 0x002fc80004800000 */
[----:B------:R-:W-:-:S04]  /*12c90*/  SEL R8, R8, RZ, !P0 ;  /* 0x000000ff08087207 */ /* 0x000fc80004000000 */
[----:B------:R-:W-:Y:S02]  /*12ca0*/  ISETP.NE.U32.AND P1, PT, R8, RZ, PT ;  /* 0x000000ff0800720c */ /* 0x000fe40003f25070 */
[----:B----4-:R-:W-:-:S05]  /*12cb0*/  IADD3 R14, P3, R14, R2, RZ ;  /* 0x000000020e0e7210 */ /* 0x010fca0007f7e0ff */
[----:B------:R-:W-:Y:S01]  /*12cc0*/  IMAD.X R212, R212, 0x1, R0, P3 ;  /* 0x00000001d4d47824 */ /* 0x000fe200018e0600 */
[----:B------:R-:W-:Y:S01]  /*12cd0*/  MOV R8, R14 ;  /* 0x0000000e00087202 */ /* 0x000fe20000000f00 */
[----:B------:R-:W-:Y:S01]  /*12ce0*/  STL [R1+0x154], R14 ;  /* 0x0001540e01007387 */ /* 0x000fe20000100800 */
[----:B--2---:R-:W-:Y:S01]  /*12cf0*/  IADD3 R10, P4, R10, R2, RZ ;  /* 0x000000020a0a7210 */ /* 0x004fe20007f9e0ff */
[----:B------:R-:W-:Y:S02]  /*12d00*/  IMAD.MOV.U32 R9, RZ, RZ, R212 ;  /* 0x000000ffff097224 */ /* 0x000fe400078e00d4 */
[----:B------:R1:W-:Y:S02]  /*12d10*/  STL [R1+0x150], R212 ;  /* 0x000150d401007387 */ /* 0x0003e40000100800 */
[----:B------:R-:W-:Y:S02]  /*12d20*/  IMAD.X R11, R11, 0x1, R0, P4 ;  /* 0x000000010b0b7824 */ /* 0x000fe400020e0600 */
[----:B------:R-:W-:Y:S04]  /*12d30*/  STL [R1+0x15c], R10 ;  /* 0x00015c0a01007387 */ /* 0x000fe80000100800 */
[----:B------:R2:W-:Y:S04]  /*12d40*/  STL [R1+0x158], R11 ;  /* 0x0001580b01007387 */ /* 0x0005e80000100800 */
[----:B------:R4:W-:Y:S04]  /*12d50*/  LDGSTS.E [R6+0x4000], desc[UR16][R8.64], P2 ;  /* 0x0400000008067fae */ /* 0x0009e80009121850 */
[----:B-1----:R-:W3:Y:S04]  /*12d60*/  LDL.LU R212, [R1+0x170] ;  /* 0x0001700001d47983 */ /* 0x002ee80000300800 */
[----:B------:R-:W3:Y:S01]  /*12d70*/  LDL.LU R14, [R1+0x174] ;  /* 0x00017400010e7983 */ /* 0x000ee20000300800 */
[----:B----4-:R-:W-:-:S02]  /*12d80*/  IMAD.MOV.U32 R9, RZ, RZ, R11 ;  /* 0x000000ffff097224 */ /* 0x010fc400078e000b */
[----:B------:R-:W-:Y:S01]  /*12d90*/  IMAD.MOV.U32 R8, RZ, RZ, R10 ;  /* 0x000000ffff087224 */ /* 0x000fe200078e000a */
[----:B--2---:R-:W2:Y:S04]  /*12da0*/  LDL.LU R11, [R1+0x178] ;  /* 0x00017800010b7983 */ /* 0x004ea80000300800 */
[----:B------:R-:W4:Y:S01]  /*12db0*/  LDL.LU R10, [R1+0x17c] ;  /* 0x00017c00010a7983 */ /* 0x000f220000300800 */
[----:B------:R-:W-:-:S03]  /*12dc0*/  ISETP.GT.AND P2, PT, R5, 0x12, PT ;  /* 0x000000120500780c */ /* 0x000fc60003f44270 */
[----:B------:R1:W-:Y:S02]  /*12dd0*/  LDGSTS.E [R6+0x4], desc[UR16][R8.64], P1 ;  /* 0x0000400008067fae */ /* 0x0003e40008921850 */
[----:B-1----:R-:W-:-:S04]  /*12de0*/  SEL R8, RZ, 0x4, !P2 ;  /* 0x00000004ff087807 */ /* 0x002fc80005000000 */
[----:B------:R-:W-:-:S04]  /*12df0*/  SEL R8, R8, RZ, !P0 ;  /* 0x000000ff08087207 */ /* 0x000fc80004000000 */
[----:B------:R-:W-:Y:S02]  /*12e00*/  ISETP.NE.U32.AND P2, PT, R8, RZ, PT ;  /* 0x000000ff0800720c */ /* 0x000fe40003f45070 */
[----:B---3--:R-:W-:-:S04]  /*12e10*/  IADD3 R214, P3, R214, R2, RZ ;  /* 0x00000002d6d67210 */ /* 0x008fc80007f7e0ff */
[----:B------:R-:W-:Y:S02]  /*12e20*/  IADD3.X R215, R215, R0, RZ, P3, !PT ;  /* 0x00000000d7d77210 */ /* 0x000fe40001ffe4ff */
[----:B------:R-:W-:Y:S01]  /*12e30*/  IADD3 R12, P4, R12, R2, RZ ;  /* 0x000000020c0c7210 */ /* 0x000fe20007f9e0ff */
[----:B------:R-:W-:Y:S04]  /*12e40*/  STL [R1+0x164], R214 ;  /* 0x000164d601007387 */ /* 0x000fe80000100800 */
[----:B------:R-:W-:Y:S01]  /*12e50*/  IMAD.X R213, R213, 0x1, R0, P4 ;  /* 0x00000001d5d57824 */ /* 0x000fe200020e0600 */
[----:B------:R1:W-:Y:S01]  /*12e60*/  STL [R1+0x160], R215 ;  /* 0x000160d701007387 */ /* 0x0003e20000100800 */
[----:B------:R-:W-:Y:S02]  /*12e70*/  IMAD.MOV.U32 R8, RZ, RZ, R214 ;  /* 0x000000ffff087224 */ /* 0x000fe400078e00d6 */
[----:B------:R-:W-:Y:S01]  /*12e80*/  IMAD.MOV.U32 R9, RZ, RZ, R215 ;  /* 0x000000ffff097224 */ /* 0x000fe200078e00d7 */
[----:B------:R-:W-:Y:S04]  /*12e90*/  STL [R1+0x16c], R12 ;  /* 0x00016c0c01007387 */ /* 0x000fe80000100800 */
[----:B------:R3:W-:Y:S04]  /*12ea0*/  STL [R1+0x168], R213 ;  /* 0x000168d501007387 */ /* 0x0007e80000100800 */
[----:B-1----:R-:W2:Y:S04]  /*12eb0*/  LDL.LU R215, [R1+0x180] ;  /* 0x0001800001d77983 */ /* 0x002ea80000300800 */
[----:B------:R-:W2:Y:S04]  /*12ec0*/  LDL.LU R214, [R1+0x184] ;  /* 0x0001840001d67983 */ /* 0x000ea80000300800 */
[----:B------:R1:W-:Y:S01]  /*12ed0*/  LDGSTS.E [R6+0x4004], desc[UR16][R8.64], P1 ;  /* 0x0400400008067fae */ /* 0x0003e20008921850 */
[----:B------:R-:W-:-:S02]  /*12ee0*/  ISETP.GT.AND P1, PT, R5, 0x13, PT ;  /* 0x000000130500780c */ /* 0x000fc40003f24270 */
[----:B-1----:R-:W-:Y:S01]  /*12ef0*/  MOV R8, R12 ;  /* 0x0000000c00087202 */ /* 0x002fe20000000f00 */
[----:B------:R-:W-:Y:S02]  /*12f00*/  IMAD.MOV.U32 R9, RZ, RZ, R213 ;  /* 0x000000ffff097224 */ /* 0x000fe400078e00d5 */
[----:B---3--:R-:W3:Y:S04]  /*12f10*/  LDL.LU R213, [R1+0x348] ;  /* 0x0003480001d57983 */ /* 0x008ee80000300800 */
[----:B------:R-:W3:Y:S04]  /*12f20*/  LDL.LU R12, [R1+0x34c] ;  /* 0x00034c00010c7983 */ /* 0x000ee80000300800 */
[----:B------:R1:W-:Y:S02]  /*12f30*/  LDGSTS.E [R6+0x8], desc[UR16][R8.64], P2 ;  /* 0x0000800008067fae */ /* 0x0003e40009121850 */
[----:B-1----:R-:W-:-:S04]  /*12f40*/  SEL R8, RZ, 0x4, !P1 ;  /* 0x00000004ff087807 */ /* 0x002fc80004800000 */
[----:B------:R-:W-:Y:S02]  /*12f50*/  SEL R8, R8, RZ, !P0 ;  /* 0x000000ff08087207 */ /* 0x000fe40004000000 */
[----:B------:R-:W-:-:S05]  /*12f60*/  IADD3 R14, P3, R14, R2, RZ ;  /* 0x000000020e0e7210 */ /* 0x000fca0007f7e0ff */
[----:B------:R-:W-:Y:S01]  /*12f70*/  IMAD.X R212, R212, 0x1, R0, P3 ;  /* 0x00000001d4d47824 */ /* 0x000fe200018e0600 */
[----:B----4-:R-:W-:Y:S01]  /*12f80*/  IADD3 R10, P4, R10, R2, RZ ;  /* 0x000000020a0a7210 */ /* 0x010fe20007f9e0ff */
[----:B------:R-:W-:Y:S01]  /*12f90*/  STL [R1+0x174], R14 ;  /* 0x0001740e01007387 */ /* 0x000fe20000100800 */
[----:B------:R-:W-:-:S03]  /*12fa0*/  ISETP.NE.U32.AND P1, PT, R8, RZ, PT ;  /* 0x000000ff0800720c */ /* 0x000fc60003f25070 */
[----:B--2---:R-:W-:Y:S01]  /*12fb0*/  IMAD.X R11, R11, 0x1, R0, P4 ;  /* 0x000000010b0b7824 */ /* 0x004fe200020e0600 */
[----:B------:R1:W-:Y:S01]  /*12fc0*/  STL [R1+0x170], R212 ;  /* 0x000170d401007387 */ /* 0x0003e20000100800 */
[----:B------:R-:W-:Y:S01]  /*12fd0*/  MOV R8, R14 ;  /* 0x0000000e00087202 */ /* 0x000fe20000000f00 */
[----:B------:R-:W-:Y:S02]  /*12fe0*/  IMAD.MOV.U32 R9, RZ, RZ, R212 ;  /* 0x000000ffff097224 */ /* 0x000fe400078e00d4 */
[----:B------:R-:W-:Y:S04]  /*12ff0*/  STL [R1+0x17c], R10 ;  /* 0x00017c0a01007387 */ /* 0x000fe80000100800 */
[----:B------:R2:W-:Y:S04]  /*13000*/  STL [R1+0x178], R11 ;  /* 0x0001780b01007387 */ /* 0x0005e80000100800 */
[----:B-1----:R-:W4:Y:S04]  /*13010*/  LDL.LU R212, [R1+0x350] ;  /* 0x0003500001d47983 */ /* 0x002f280000300800 */
[----:B------:R-:W4:Y:S04]  /*13020*/  LDL.LU R14, [R1+0x354] ;  /* 0x00035400010e7983 */ /* 0x000f280000300800 */
[----:B------:R1:W-:Y:S02]  /*13030*/  LDGSTS.E [R6+0x4008], desc[UR16][R8.64], P2 ;  /* 0x0400800008067fae */ /* 0x0003e40009121850 */
[----:B-1----:R-:W-:-:S02]  /*13040*/  IMAD.MOV.U32 R9, RZ, RZ, R11 ;  /* 0x000000ffff097224 */ /* 0x002fc400078e000b */
[----:B------:R-:W-:Y:S01]  /*13050*/  IMAD.MOV.U32 R8, RZ, RZ, R10 ;  /* 0x000000ffff087224 */ /* 0x000fe200078e000a */
[----:B--2---:R-:W2:Y:S04]  /*13060*/  LDL.LU R11, [R1+0x358] ;  /* 0x00035800010b7983 */ /* 0x004ea80000300800 */
[----:B------:R-:W2:Y:S01]  /*13070*/  LDL.LU R10, [R1+0x35c] ;  /* 0x00035c00010a7983 */ /* 0x000ea20000300800 */
[----:B------:R-:W-:-:S03]  /*13080*/  ISETP.GT.AND P2, PT, R5, 0x30, PT ;  /* 0x000000300500780c */ /* 0x000fc60003f44270 */
[----:B------:R1:W-:Y:S02]  /*13090*/  LDGSTS.E [R6+0xc], desc[UR16][R8.64], P1 ;  /* 0x0000c00008067fae */ /* 0x0003e40008921850 */
[----:B-1----:R-:W-:-:S04]  /*130a0*/  SEL R8, RZ, 0x4, !P2 ;  /* 0x00000004ff087807 */ /* 0x002fc80005000000 */
[----:B------:R-:W-:-:S04]  /*130b0*/  SEL R8, R8, RZ, !P0 ;  /* 0x000000ff08087207 */ /* 0x000fc80004000000 */
[----:B------:R-:W-:Y:S02]  /*130c0*/  ISETP.NE.U32.AND P2, PT, R8, RZ, PT ;  /* 0x000000ff0800720c */ /* 0x000fe40003f45070 */
[----:B------:R-:W-:-:S04]  /*130d0*/  IADD3 R214, P3, R214, R2, RZ ;  /* 0x00000002d6d67210 */ /* 0x000fc80007f7e0ff */
[----:B------:R-:W-:Y:S01]  /*130e0*/  IADD3.X R215, R215, R0, RZ, P3, !PT ;  /* 0x00000000d7d77210 */ /* 0x000fe20001ffe4ff */
[----:B------:R-:W-:Y:S01]  /*130f0*/  IMAD.MOV.U32 R8, RZ, RZ, R214 ;  /* 0x000000ffff087224 */ /* 0x000fe200078e00d6 */
[----:B------:R-:W-:Y:S03]  /*13100*/  STL [R1+0x184], R214 ;  /* 0x000184d601007387 */ /* 0x000fe60000100800 */
[----:B------:R-:W-:Y:S01]  /*13110*/  IMAD.MOV.U32 R9, RZ, RZ, R215 ;  /* 0x000000ffff097224 */ /* 0x000fe200078e00d7 */
[----:B------:R-:W-:Y:S04]  /*13120*/  STL [R1+0x180], R215 ;  /* 0x000180d701007387 */ /* 0x000fe80000100800 */
[----:B------:R1:W-:Y:S01]  /*13130*/  LDGSTS.E [R6+0x400c], desc[UR16][R8.64], P1 ;  /* 0x0400c00008067fae */ /* 0x0003e20008921850 */
[----:B---3--:R-:W-:-:S05]  /*13140*/  IADD3 R12, P4, R12, R2, RZ ;  /* 0x000000020c0c7210 */ /* 0x008fca0007f9e0ff */
[----:B------:R-:W-:Y:S01]  /*13150*/  IMAD.X R213, R213, 0x1, R0, P4 ;  /* 0x00000001d5d57824 */ /* 0x000fe200020e0600 */
[----:B------:R-:W-:Y:S01]  /*13160*/  STL [R1+0x34c], R12 ;  /* 0x00034c0c01007387 */ /* 0x000fe20000100800 */
[----:B-1----:R-:W-:Y:S02]  /*13170*/  MOV R8, R12 ;  /* 0x0000000c00087202 */ /* 0x002fe40000000f00 */
[----:B------:R-:W-:Y:S01]  /*13180*/  IMAD.MOV.U32 R9, RZ, RZ, R213 ;  /* 0x000000ffff097224 */ /* 0x000fe200078e00d5 */
[----:B------:R1:W-:Y:S01]  /*13190*/  STL [R1+0x348], R213 ;  /* 0x000348d501007387 */ /* 0x0003e20000100800 */
[----:B------:R-:W-:-:S03]  /*131a0*/  ISETP.GT.AND P1, PT, R5, 0x31, PT ;  /* 0x000000310500780c */ /* 0x000fc60003f24270 */
[----:B------:R3:W-:Y:S04]  /*131b0*/  LDGSTS.E [R6+0x8000], desc[UR16][R8.64], P2 ;  /* 0x0800000008067fae */ /* 0x0007e80009121850 */
[----:B-1----:R-:W2:Y:S04]  /*131c0*/  LDL.LU R213, [R1+0x360] ;  /* 0x0003600001d57983 */ /* 0x002ea80000300800 */
[----:B------:R-:W2:Y:S01]  /*131d0*/  LDL.LU R12, [R1+0x364] ;  /* 0x00036400010c7983 */ /* 0x000ea20000300800 */
[----:B---3--:R-:W-:-:S03]  /*131e0*/  SEL R8, RZ, 0x4, !P1 ;  /* 0x00000004ff087807 */ /* 0x008fc60004800000 */
[----:B------:R-:W3:Y:S04]  /*131f0*/  LDL.LU R215, [R1+0x368] ;  /* 0x0003680001d77983 */ /* 0x000ee80000300800 */
[----:B------:R-:W3:Y:S01]  /*13200*/  LDL.LU R214, [R1+0x36c] ;  /* 0x00036c0001d67983 */ /* 0x000ee20000300800 */
[----:B------:R-:W-:-:S04]  /*13210*/  SEL R8, R8, RZ, !P0 ;  /* 0x000000ff08087207 */ /* 0x000fc80004000000 */
[----:B------:R-:W-:Y:S02]  /*13220*/  ISETP.NE.U32.AND P1, PT, R8, RZ, PT ;  /* 0x000000ff0800720c */ /* 0x000fe40003f25070 */
[----:B----4-:R-:W-:-:S05]  /*13230*/  IADD3 R14, P3, R14, R2, RZ ;  /* 0x000000020e0e7210 */ /* 0x010fca0007f7e0ff */
[----:B------:R-:W-:Y:S01]  /*13240*/  IMAD.X R212, R212, 0x1, R0, P3 ;  /* 0x00000001d4d47824 */ /* 0x000fe200018e0600 */
[----:B------:R-:W-:Y:S01]  /*13250*/  MOV R8, R14 ;  /* 0x0000000e00087202 */ /* 0x000fe20000000f00 */
[----:B------:R-:W-:Y:S02]  /*13260*/  STL [R1+0x354], R14 ;  /* 0x0003540e01007387 */ /* 0x000fe40000100800 */
[----:B------:R-:W-:Y:S02]  /*13270*/  IMAD.MOV.U32 R9, RZ, RZ, R212 ;  /* 0x000000ffff097224 */ /* 0x000fe400078e00d4 */
[----:B------:R1:W-:Y:S04]  /*13280*/  STL [R1+0x350], R212 ;  /* 0x000350d401007387 */ /* 0x0003e80000100800 */
[----:B------:R4:W-:Y:S01]  /*13290*/  LDGSTS.E [R6+0xc000], desc[UR16][R8.64], P2 ;  /* 0x0c00000008067fae */ /* 0x0009e20009121850 */
[----:B--2---:R-:W-:-:S05]  /*132a0*/  IADD3 R10, P4, R10, R2, RZ ;  /* 0x000000020a0a7210 */ /* 0x004fca0007f9e0ff */
[----:B------:R-:W-:Y:S01]  /*132b0*/  IMAD.X R11, R11, 0x1, R0, P4 ;  /* 0x000000010b0b7824 */ /* 0x000fe200020e0600 */
[----:B------:R-:W-:Y:S03]  /*132c0*/  STL [R1+0x35c], R10 ;  /* 0x00035c0a01007387 */ /* 0x000fe60000100800 */
[----:B----4-:R-:W-:Y:S01]  /*132d0*/  IMAD.MOV.U32 R9, RZ, RZ, R11 ;  /* 0x000000ffff097224 */ /* 0x010fe200078e000b */
[----:B------:R2:W-:Y:S04]  /*132e0*/  STL [R1+0x358], R11 ;  /* 0x0003580b01007387 */ /* 0x0005e80000100800 */
[----:B-1----:R-:W4:Y:S04]  /*132f0*/  LDL.LU R212, [R1+0x370] ;  /* 0x0003700001d47983 */ /* 0x002f280000300800 */
[----:B--2---:R-:W2:Y:S01]  /*13300*/  LDL.LU R11, [R1+0x374] ;  /* 0x00037400010b7983 */ /* 0x004ea20000300800 */
[----:B------:R-:W-:Y:S01]  /*13310*/  IMAD.MOV.U32 R8, RZ, RZ, R10 ;  /* 0x000000ffff087224 */ /* 0x000fe200078e000a */
[----:B------:R-:W-:-:S02]  /*13320*/  ISETP.GT.AND P2, PT, R5, 0x32, PT ;  /* 0x000000320500780c */ /* 0x000fc40003f44270 */
[----:B------:R-:W4:Y:S04]  /*13330*/  LDL.LU R14, [R1+0x37c] ;  /* 0x00037c00010e7983 */ /* 0x000f280000300800 */
[----:B------:R1:W-:Y:S04]  /*13340*/  LDGSTS.E [R6+0x8004], desc[UR16][R8.64], P1 ;  /* 0x0800400008067fae */ /* 0x0003e80008921850 */
[----:B------:R-:W4:Y:S01]  /*13350*/  LDL.LU R10, [R1+0x384] ;  /* 0x00038400010a7983 */ /* 0x000f220000300800 */
[----:B-1----:R-:W-:-:S04]  /*13360*/  SEL R8, RZ, 0x4, !P2 ;  /* 0x00000004ff087807 */ /* 0x002fc80005000000 */
[----:B------:R-:W-:-:S04]  /*13370*/  SEL R8, R8, RZ, !P0 ;  /* 0x000000ff08087207 */ /* 0x000fc80004000000 */
[----:B------:R-:W-:Y:S02]  /*13380*/  ISETP.NE.U32.AND P2, PT, R8, RZ, PT ;  /* 0x000000ff0800720c */ /* 0x000fe40003f45070 */
[----:B------:R-:W-:-:S04]  /*13390*/  IADD3 R12, P3, R12, R2, RZ ;  /* 0x000000020c0c7210 */ /* 0x000fc80007f7e0ff */
[----:B------:R-:W-:Y:S01]  /*133a0*/  IADD3.X R213, R213, R0, RZ, P3, !PT ;  /* 0x00000000d5d57210 */ /* 0x000fe20001ffe4ff */
[----:B------:R-:W-:Y:S01]  /*133b0*/  STL [R1+0x364], R12 ;  /* 0x0003640c01007387 */ /* 0x000fe20000100800 */
[----:B---3--:R-:W-:-:S03]  /*133c0*/  IADD3 R214, P4, R214, R2, RZ ;  /* 0x00000002d6d67210 */ /* 0x008fc60007f9e0ff */
[----:B------:R1:W-:Y:S01]  /*133d0*/  STL [R1+0x360], R213 ;  /* 0x000360d501007387 */ /* 0x0003e20000100800 */
[----:B------:R-:W-:Y:S02]  /*133e0*/  IMAD.MOV.U32 R9, RZ, RZ, R213 ;  /* 0x000000ffff097224 */ /* 0x000fe400078e00d5 */
[----:B------:R-:W-:Y:S01]  /*133f0*/  IMAD.MOV.U32 R8, RZ, RZ, R12 ;  /* 0x000000ffff087224 */ /* 0x000fe200078e000c */
[----:B------:R-:W-:Y:S01]  /*13400*/  STL [R1+0x36c], R214 ;  /* 0x00036cd601007387 */ /* 0x000fe20000100800 */
[----:B------:R-:W-:-:S03]  /*13410*/  IMAD.X R215, R215, 0x1, R0, P4 ;  /* 0x00000001d7d77824 */ /* 0x000fc600020e0600 */
[----:B------:R3:W-:Y:S04]  /*13420*/  LDGSTS.E [R6+0xc004], desc[UR16][R8.64], P1 ;  /* 0x0c00400008067fae */ /* 0x0007e80008921850 */
[----:B-1----:R-:W4:Y:S04]  /*13430*/  LDL.LU R213, [R1+0x378] ;  /* 0x0003780001d57983 */ /* 0x002f280000300800 */
[----:B------:R-:W-:Y:S01]  /*13440*/  STL [R1+0x368], R215 ;  /* 0x000368d701007387 */ /* 0x000fe20000100800 */
[----:B------:R-:W-:-:S03]  /*13450*/  ISETP.GT.AND P1, PT, R5, 0x33, PT ;  /* 0x000000330500780c */ /* 0x000fc60003f24270 */
[----:B------:R-:W4:Y:S01]  /*13460*/  LDL.LU R12, [R1+0x380] ;  /* 0x00038000010c7983 */ /* 0x000f220000300800 */
[----:B---3--:R-:W-:Y:S01]  /*13470*/  MOV R8, R214 ;  /* 0x000000d600087202 */ /* 0x008fe20000000f00 */
[----:B------:R-:W-:-:S05]  /*13480*/  IMAD.MOV.U32 R9, RZ, RZ, R215 ;  /* 0x000000ffff097224 */ /* 0x000fca00078e00d7 */
[----:B------:R1:W-:Y:S02]  /*13490*/  LDGSTS.E [R6+0x8008], desc[UR16][R8.64], P2 ;  /* 0x0800800008067fae */ /* 0x0003e40009121850 */
[----:B-1----:R-:W-:-:S04]  /*134a0*/  SEL R8, RZ, 0x4, !P1 ;  /* 0x00000004ff087807 */ /* 0x002fc80004800000 */
[----:B------:R-:W-:-:S04]  /*134b0*/  SEL R8, R8, RZ, !P0 ;  /* 0x000000ff08087207 */ /* 0x000fc80004000000 */
[----:B------:R-:W-:Y:S02]  /*134c0*/  ISETP.NE.U32.AND P1, PT, R8, RZ, PT ;  /* 0x000000ff0800720c */ /* 0x000fe40003f25070 */
[----:B--2---:R-:W-:-:S05]  /*134d0*/  IADD3 R11, P3, R11, R2, RZ ;  /* 0x000000020b0b7210 */ /* 0x004fca0007f7e0ff */
[----:B----4-:R-:W-:Y:S01]  /*134e0*/  IMAD.X R212, R212, 0x1, R0, P3 ;  /* 0x00000001d4d47824 */ /* 0x010fe200018e0600 */
[----:B------:R-:W-:Y:S01]  /*134f0*/  STL [R1+0x374], R11 ;  /* 0x0003740b01007387 */ /* 0x000fe20000100800 */
[----:B------:R-:W-:-:S03]  /*13500*/  IMAD.MOV.U32 R8, RZ, RZ, R11 ;  /* 0x000000ffff087224 */ /* 0x000fc600078e000b */
[----:B------:R1:W-:Y:S01]  /*13510*/  STL [R1+0x370], R212 ;  /* 0x000370d401007387 */ /* 0x0003e20000100800 */
[----:B------:R-:W-:-:S05]  /*13520*/  MOV R9, R212 ;  /* 0x000000d400097202 */ /* 0x000fca0000000f00 */
[----:B------:R2:W-:Y:S04]  /*13530*/  LDGSTS.E [R6+0xc008], desc[UR16][R8.64], P2 ;  /* 0x0c00800008067fae */ /* 0x0005e80009121850 */
[----:B-1----:R-:W3:Y:S04]  /*13540*/  LDL.LU R212, [R1+0x188] ;  /* 0x0001880001d47983 */ /* 0x002ee80000300800 */
[----:B------:R-:W4:Y:S01]  /*13550*/  LDL.LU R11, [R1+0x18c] ;  /* 0x00018c00010b7983 */ /* 0x000f220000300800 */
[-C--:B------:R-:W-:Y:S02]  /*13560*/  IADD3 R14, P2, R14, R2.reuse, RZ ;  /* 0x000000020e0e7210 */ /* 0x080fe40007f5e0ff */
[----:B------:R-:W-:-:S03]  /*13570*/  IADD3 R10, P3, R10, R2, RZ ;  /* 0x000000020a0a7210 */ /* 0x000fc60007f7e0ff */
[----:B--2---:R-:W-:Y:S01]  /*13580*/  IMAD.MOV.U32 R8, RZ, RZ, R14 ;  /* 0x000000ffff087224 */ /* 0x004fe200078e000e */
[----:B------:R-:W-:Y:S01]  /*13590*/  STL [R1+0x37c], R14 ;  /* 0x00037c0e01007387 */ /* 0x000fe20000100800 */
[----:B------:R-:W-:-:S05]  /*135a0*/  IMAD.X R213, R213, 0x1, R0, P2 ;  /* 0x00000001d5d57824 */ /* 0x000fca00010e0600 */
[----:B------:R-:W-:Y:S01]  /*135b0*/  MOV R9, R213 ;  /* 0x000000d500097202 */ /* 0x000fe20000000f00 */
[----:B------:R-:W-:Y:S01]  /*135c0*/  IMAD.X R12, R12, 0x1, R0, P3 ;  /* 0x000000010c0c7824 */ /* 0x000fe200018e0600 */
[----:B------:R1:W-:Y:S04]  /*135d0*/  STL [R1+0x378], R213 ;  /* 0x000378d501007387 */ /* 0x0003e80000100800 */
[----:B------:R-:W-:Y:S04]  /*135e0*/  STL [R1+0x384], R10 ;  /* 0x0003840a01007387 */ /* 0x000fe80000100800 */
[----:B------:R2:W-:Y:S04]  /*135f0*/  LDGSTS.E [R6+0x800c], desc[UR16][R8.64], P1 ;  /* 0x0800c00008067fae */ /* 0x0005e80008921850 */
[----:B------:R2:W-:Y:S04]  /*13600*/  STL [R1+0x380], R12 ;  /* 0x0003800c01007387 */ /* 0x0005e80000100800 */
[----:B-1----:R-:W3:Y:S01]  /*13610*/  LDL.LU R213, [R1+0x190] ;  /* 0x0001900001d57983 */ /* 0x002ee20000300800 */
[----:B--2---:R-:W-:-:S03]  /*13620*/  IMAD.MOV.U32 R8, RZ, RZ, R10 ;  /* 0x000000ffff087224 */ /* 0x004fc600078e000a */
[----:B------:R-:W2:Y:S01]  /*13630*/  LDL.LU R14, [R1+0x194] ;  /* 0x00019400010e7983 */ /* 0x000ea20000300800 */
[----:B------:R-:W-:-:S03]  /*13640*/  IMAD.MOV.U32 R9, RZ, RZ, R12 ;  /* 0x000000ffff097224 */ /* 0x000fc600078e000c */
[----:B------:R-:W2:Y:S04]  /*13650*/  LDL.LU R12, [R1+0x198] ;  /* 0x00019800010c7983 */ /* 0x000ea80000300800 */
[----:B------:R-:W2:Y:S04]  /*13660*/  LDL.LU R10, [R1+0x19c] ;  /* 0x00019c00010a7983 */ /* 0x000ea80000300800 */
[----:B------:R1:W-:Y:S01]  /*13670*/  LDGSTS.E [R6+0xc00c], desc[UR16][R8.64], P1 ;  /* 0x0c00c00008067fae */ /* 0x0003e20008921850 */
[----:B------:R-:W-:-:S04]  /*13680*/  ISETP.GT.AND P1, PT, R5, 0x14, PT ;  /* 0x000000140500780c */ /* 0x000fc80003f24270 */
[----:B-1----:R-:W-:Y:S02]  /*13690*/  SEL R6, RZ, 0x4, !P1 ;  /* 0x00000004ff067807 */ /* 0x002fe40004800000 */
[----:B----4-:R-:W-:-:S05]  /*136a0*/  IADD3 R11, P1, R11, R2, RZ ;  /* 0x000000020b0b7210 */ /* 0x010fca0007f3e0ff */
[----:B---3--:R-:W-:Y:S01]  /*136b0*/  IMAD.X R212, R212, 0x1, R0, P1 ;  /* 0x00000001d4d47824 */ /* 0x008fe200008e0600 */
[----:B------:R-:W-:Y:S01]  /*136c0*/  STL [R1+0x18c], R11 ;  /* 0x00018c0b01007387 */ /* 0x000fe20000100800 */
[----:B------:R-:W-:-:S03]  /*136d0*/  IMAD.MOV.U32 R8, RZ, RZ, R11 ;  /* 0x000000ffff087224 */ /* 0x000fc600078e000b */
[----:B------:R1:W-:Y:S01]  /*136e0*/  STL [R1+0x188], R212 ;  /* 0x000188d401007387 */ /* 0x0003e20000100800 */
[----:B------:R-:W-:-:S03]  /*136f0*/  IMAD.MOV.U32 R9, RZ, RZ, R212 ;  /* 0x000000ffff097224 */ /* 0x000fc600078e00d4 */
[----:B------:R-:W3:Y:S04]  /*13700*/  LDL.LU R215, [R1+0x1a0] ;  /* 0x0001a00001d77983 */ /* 0x000ee80000300800 */
[----:B------:R-:W4:Y:S04]  /*13710*/  LDL.LU R214, [R1+0x1a4] ;  /* 0x0001a40001d67983 */ /* 0x000f280000300800 */
[----:B-1----:R-:W3:Y:S04]  /*13720*/  LDL.LU R212, [R1+0x1a8] ;  /* 0x0001a80001d47983 */ /* 0x002ee80000300800 */
[----:B------:R-:W3:Y:S01]  /*13730*/  LDL.LU R11, [R1+0x1ac] ;  /* 0x0001ac00010b7983 */ /* 0x000ee20000300800 */
[----:B------:R-:W-:-:S04]  /*13740*/  SEL R6, R6, RZ, !P0 ;  /* 0x000000ff06067207 */ /* 0x000fc80004000000 */
[----:B------:R-:W-:Y:S02]  /*13750*/  ISETP.NE.U32.AND P2, PT, R6, RZ, PT ;  /* 0x000000ff0600720c */ /* 0x000fe40003f45070 */
[----:B------:R-:W-:Y:S02]  /*13760*/  LOP3.LUT R6, R7, 0x50, RZ, 0x3c, !PT ;  /* 0x0000005007067812 */ /* 0x000fe400078e3cff */
[----:B------:R-:W-:Y:S02]  /*13770*/  ISETP.GT.AND P1, PT, R5, 0x15, PT ;  /* 0x000000150500780c */ /* 0x000fe40003f24270 */
[----:B------:R-:W-:-:S07]  /*13780*/  IADD3 R6, R6, UR4, RZ ;  /* 0x0000000406067c10 */ /* 0x000fce000fffe0ff */
[----:B------:R1:W-:Y:S02]  /*13790*/  LDGSTS.E [R6], desc[UR16][R8.64], P2 ;  /* 0x0000000008067fae */ /* 0x0003e40009121850 */
[----:B-1----:R-:W-:-:S04]  /*137a0*/  SEL R8, RZ, 0x4, !P1 ;  /* 0x00000004ff087807 */ /* 0x002fc80004800000 */
[----:B------:R-:W-:-:S04]  /*137b0*/  SEL R8, R8, RZ, !P0 ;  /* 0x000000ff08087207 */ /* 0x000fc80004000000 */
[----:B------:R-:W-:Y:S02]  /*137c0*/  ISETP.NE.U32.AND P1, PT, R8, RZ, PT ;  /* 0x000000ff0800720c */ /* 0x000fe40003f25070 */
[----:B--2---:R-:W-:-:S05]  /*137d0*/  IADD3 R14, P3, R14, R2, RZ ;  /* 0x000000020e0e7210 */ /* 0x004fca0007f7e0ff */
[----:B------:R-:W-:Y:S01]  /*137e0*/  IMAD.X R213, R213, 0x1, R0, P3 ;  /* 0x00000001d5d57824 */ /* 0x000fe200018e0600 */
[----:B------:R-:W-:Y:S01]  /*137f0*/  IADD3 R10, P4, R10, R2, RZ ;  /* 0x000000020a0a7210 */ /* 0x000fe20007f9e0ff */
[----:B------:R-:W-:Y:S01]  /*13800*/  STL [R1+0x194], R14 ;  /* 0x0001940e01007387 */ /* 0x000fe20000100800 */
[----:B------:R-:W-:Y:S02]  /*13810*/  IMAD.MOV.U32 R8, RZ, RZ, R14 ;  /* 0x000000ffff087224 */ /* 0x000fe400078e000e */
[----:B------:R-:W-:Y:S01]  /*13820*/  IADD3.X R12, R12, R0, RZ, P4, !PT ;  /* 0x000000000c0c7210 */ /* 0x000fe200027fe4ff */
[----:B------:R-:W-:Y:S01]  /*13830*/  IMAD.MOV.U32 R9, RZ, RZ, R213 ;  /* 0x000000ffff097224 */ /* 0x000fe200078e00d5 */
[----:B------:R1:W-:Y:S04]  /*13840*/  STL [R1+0x190], R213 ;  /* 0x000190d501007387 */ /* 0x0003e80000100800 */
[----:B------:R-:W-:Y:S04]  /*13850*/  STL [R1+0x19c], R10 ;  /* 0x00019c0a01007387 */ /* 0x000fe80000100800 */
[----:B------:R2:W-:Y:S04]  /*13860*/  STL [R1+0x198], R12 ;  /* 0x0001980c01007387 */ /* 0x0005e80000100800 */
[----:B-1----:R-:W3:Y:S04]  /*13870*/  LDL.LU R213, [R1+0x1b0] ;  /* 0x0001b00001d57983 */ /* 0x002ee80000300800 */
[----:B------:R1:W-:Y:S04]  /*13880*/  LDGSTS.E [R6+0x4000], desc[UR16][R8.64], P2 ;  /* 0x0400000008067fae */ /* 0x0003e80009121850 */
[----:B------:R-:W3:Y:S01]  /*13890*/  LDL.LU R14, [R1+0x1b4] ;  /* 0x0001b400010e7983 */ /* 0x000ee20000300800 */
[----:B------:R-:W-:-:S02]  /*138a0*/  ISETP.GT.AND P2, PT, R5, 0x16, PT ;  /* 0x000000160500780c */ /* 0x000fc40003f44270 */
[----:B-1----:R-:W-:Y:S01]  /*138b0*/  MOV R9, R12 ;  /* 0x0000000c00097202 */ /* 0x002fe20000000f00 */
[----:B------:R-:W-:Y:S01]  /*138c0*/  IMAD.MOV.U32 R8, RZ, RZ, R10 ;  /* 0x000000ffff087224 */ /* 0x000fe200078e000a */
[----:B--2---:R-:W2:Y:S04]  /*138d0*/  LDL.LU R12, [R1+0x1b8] ;  /* 0x0001b800010c7983 */ /* 0x004ea80000300800 */
[----:B------:R-:W2:Y:S04]  /*138e0*/  LDL.LU R10, [R1+0x1bc] ;  /* 0x0001bc00010a7983 */ /* 0x000ea80000300800 */
[----:B------:R1:W-:Y:S02]  /*138f0*/  LDGSTS.E [R6+0x4], desc[UR16][R8.64], P1 ;  /* 0x0000400008067fae */ /* 0x0003e40008921850 */
[----:B-1----:R-:W-:-:S02]  /*13900*/  SEL R8, RZ, 0x4, !P2 ;  /* 0x00000004ff087807 */ /* 0x002fc40005000000 */
[----:B----4-:R-:W-:Y:S02]  /*13910*/  IADD3 R214, P3, R214, R2, RZ ;  /* 0x00000002d6d67210 */ /* 0x010fe40007f7e0ff */
[----:B------:R-:W-:-:S03]  /*13920*/  SEL R8, R8, RZ, !P0 ;  /* 0x000000ff08087207 */ /* 0x000fc60004000000 */
[--C-:B---3--:R-:W-:Y:S01]  /*13930*/  IMAD.X R215, R215, 0x1, R0.reuse, P3 ;  /* 0x00000001d7d77824 */ /* 0x108fe200018e0600 */
[----:B------:R-:W-:Y:S01]  /*13940*/  IADD3 R11, P4, R11, R2, RZ ;  /* 0x000000020b0b7210 */ /* 0x000fe20007f9e0ff */
[----:B------:R-:W-:Y:S04]  /*13950*/  STL [R1+0x1a4], R214 ;  /* 0x0001a4d601007387 */ /* 0x000fe80000100800 */
[----:B------:R-:W-:Y:S01]  /*13960*/  IMAD.X R212, R212, 0x1, R0, P4 ;  /* 0x00000001d4d47824 */ /* 0x000fe200020e0600 */
[----:B------:R1:W-:Y:S01]  /*13970*/  STL [R1+0x1a0], R215 ;  /* 0x0001a0d701007387 */ /* 0x0003e20000100800 */
[----:B------:R-:W-:Y:S01]  /*13980*/  ISETP.NE.U32.AND P2, PT, R8, RZ, PT ;  /* 0x000000ff0800720c */ /* 0x000fe20003f45070 */
[----:B------:R-:W-:Y:S01]  /*13990*/  IMAD.MOV.U32 R8, RZ, RZ, R214 ;  /* 0x000000ffff087224 */ /* 0x000fe200078e00d6 */
[----:B------:R-:W-:Y:S01]  /*139a0*/  MOV R9, R215 ;  /* 0x000000d700097202 */ /* 0x000fe20000000f00 */
[----:B------:R-:W-:Y:S04]  /*139b0*/  STL [R1+0x1ac], R11 ;  /* 0x0001ac0b01007387 */ /* 0x000fe80000100800 */
[----:B------:R3:W-:Y:S04]  /*139c0*/  STL [R1+0x1a8], R212 ;  /* 0x0001a8d401007387 */ /* 0x0007e80000100800 */
[----:B-1----:R-:W4:Y:S04]  /*139d0*/  LDL.LU R215, [R1+0x1c0] ;  /* 0x0001c00001d77983 */ /* 0x002f280000300800 */
[----:B------:R-:W4:Y:S04]  /*139e0*/  LDL.LU R214, [R1+0x1c4] ;  /* 0x0001c40001d67983 */ /* 0x000f280000300800 */
[----:B------:R1:W-:Y:S02]  /*139f0*/  LDGSTS.E [R6+0x4004], desc[UR16][R8.64], P1 ;  /* 0x0400400008067fae */ /* 0x0003e40008921850 */
[----:B-1----:R-:W-:-:S02]  /*13a00*/  IMAD.MOV.U32 R9, RZ, RZ, R212 ;  /* 0x000000ffff097224 */ /* 0x002fc400078e00d4 */
[----:B------:R-:W-:Y:S01]  /*13a10*/  IMAD.MOV.U32 R8, RZ, RZ, R11 ;  /* 0x000000ffff087224 */ /* 0x000fe200078e000b */
[----:B---3--:R-:W3:Y:S04]  /*13a20*/  LDL.LU R212, [R1+0x388] ;  /* 0x0003880001d47983 */ /* 0x008ee80000300800 */
[----:B------:R-:W3:Y:S01]  /*13a30*/  LDL.LU R11, [R1+0x38c] ;  /* 0x00038c00010b7983 */ /* 0x000ee20000300800 */
[----:B------:R-:W-:-:S03]  /*13a40*/  ISETP.GT.AND P1, PT, R5, 0x17, PT ;  /* 0x000000170500780c */ /* 0x000fc60003f24270 */
[----:B------:R1:W-:Y:S02]  /*13a50*/  LDGSTS.E [R6+0x8], desc[UR16][R8.64], P2 ;  /* 0x0000800008067fae */ /* 0x0003e40009121850 */
[----:B-1----:R-:W-:-:S04]  /*13a60*/  SEL R8, RZ, 0x4, !P1 ;  /* 0x00000004ff087807 */ /* 0x002fc80004800000 */
[----:B------:R-:W-:-:S04]  /*13a70*/  SEL R8, R8, RZ, !P0 ;  /* 0x000000ff08087207 */ /* 0x000fc80004000000 */
[----:B------:R-:W-:Y:S02]  /*13a80*/  ISETP.NE.U32.AND P1, PT, R8, RZ, PT ;  /* 0x000000ff0800720c */ /* 0x000fe40003f25070 */
[----:B------:R-:W-:-:S05]  /*13a90*/  IADD3 R14, P3, R14, R2, RZ ;  /* 0x000000020e0e7210 */ /* 0x000fca0007f7e0ff */
[----:B------:R-:W-:Y:S01]  /*13aa0*/  IMAD.X R213, R213, 0x1, R0, P3 ;  /* 0x00000001d5d57824 */ /* 0x000fe200018e0600 */
[----:B------:R-:W-:Y:S01]  /*13ab0*/  STL [R1+0x1b4], R14 ;  /* 0x0001b40e01007387 */ /* 0x000fe20000100800 */
[----:B--2---:R-:W-:-:S03]  /*13ac0*/  IADD3 R10, P4, R10, R2, RZ ;  /* 0x000000020a0a7210 */ /* 0x004fc60007f9e0ff */
[----:B------:R1:W-:Y:S01]  /*13ad0*/  STL [R1+0x1b0], R213 ;  /* 0x0001b0d501007387 */ /* 0x0003e20000100800 */
[----:B------:R-:W-:Y:S01]  /*13ae0*/  IADD3.X R12, R12, R0, RZ, P4, !PT ;  /* 0x000000000c0c7210 */ /* 0x000fe200027fe4ff */
[----:B------:R-:W-:Y:S02]  /*13af0*/  IMAD.MOV.U32 R8, RZ, RZ, R14 ;  /* 0x000000ffff087224 */ /* 0x000fe400078e000e */
[----:B------:R-:W-:Y:S01]  /*13b00*/  STL [R1+0x1bc], R10 ;  /* 0x0001bc0a01007387 */ /* 0x000fe20000100800 */
[----:B------:R-:W-:-:S03]  /*13b10*/  IMAD.MOV.U32 R9, RZ, RZ, R213 ;  /* 0x000000ffff097224 */ /* 0x000fc600078e00d5 */
[----:B------:R2:W-:Y:S04]  /*13b20*/  STL [R1+0x1b8], R12 ;  /* 0x0001b80c01007387 */ /* 0x0005e80000100800 */
[----:B-1----:R-:W3:Y:S04]  /*13b30*/  LDL.LU R213, [R1+0x390] ;  /* 0x0003900001d57983 */ /* 0x002ee80000300800 */
[----:B------:R-:W3:Y:S04]  /*13b40*/  LDL.LU R14, [R1+0x394] ;  /* 0x00039400010e7983 */ /* 0x000ee80000300800 */
[----:B------:R1:W-:Y:S01]  /*13b50*/  LDGSTS.E [R6+0x4008], desc[UR16][R8.64], P2 ;  /* 0x0400800008067fae */ /* 0x0003e20009121850 */
[----:B------:R-:W-:Y:S01]  /*13b60*/  ISETP.GT.AND P2, PT, R5, 0x34, PT ;  /* 0x000000340500780c */ /* 0x000fe20003f44270 */
[----:B-1----:R-:W-:Y:S01]  /*13b70*/  IMAD.MOV.U32 R8, RZ, RZ, R10 ;  /* 0x000000ffff087224 */ /* 0x002fe200078e000a */
[----:B------:R-:W-:-:S02]  /*13b80*/  MOV R9, R12 ;  /* 0x0000000c00097202 */ /* 0x000fc40000000f00 */
[----:B--2---:R-:W2:Y:S04]  /*13b90*/  LDL.LU R12, [R1+0x398] ;  /* 0x00039800010c7983 */ /* 0x004ea80000300800 */
[----:B------:R-:W2:Y:S04]  /*13ba0*/  LDL.LU R10, [R1+0x39c] ;  /* 0x00039c00010a7983 */ /* 0x000ea80000300800 */
[----:B------:R1:W-:Y:S01]  /*13bb0*/  LDGSTS.E [R6+0xc], desc[UR16][R8.64], P1 ;  /* 0x0000c00008067fae */ /* 0x0003e20008921850 */
[----:B----4-:R-:W-:Y:S02]  /*13bc0*/  IADD3 R214, P3, R214, R2, RZ ;  /* 0x00000002d6d67210 */ /* 0x010fe40007f7e0ff */
[----:B-1----:R-:W-:-:S03]  /*13bd0*/  SEL R8, RZ, 0x4, !P2 ;  /* 0x00000004ff087807 */ /* 0x002fc60005000000 */
[----:B------:R-:W-:Y:S01]  /*13be0*/  IMAD.X R215, R215, 0x1, R0, P3 ;  /* 0x00000001d7d77824 */ /* 0x000fe200018e0600 */
[----:B------:R-:W-:-:S04]  /*13bf0*/  SEL R8, R8, RZ, !P0 ;  /* 0x000000ff08087207 */ /* 0x000fc80004000000 */
[----:B------:R-:W-:Y:S01]  /*13c00*/  ISETP.NE.U32.AND P2, PT, R8, RZ, PT ;  /* 0x000000ff0800720c */ /* 0x000fe20003f45070 */
[----:B------:R-:W-:Y:S01]  /*13c10*/  IMAD.MOV.U32 R8, RZ, RZ, R214 ;  /* 0x000000ffff087224 */ /* 0x000fe200078e00d6 */
[----:B------:R-:W-:Y:S01]  /*13c20*/  MOV R9, R215 ;  /* 0x000000d700097202 */ /* 0x000fe20000000f00 */
[----:B------:R-:W-:Y:S01]  /*13c30*/  STL [R1+0x1c4], R214 ;  /* 0x0001c4d601007387 */ /* 0x000fe20000100800 */
[----:B---3--:R-:W-:-:S03]  /*13c40*/  IADD3 R11, P4, R11, R2, RZ ;  /* 0x000000020b0b7210 */ /* 0x008fc60007f9e0ff */
[----:B------:R-:W-:Y:S02]  /*13c50*/  STL [R1+0x1c0], R215 ;  /* 0x0001c0d701007387 */ /* 0x000fe40000100800 */
[----:B------:R-:W-:Y:S02]  /*13c60*/  IMAD.X R212, R212, 0x1, R0, P4 ;  /* 0x00000001d4d47824 */ /* 0x000fe400020e0600 */
[----:B------:R-:W-:Y:S04]  /*13c70*/  STL [R1+0x38c], R11 ;  /* 0x00038c0b01007387 */ /* 0x000fe80000100800 */
[----:B------:R1:W-:Y:S04]  /*13c80*/  LDGSTS.E [R6+0x400c], desc[UR16][R8.64], P1 ;  /* 0x0400c00008067fae */ /* 0x0003e80008921850 */
[----:B------:R3:W-:Y:S01]  /*13c90*/  STL [R1+0x388], R212 ;  /* 0x000388d401007387 */ /* 0x0007e20000100800 */
[----:B-1----:R-:W-:-:S02]  /*13ca0*/  IMAD.MOV.U32 R9, RZ, RZ, R212 ;  /* 0x000000ffff097224 */ /* 0x002fc400078e00d4 */
[----:B------:R-:W-:Y:S01]  /*13cb0*/  IMAD.MOV.U32 R8, RZ, RZ, R11 ;  /* 0x000000ffff087224 */ /* 0x000fe200078e000b */
[----:B---3--:R-:W3:Y:S04]  /*13cc0*/  LDL.LU R212, [R1+0x3a0] ;  /* 0x0003a00001d47983 */ /* 0x008ee80000300800 */
[----:B------:R-:W4:Y:S04]  /*13cd0*/  LDL.LU R11, [R1+0x3a4] ;  /* 0x0003a400010b7983 */ /* 0x000f280000300800 */
[----:B------:R-:W3:Y:S04]  /*13ce0*/  LDL.LU R215, [R1+0x3a8] ;  /* 0x0003a80001d77983 */ /* 0x000ee80000300800 */
[----:B------:R-:W3:Y:S01]  /*13cf0*/  LDL.LU R214, [R1+0x3ac] ;  /* 0x0003ac0001d67983 */ /* 0x000ee20000300800 */
[----:B------:R-:W-:-:S03]  /*13d00*/  ISETP.GT.AND P1, PT, R5, 0x35, PT ;  /* 0x000000350500780c */ /* 0x000fc60003f24270 */
[----:B------:R1:W-:Y:S02]  /*13d10*/  LDGSTS.E [R6+0x8000], desc[UR16][R8.64], P2 ;  /* 0x0800000008067fae */ /* 0x0003e40009121850 */
[----:B-1----:R-:W-:-:S04]  /*13d20*/  SEL R8, RZ, 0x4, !P1 ;  /* 0x00000004ff087807 */ /* 0x002fc80004800000 */
[----:B------:R-:W-:-:S04]  /*13d30*/  SEL R8, R8, RZ, !P0 ;  /* 0x000000ff08087207 */ /* 0x000fc80004000000 */
[----:B------:R-:W-:Y:S02]  /*13d40*/  ISETP.NE.U32.AND P1, PT, R8, RZ, PT ;  /* 0x000000ff0800720c */ /* 0x000fe40003f25070 */
[----:B------:R-:W-:-:S05]  /*13d50*/  IADD3 R14, P3, R14, R2, RZ ;  /* 0x000000020e0e7210 */ /* 0x000fca0007f7e0ff */
[----:B------:R-:W-:Y:S02]  /*13d60*/  IMAD.X R213, R213, 0x1, R0, P3 ;  /* 0x00000001d5d57824 */ /* 0x000fe400018e0600 */
[----:B------:R-:W-:Y:S02]  /*13d70*/  IMAD.MOV.U32 R8, RZ, RZ, R14 ;  /* 0x000000ffff087224 */ /* 0x000fe400078e000e */
[----:B------:R-:W-:Y:S01]  /*13d80*/  IMAD.MOV.U32 R9, RZ, RZ, R213 ;  /* 0x000000ffff097224 */ /* 0x000fe200078e00d5 */
[----:B------:R-:W-:Y:S04]  /*13d90*/  STL [R1+0x394], R14 ;  /* 0x0003940e01007387 */ /* 0x000fe80000100800 */
[----:B------:R1:W-:Y:S04]  /*13da0*/  STL [R1+0x390], R213 ;  /* 0x000390d501007387 */ /* 0x0003e80000100800 */
[----:B------:R1:W-:Y:S01]  /*13db0*/  LDGSTS.E [R6+0xc000], desc[UR16][R8.64], P2 ;  /* 0x0c00000008067fae */ /* 0x0003e20009121850 */
[----:B--2---:R-:W-:-:S04]  /*13dc0*/  IADD3 R10, P4, R10, R2, RZ ;  /* 0x000000020a0a7210 */ /* 0x004fc80007f9e0ff */
[----:B------:R-:W-:Y:S01]  /*13dd0*/  IADD3.X R12, R12, R0, RZ, P4, !PT ;  /* 0x000000000c0c7210 */ /* 0x000fe200027fe4ff */
[----:B------:R-:W-:Y:S03]  /*13de0*/  STL [R1+0x39c], R10 ;  /* 0x00039c0a01007387 */ /* 0x000fe60000100800 */
[----:B-1----:R-:W-:Y:S01]  /*13df0*/  MOV R9, R12 ;  /* 0x0000000c00097202 */ /* 0x002fe20000000f00 */
[----:B------:R1:W-:Y:S04]  /*13e00*/  STL [R1+0x398], R12 ;  /* 0x0003980c01007387 */ /* 0x0003e80000100800 */
[----:B------:R-:W2:Y:S04]  /*13e10*/  LDL.LU R213, [R1+0x3b0] ;  /* 0x0003b00001d57983 */ /* 0x000ea80000300800 */
[----:B-1----:R-:W2:Y:S01]  /*13e20*/  LDL.LU R12, [R1+0x3b4] ;  /* 0x0003b400010c7983 */ /* 0x002ea20000300800 */
[----:B------:R-:W-:Y:S01]  /*13e30*/  IMAD.MOV.U32 R8, RZ, RZ, R10 ;  /* 0x000000ffff087224 */ /* 0x000fe200078e000a */
[----:B------:R-:W-:-:S02]  /*13e40*/  ISETP.GT.AND P2, PT, R5, 0x36, PT ;  /* 0x000000360500780c */ /* 0x000fc40003f44270 */
[----:B------:R-:W2:Y:S04]  /*13e50*/  LDL.LU R14, [R1+0x3bc] ;  /* 0x0003bc00010e7983 */ /* 0x000ea80000300800 */
[----:B------:R1:W-:Y:S04]  /*13e60*/  LDGSTS.E [R6+0x8004], desc[UR16][R8.64], P1 ;  /* 0x0800400008067fae */ /* 0x0003e80008921850 */
[----:B------:R-:W2:Y:S01]  /*13e70*/  LDL.LU R10, [R1+0x3c4] ;  /* 0x0003c400010a7983 */ /* 0x000ea20000300800 */
[----:B-1----:R-:W-:-:S04]  /*13e80*/  SEL R8, RZ, 0x4, !P2 ;  /* 0x00000004ff087807 */ /* 0x002fc80005000000 */
[----:B------:R-:W-:-:S04]  /*13e90*/  SEL R8, R8, RZ, !P0 ;  /* 0x000000ff08087207 */ /* 0x000fc80004000000 */
[----:B------:R-:W-:Y:S02]  /*13ea0*/  ISETP.NE.U32.AND P2, PT, R8, RZ, PT ;  /* 0x000000ff0800720c */ /* 0x000fe40003f45070 */
[----:B----4-:R-:W-:-:S05]  /*13eb0*/  IADD3 R11, P3, R11, R2, RZ ;  /* 0x000000020b0b7210 */ /* 0x010fca0007f7e0ff */
[--C-:B---3--:R-:W-:Y:S01]  /*13ec0*/  IMAD.X R212, R212, 0x1, R0.reuse, P3 ;  /* 0x00000001d4d47824 */ /* 0x108fe200018e0600 */
[----:B------:R-:W-:Y:S01]  /*13ed0*/  IADD3 R214, P4, R214, R2, RZ ;  /* 0x00000002d6d67210 */ /* 0x000fe20007f9e0ff */
[----:B------:R-:W-:Y:S03]  /*13ee0*/  STL [R1+0x3a4], R11 ;  /* 0x0003a40b01007387 */ /* 0x000fe60000100800 */
[----:B------:R-:W-:Y:S01]  /*13ef0*/  MOV R9, R212 ;  /* 0x000000d400097202 */ /* 0x000fe20000000f00 */
[----:B------:R-:W-:Y:S01]  /*13f00*/  IMAD.X R215, R215, 0x1, R0, P4 ;  /* 0x00000001d7d77824 */ /* 0x000fe200020e0600 */
[----:B------:R1:W-:Y:S01]  /*13f10*/  STL [R1+0x3a0], R212 ;  /* 0x0003a0d401007387 */ /* 0x0003e20000100800 */
[----:B------:R-:W-:-:S03]  /*13f20*/  IMAD.MOV.U32 R8, RZ, RZ, R11 ;  /* 0x000000ffff087224 */ /* 0x000fc600078e000b */
[----:B------:R-:W-:Y:S04]  /*13f30*/  STL [R1+0x3ac], R214 ;  /* 0x0003acd601007387 */ /* 0x000fe80000100800 */
[----:B------:R3:W-:Y:S04]  /*13f40*/  LDGSTS.E [R6+0xc004], desc[UR16][R8.64], P1 ;  /* 0x0c00400008067fae */ /* 0x0007e80008921850 */
[----:B-1----:R-:W4:Y:S04]  /*13f50*/  LDL.LU R212, [R1+0x3b8] ;  /* 0x0003b80001d47983 */ /* 0x002f280000300800 */
[----:B------:R-:W-:Y:S04]  /*13f60*/  STL [R1+0x3a8], R215 ;  /* 0x0003a8d701007387 */ /* 0x000fe80000100800 */
[----:B------:R-:W4:Y:S01]  /*13f70*/  LDL.LU R11, [R1+0x3c0] ;  /* 0x0003c000010b7983 */ /* 0x000f220000300800 */
[----:B---3--:R-:W-:-:S02]  /*13f80*/  IMAD.MOV.U32 R8, RZ, RZ, R214 ;  /* 0x000000ffff087224 */ /* 0x008fc400078e00d6 */
[----:B------:R-:W-:Y:S01]  /*13f90*/  IMAD.MOV.U32 R9, RZ, RZ, R215 ;  /* 0x000000ffff097224 */ /* 0x000fe200078e00d7 */
[----:B------:R-:W-:-:S04]  /*13fa0*/  ISETP.GT.AND P1, PT, R5, 0x37, PT ;  /* 0x000000370500780c */ /* 0x000fc80003f24270 */
[----:B------:R1:W-:Y:S02]  /*13fb0*/  LDGSTS.E [R6+0x8008], desc[UR16][R8.64], P2 ;  /* 0x0800800008067fae */ /* 0x0003e40009121850 */
[----:B-1----:R-:W-:-:S04]  /*13fc0*/  SEL R8, RZ, 0x4, !P1 ;  /* 0x00000004ff087807 */ /* 0x002fc80004800000 */
[----:B------:R-:W-:-:S04]  /*13fd0*/  SEL R8, R8, RZ, !P0 ;  /* 0x000000ff08087207 */ /* 0x000fc80004000000 */
[----:B------:R-:W-:Y:S02]  /*13fe0*/  ISETP.NE.U32.AND P1, PT, R8, RZ, PT ;  /* 0x000000ff0800720c */ /* 0x000fe40003f25070 */
[----:B--2---:R-:W-:-:S05]  /*13ff0*/  IADD3 R12, P3, R12, R2, RZ ;  /* 0x000000020c0c7210 */ /* 0x004fca0007f7e0ff */
[----:B------:R-:W-:Y:S01]  /*14000*/  IMAD.X R213, R213, 0x1, R0, P3 ;  /* 0x00000001d5d57824 */ /* 0x000fe200018e0600 */
[----:B------:R-:W-:Y:S01]  /*14010*/  STL [R1+0x3b4], R12 ;  /* 0x0003b40c01007387 */ /* 0x000fe20000100800 */
[----:B------:R-:W-:Y:S02]  /*14020*/  MOV R8, R12 ;  /* 0x0000000c00087202 */ /* 0x000fe40000000f00 */
[----:B------:R-:W-:Y:S01]  /*14030*/  IMAD.MOV.U32 R9, RZ, RZ, R213 ;  /* 0x000000ffff097224 */ /* 0x000fe200078e00d5 */
[----:B------:R1:W-:Y:S04]  /*14040*/  STL [R1+0x3b0], R213 ;  /* 0x0003b0d501007387 */ /* 0x0003e80000100800 */
[----:B------:R2:W-:Y:S04]  /*14050*/  LDGSTS.E [R6+0xc008], desc[UR16][R8.64], P2 ;  /* 0x0c00800008067fae */ /* 0x0005e80009121850 */
[----:B-1----:R-:W3:Y:S04]  /*14060*/  LDL.LU R213, [R1+0x1c8] ;  /* 0x0001c80001d57983 */ /* 0x002ee80000300800 */
[----:B------:R-:W3:Y:S01]  /*14070*/  LDL.LU R12, [R1+0x1cc] ;  /* 0x0001cc00010c7983 */ /* 0x000ee20000300800 */
[----:B------:R-:W-:-:S02]  /*14080*/  IADD3 R14, P2, R14, R2, RZ ;  /* 0x000000020e0e7210 */ /* 0x000fc40007f5e0ff */
[----:B------:R-:W-:Y:S02]  /*14090*/  IADD3 R10, P3, R10, R2, RZ ;  /* 0x000000020a0a7210 */ /* 0x000fe40007f7e0ff */
[----:B--2---:R-:W-:Y:S01]  /*140a0*/  MOV R8, R14 ;  /* 0x0000000e00087202 */ /* 0x004fe20000000f00 */
[----:B------:R-:W-:Y:S01]  /*140b0*/  STL [R1+0x3bc], R14 ;  /* 0x0003bc0e01007387 */ /* 0x000fe20000100800 */
[----:B----4-:R-:W-:-:S04]  /*140c0*/  IMAD.X R212, R212, 0x1, R0, P2 ;  /* 0x00000001d4d47824 */ /* 0x010fc800010e0600 */
[----:B------:R-:W-:Y:S01]  /*140d0*/  IMAD.MOV.U32 R9, RZ, RZ, R212 ;  /* 0x000000ffff097224 */ /* 0x000fe200078e00d4 */
[----:B------:R1:W-:Y:S01]  /*140e0*/  STL [R1+0x3b8], R212 ;  /* 0x0003b8d401007387 */ /* 0x0003e20000100800 */
[----:B------:R-:W-:-:S03]  /*140f0*/  IMAD.X R11, R11, 0x1, R0, P3 ;  /* 0x000000010b0b7824 */ /* 0x000fc600018e0600 */
[----:B------:R-:W-:Y:S04]  /*14100*/  STL [R1+0x3c4], R10 ;  /* 0x0003c40a01007387 */ /* 0x000fe80000100800 */
[----:B------:R2:W-:Y:S04]  /*14110*/  STL [R1+0x3c0], R11 ;  /* 0x0003c00b01007387 */ /* 0x0005e80000100800 */
[----:B-1----:R-:W4:Y:S04]  /*14120*/  LDL.LU R212, [R1+0x1d0] ;  /* 0x0001d00001d47983 */ /* 0x002f280000300800 */
[----:B------:R1:W-:Y:S04]  /*14130*/  LDGSTS.E [R6+0x800c], desc[UR16][R8.64], P1 ;  /* 0x0800c00008067fae */ /* 0x0003e80008921850 */
[----:B------:R-:W4:Y:S01]  /*14140*/  LDL.LU R14, [R1+0x1d4] ;  /* 0x0001d400010e7983 */ /* 0x000f220000300800 */
[----:B-1----:R-:W-:-:S02]  /*14150*/  IMAD.MOV.U32 R9, RZ, RZ, R11 ;  /* 0x000000ffff097224 */ /* 0x002fc400078e000b */
[----:B------:R-:W-:Y:S01]  /*14160*/  IMAD.MOV.U32 R8, RZ, RZ, R10 ;  /* 0x000000ffff087224 */ /* 0x000fe200078e000a */
        /* <DEDUP_REMOVED lines=9> */
[----:B---3--:R-:W-:-:S04]  /*14200*/  IADD3 R12, P1, R12, R2, RZ ;  /* 0x000000020c0c7210 */ /* 0x008fc80007f3e0ff */
[----:B------:R-:W-:Y:S01]  /*14210*/  IADD3.X R213, R213, R0, RZ, P1, !PT ;  /* 0x00000000d5d57210 */ /* 0x000fe20000ffe4ff */
[----:B------:R-:W-:Y:S01]  /*14220*/  STL [R1+0x1cc], R12 ;  /* 0x0001cc0c01007387 */ /* 0x000fe20000100800 */
[----:B------:R-:W-:-:S03]  /*14230*/  IMAD.MOV.U32 R8, RZ, RZ, R12 ;  /* 0x000000ffff087224 */ /* 0x000fc600078e000c */
[----:B------:R1:W-:Y:S01]  /*14240*/  STL [R1+0x1c8], R213 ;  /* 0x0001c8d501007387 */ /* 0x0003e20000100800 */
[----:B------:R-:W-:-:S03]  /*14250*/  IMAD.MOV.U32 R9, RZ, RZ, R213 ;  /* 0x000000ffff097224 */ /* 0x000fc600078e00d5 */
[----:B------:R-:W3:Y:S04]  /*14260*/  LDL.LU R215, [R1+0x1e0] ;  /* 0x0001e00001d77983 */ /* 0x000ee80000300800 */
[----:B------:R-:W3:Y:S01]  /*14270*/  LDL.LU R214, [R1+0x1e4] ;  /* 0x0001e40001d67983 */ /* 0x000ee20000300800 */
[----:B------:R-:W-:-:S03]  /*14280*/  ISETP.GT.AND P1, PT, R5, 0x19, PT ;  /* 0x000000190500780c */ /* 0x000fc60003f24270 */
[----:B-1----:R-:W3:Y:S04]  /*14290*/  LDL.LU R213, [R1+0x1e8] ;  /* 0x0001e80001d57983 */ /* 0x002ee80000300800 */
[----:B------:R-:W3:Y:S04]  /*142a0*/  LDL.LU R12, [R1+0x1ec] ;  /* 0x0001ec00010c7983 */ /* 0x000ee80000300800 */
[----:B------:R1:W-:Y:S02]  /*142b0*/  LDGSTS.E [R6], desc[UR16][R8.64], P2 ;  /* 0x0000000008067fae */ /* 0x0003e40009121850 */
[----:B-1----:R-:W-:-:S04]  /*142c0*/  SEL R8, RZ, 0x4, !P1 ;  /* 0x00000004ff087807 */ /* 0x002fc80004800000 */
[----:B------:R-:W-:-:S04]  /*142d0*/  SEL R8, R8, RZ, !P0 ;  /* 0x000000ff08087207 */ /* 0x000fc80004000000 */
[----:B------:R-:W-:Y:S02]  /*142e0*/  ISETP.NE.U32.AND P1, PT, R8, RZ, PT ;  /* 0x000000ff0800720c */ /* 0x000fe40003f25070 */
[----:B----4-:R-:W-:-:S04]  /*142f0*/  IADD3 R14, P3, R14, R2, RZ ;  /* 0x000000020e0e7210 */ /* 0x010fc80007f7e0ff */
[----:B------:R-:W-:Y:S01]  /*14300*/  IADD3.X R212, R212, R0, RZ, P3, !PT ;  /* 0x00000000d4d47210 */ /* 0x000fe20001ffe4ff */
[----:B------:R-:W-:Y:S01]  /*14310*/  IMAD.MOV.U32 R8, RZ, RZ, R14 ;  /* 0x000000ffff087224 */ /* 0x000fe200078e000e */
[----:B------:R-:W-:Y:S03]  /*14320*/  STL [R1+0x1d4], R14 ;  /* 0x0001d40e01007387 */ /* 0x000fe60000100800 */
[----:B------:R-:W-:Y:S01]  /*14330*/  IMAD.MOV.U32 R9, RZ, RZ, R212 ;  /* 0x000000ffff097224 */ /* 0x000fe200078e00d4 */
[----:B--2---:R-:W-:Y:S01]  /*14340*/  IADD3 R10, P4, R10, R2, RZ ;  /* 0x000000020a0a7210 */ /* 0x004fe20007f9e0ff */
[----:B------:R1:W-:Y:S04]  /*14350*/  STL [R1+0x1d0], R212 ;  /* 0x0001d0d401007387 */ /* 0x0003e80000100800 */
[----:B------:R-:W-:Y:S01]  /*14360*/  IMAD.X R11, R11, 0x1, R0, P4 ;  /* 0x000000010b0b7824 */ /* 0x000fe200020e0600 */
[----:B------:R-:W-:Y:S04]  /*14370*/  STL [R1+0x1dc], R10 ;  /* 0x0001dc0a01007387 */ /* 0x000fe80000100800 */
[----:B------:R2:W-:Y:S04]  /*14380*/  STL [R1+0x1d8], R11 ;  /* 0x0001d80b01007387 */ /* 0x0005e80000100800 */
[----:B------:R4:W-:Y:S04]  /*14390*/  LDGSTS.E [R6+0x4000], desc[UR16][R8.64], P2 ;  /* 0x0400000008067fae */ /* 0x0009e80009121850 */
[----:B-1----:R-:W3:Y:S04]  /*143a0*/  LDL.LU R212, [R1+0x1f0] ;  /* 0x0001f00001d47983 */ /* 0x002ee80000300800 */
[----:B------:R-:W3:Y:S01]  /*143b0*/  LDL.LU R14, [R1+0x1f4] ;  /* 0x0001f400010e7983 */ /* 0x000ee20000300800 */
[----:B----4-:R-:W-:Y:S01]  /*143c0*/  IMAD.MOV.U32 R9, RZ, RZ, R11 ;  /* 0x000000ffff097224 */ /* 0x010fe200078e000b */
[----:B------:R-:W-:-:S02]  /*143d0*/  MOV R8, R10 ;  /* 0x0000000a00087202 */ /* 0x000fc40000000f00 */
[----:B--2---:R-:W2:Y:S04]  /*143e0*/  LDL.LU R11, [R1+0x1f8] ;  /* 0x0001f800010b7983 */ /* 0x004ea80000300800 */
[----:B------:R-:W4:Y:S01]  /*143f0*/  LDL.LU R10, [R1+0x1fc] ;  /* 0x0001fc00010a7983 */ /* 0x000f220000300800 */
[----:B------:R-:W-:-:S03]  /*14400*/  ISETP.GT.AND P2, PT, R5, 0x1a, PT ;  /* 0x0000001a0500780c */ /* 0x000fc60003f44270 */
[----:B------:R1:W-:Y:S02]  /*14410*/  LDGSTS.E [R6+0x4], desc[UR16][R8.64], P1 ;  /* 0x0000400008067fae */ /* 0x0003e40008921850 */
[----:B-1----:R-:W-:-:S04]  /*14420*/  SEL R8, RZ, 0x4, !P2 ;  /* 0x00000004ff087807 */ /* 0x002fc80005000000 */
[----:B------:R-:W-:-:S04]  /*14430*/  SEL R8, R8, RZ, !P0 ;  /* 0x000000ff08087207 */ /* 0x000fc80004000000 */
[----:B------:R-:W-:Y:S02]  /*14440*/  ISETP.NE.U32.AND P2, PT, R8, RZ, PT ;  /* 0x000000ff0800720c */ /* 0x000fe40003f45070 */
[----:B---3--:R-:W-:-:S05]  /*14450*/  IADD3 R214, P3, R214, R2, RZ ;  /* 0x00000002d6d67210 */ /* 0x008fca0007f7e0ff */
[--C-:B------:R-:W-:Y:S01]  /*14460*/  IMAD.X R215, R215, 0x1, R0.reuse, P3 ;  /* 0x00000001d7d77824 */ /* 0x100fe200018e0600 */
[----:B------:R-:W-:Y:S01]  /*14470*/  IADD3 R12, P4, R12, R2, RZ ;  /* 0x000000020c0c7210 */ /* 0x000fe20007f9e0ff */
[----:B------:R-:W-:Y:S04]  /*14480*/  STL [R1+0x1e4], R214 ;  /* 0x0001e4d601007387 */ /* 0x000fe80000100800 */
[----:B------:R-:W-:Y:S01]  /*14490*/  IMAD.X R213, R213, 0x1, R0, P4 ;  /* 0x00000001d5d57824 */ /* 0x000fe200020e0600 */
[----:B------:R1:W-:Y:S01]  /*144a0*/  STL [R1+0x1e0], R215 ;  /* 0x0001e0d701007387 */ /* 0x0003e20000100800 */
[----:B------:R-:W-:Y:S01]  /*144b0*/  MOV R8, R214 ;  /* 0x000000d600087202 */ /* 0x000fe20000000f00 */
[----:B------:R-:W-:Y:S02]  /*144c0*/  IMAD.MOV.U32 R9, RZ, RZ, R215 ;  /* 0x000000ffff097224 */ /* 0x000fe400078e00d7 */
[----:B------:R-:W-:Y:S04]  /*144d0*/  STL [R1+0x1ec], R12 ;  /* 0x0001ec0c01007387 */ /* 0x000fe80000100800 */
[----:B------:R3:W-:Y:S04]  /*144e0*/  STL [R1+0x1e8], R213 ;  /* 0x0001e8d501007387 */ /* 0x0007e80000100800 */
[----:B-1----:R-:W2:Y:S04]  /*144f0*/  LDL.LU R215, [R1+0x200] ;  /* 0x0002000001d77983 */ /* 0x002ea80000300800 */
[----:B------:R-:W2:Y:S04]  /*14500*/  LDL.LU R214, [R1+0x204] ;  /* 0x0002040001d67983 */ /* 0x000ea80000300800 */
[----:B------:R1:W-:Y:S01]  /*14510*/  LDGSTS.E [R6+0x4004], desc[UR16][R8.64], P1 ;  /* 0x0400400008067fae */ /* 0x0003e20008921850 */
[----:B------:R-:W-:Y:S01]  /*14520*/  ISETP.GT.AND P1, PT, R5, 0x1b, PT ;  /* 0x0000001b0500780c */ /* 0x000fe20003f24270 */
[----:B-1----:R-:W-:-:S02]  /*14530*/  IMAD.MOV.U32 R9, RZ, RZ, R213 ;  /* 0x000000ffff097224 */ /* 0x002fc400078e00d5 */
[----:B------:R-:W-:Y:S01]  /*14540*/  IMAD.MOV.U32 R8, RZ, RZ, R12 ;  /* 0x000000ffff087224 */ /* 0x000fe200078e000c */
[----:B---3--:R-:W3:Y:S04]  /*14550*/  LDL.LU R213, [R1+0x3c8] ;  /* 0x0003c80001d57983 */ /* 0x008ee80000300800 */
[----:B------:R-:W3:Y:S04]  /*14560*/  LDL.LU R12, [R1+0x3cc] ;  /* 0x0003cc00010c7983 */ /* 0x000ee80000300800 */
[----:B------:R1:W-:Y:S02]  /*14570*/  LDGSTS.E [R6+0x8], desc[UR16][R8.64], P2 ;  /* 0x0000800008067fae */ /* 0x0003e40009121850 */
[----:B-1----:R-:W-:-:S04]  /*14580*/  SEL R8, RZ, 0x4, !P1 ;  /* 0x00000004ff087807 */ /* 0x002fc80004800000 */
[----:B------:R-:W-:-:S04]  /*14590*/  SEL R8, R8, RZ, !P0 ;  /* 0x000000ff08087207 */ /* 0x000fc80004000000 */
[----:B------:R-:W-:Y:S02]  /*145a0*/  ISETP.NE.U32.AND P1, PT, R8, RZ, PT ;  /* 0x000000ff0800720c */ /* 0x000fe40003f25070 */
[----:B------:R-:W-:-:S04]  /*145b0*/  IADD3 R14, P3, R14, R2, RZ ;  /* 0x000000020e0e7210 */ /* 0x000fc80007f7e0ff */
[----:B------:R-:W-:Y:S02]  /*145c0*/  IADD3.X R212, R212, R0, RZ, P3, !PT ;  /* 0x00000000d4d47210 */ /* 0x000fe40001ffe4ff */
[----:B----4-:R-:W-:Y:S01]  /*145d0*/  IADD3 R10, P4, R10, R2, RZ ;  /* 0x000000020a0a7210 */ /* 0x010fe20007f9e0ff */
[----:B------:R-:W-:Y:S01]  /*145e0*/  STL [R1+0x1f4], R14 ;  /* 0x0001f40e01007387 */ /* 0x000fe20000100800 */
[----:B------:R-:W-:-:S03]  /*145f0*/  IMAD.MOV.U32 R8, RZ, RZ, R14 ;  /* 0x000000ffff087224 */ /* 0x000fc600078e000e */
[----:B--2---:R-:W-:Y:S01]  /*14600*/  IMAD.X R11, R11, 0x1, R0, P4 ;  /* 0x000000010b0b7824 */ /* 0x004fe200020e0600 */
[----:B------:R1:W-:Y:S01]  /*14610*/  STL [R1+0x1f0], R212 ;  /* 0x0001f0d401007387 */ /* 0x0003e20000100800 */
[----:B------:R-:W-:-:S03]  /*14620*/  IMAD.MOV.U32 R9, RZ, RZ, R212 ;  /* 0x000000ffff097224 */ /* 0x000fc600078e00d4 */
[----:B------:R-:W-:Y:S04]  /*14630*/  STL [R1+0x1fc], R10 ;  /* 0x0001fc0a01007387 */ /* 0x000fe80000100800 */
[----:B------:R2:W-:Y:S04]  /*14640*/  STL [R1+0x1f8], R11 ;  /* 0x0001f80b01007387 */ /* 0x0005e80000100800 */
[----:B-1----:R-:W4:Y:S04]  /*14650*/  LDL.LU R212, [R1+0x3d0] ;  /* 0x0003d00001d47983 */ /* 0x002f280000300800 */
[----:B------:R-:W4:Y:S04]  /*14660*/  LDL.LU R14, [R1+0x3d4] ;  /* 0x0003d400010e7983 */ /* 0x000f280000300800 */
[----:B------:R1:W-:Y:S02]  /*14670*/  LDGSTS.E [R6+0x4008], desc[UR16][R8.64], P2 ;  /* 0x0400800008067fae */ /* 0x0003e40009121850 */
[----:B-1----:R-:W-:Y:S01]  /*14680*/  IMAD.MOV.U32 R9, RZ, RZ, R11 ;  /* 0x000000ffff097224 */ /* 0x002fe200078e000b */
[----:B------:R-:W-:Y:S01]  /*14690*/  MOV R8, R10 ;  /* 0x0000000a00087202 */ /* 0x000fe20000000f00 */
[----:B--2---:R-:W2:Y:S04]  /*146a0*/  LDL.LU R11, [R1+0x3d8] ;  /* 0x0003d800010b7983 */ /* 0x004ea80000300800 */
[----:B------:R-:W2:Y:S01]  /*146b0*/  LDL.LU R10, [R1+0x3dc] ;  /* 0x0003dc00010a7983 */ /* 0x000ea20000300800 */
[----:B------:R-:W-:-:S03]  /*146c0*/  ISETP.GT.AND P2, PT, R5, 0x38, PT ;  /* 0x000000380500780c */ /* 0x000fc60003f44270 */
[----:B------:R1:W-:Y:S02]  /*146d0*/  LDGSTS.E [R6+0xc], desc[UR16][R8.64], P1 ;  /* 0x0000c00008067fae */ /* 0x0003e40008921850 */
[----:B-1----:R-:W-:-:S04]  /*146e0*/  SEL R8, RZ, 0x4, !P2 ;  /* 0x00000004ff087807 */ /* 0x002fc80005000000 */
[----:B------:R-:W-:-:S04]  /*146f0*/  SEL R8, R8, RZ, !P0 ;  /* 0x000000ff08087207 */ /* 0x000fc80004000000 */
[----:B------:R-:W-:Y:S02]  /*14700*/  ISETP.NE.U32.AND P2, PT, R8, RZ, PT ;  /* 0x000000ff0800720c */ /* 0x000fe40003f45070 */
[----:B------:R-:W-:-:S05]  /*14710*/  IADD3 R214, P3, R214, R2, RZ ;  /* 0x00000002d6d67210 */ /* 0x000fca0007f7e0ff */
[----:B------:R-:W-:Y:S01]  /*14720*/  IMAD.X R215, R215, 0x1, R0, P3 ;  /* 0x00000001d7d77824 */ /* 0x000fe200018e0600 */
[----:B------:R-:W-:-:S03]  /*14730*/  MOV R8, R214 ;  /* 0x000000d600087202 */ /* 0x000fc60000000f00 */
[----:B------:R-:W-:Y:S01]  /*14740*/  IMAD.MOV.U32 R9, RZ, RZ, R215 ;  /* 0x000000ffff097224 */ /* 0x000fe200078e00d7 */
[----:B------:R-:W-:Y:S04]  /*14750*/  STL [R1+0x204], R214 ;  /* 0x000204d601007387 */ /* 0x000fe80000100800 */
[----:B------:R-:W-:Y:S04]  /*14760*/  STL [R1+0x200], R215 ;  /* 0x000200d701007387 */ /* 0x000fe80000100800 */
[----:B------:R1:W-:Y:S01]  /*14770*/  LDGSTS.E [R6+0x400c], desc[UR16][R8.64], P1 ;  /* 0x0400c00008067fae */ /* 0x0003e20008921850 */
[----:B---3--:R-:W-:-:S05]  /*14780*/  IADD3 R12, P4, R12, R2, RZ ;  /* 0x000000020c0c7210 */ /* 0x008fca0007f9e0ff */
[----:B------:R-:W-:Y:S01]  /*14790*/  IMAD.X R213, R213, 0x1, R0, P4 ;  /* 0x00000001d5d57824 */ /* 0x000fe200020e0600 */
[----:B------:R-:W-:Y:S01]  /*147a0*/  STL [R1+0x3cc], R12 ;  /* 0x0003cc0c01007387 */ /* 0x000fe20000100800 */
[----:B-1----:R-:W-:Y:S02]  /*147b0*/  IMAD.MOV.U32 R8, RZ, RZ, R12 ;  /* 0x000000ffff087224 */ /* 0x002fe400078e000c */
        /* <DEDUP_REMOVED lines=11> */
[----:B----4-:R-:W-:-:S04]  /*14870*/  IADD3 R14, P3, R14, R2, RZ ;  /* 0x000000020e0e7210 */ /* 0x010fc80007f7e0ff */
[----:B------:R-:W-:Y:S01]  /*14880*/  IADD3.X R212, R212, R0, RZ, P3, !PT ;  /* 0x00000000d4d47210 */ /* 0x000fe20001ffe4ff */
[----:B------:R-:W-:Y:S01]  /*14890*/  IMAD.MOV.U32 R8, RZ, RZ, R14 ;  /* 0x000000ffff087224 */ /* 0x000fe200078e000e */
[----:B------:R1:W-:Y:S03]  /*148a0*/  STL [R1+0x3d4], R14 ;  /* 0x0003d40e01007387 */ /* 0x0003e60000100800 */
[----:B------:R-:W-:Y:S01]  /*148b0*/  IMAD.MOV.U32 R9, RZ, RZ, R212 ;  /* 0x000000ffff097224 */ /* 0x000fe200078e00d4 */
[----:B------:R-:W-:Y:S04]  /*148c0*/  STL [R1+0x3d0], R212 ;  /* 0x0003d0d401007387 */ /* 0x000fe80000100800 */
        /* <DEDUP_REMOVED lines=8> */
[----:B------:R-:W-:-:S02]  /*14950*/  MOV R8, R10 ;  /* 0x0000000a00087202 */ /* 0x000fc40000000f00 */
[----:B------:R-:W-:Y:S01]  /*14960*/  ISETP.GT.AND P2, PT, R5, 0x3a, PT ;  /* 0x0000003a0500780c */ /* 0x000fe20003f44270 */
[----:B------:R-:W4:Y:S04]  /*14970*/  LDL.LU R212, [R1+0x3fc] ;  /* 0x0003fc0001d47983 */ /* 0x000f280000300800 */
[----:B------:R1:W-:Y:S04]  /*14980*/  LDGSTS.E [R6+0x8004], desc[UR16][R8.64], P1 ;  /* 0x0800400008067fae */ /* 0x0003e80008921850 */
[----:B------:R-:W4:Y:S01]  /*14990*/  LDL.LU R10, [R1+0x404] ;  /* 0x00040400010a7983 */ /* 0x000f220000300800 */
[----:B-1----:R-:W-:-:S04]  /*149a0*/  SEL R8, RZ, 0x4, !P2 ;  /* 0x00000004ff087807 */ /* 0x002fc80005000000 */
[----:B------:R-:W-:-:S04]  /*149b0*/  SEL R8, R8, RZ, !P0 ;  /* 0x000000ff08087207 */ /* 0x000fc80004000000 */
[----:B------:R-:W-:Y:S02]  /*149c0*/  ISETP.NE.U32.AND P2, PT, R8, RZ, PT ;  /* 0x000000ff0800720c */ /* 0x000fe40003f45070 */
[----:B------:R-:W-:-:S05]  /*149d0*/  IADD3 R12, P3, R12, R2, RZ ;  /* 0x000000020c0c7210 */ /* 0x000fca0007f7e0ff */
[--C-:B------:R-:W-:Y:S01]  /*149e0*/  IMAD.X R213, R213, 0x1, R0.reuse, P3 ;  /* 0x00000001d5d57824 */ /* 0x100fe200018e0600 */
[----:B---3--:R-:W-:Y:S01]  /*149f0*/  IADD3 R214, P4, R214, R2, RZ ;  /* 0x00000002d6d67210 */ /* 0x008fe20007f9e0ff */
[----:B------:R-:W-:Y:S01]  /*14a00*/  STL [R1+0x3e4], R12 ;  /* 0x0003e40c01007387 */ /* 0x000fe20000100800 */
[----:B------:R-:W-:Y:S01]  /*14a10*/  MOV R8, R12 ;  /* 0x0000000c00087202 */ /* 0x000fe20000000f00 */
[----:B------:R-:W-:Y:S02]  /*14a20*/  IMAD.MOV.U32 R9, RZ, RZ, R213 ;  /* 0x000000ffff097224 */ /* 0x000fe400078e00d5 */
[----:B------:R-:W-:Y:S01]  /*14a30*/  IMAD.X R215, R215, 0x1, R0, P4 ;  /* 0x00000001d7d77824 */ /* 0x000fe200020e0600 */
[----:B------:R1:W-:Y:S04]  /*14a40*/  STL [R1+0x3e0], R213 ;  /* 0x0003e0d501007387 */ /* 0x0003e80000100800 */
[----:B------:R-:W-:Y:S04]  /*14a50*/  STL [R1+0x3ec], R214 ;  /* 0x0003ecd601007387 */ /* 0x000fe80000100800 */
[----:B------:R3:W-:Y:S04]  /*14a60*/  LDGSTS.E [R6+0xc004], desc[UR16][R8.64], P1 ;  /* 0x0c00400008067fae */ /* 0x0007e80008921850 */
[----:B-1----:R-:W4:Y:S04]  /*14a70*/  LDL.LU R213, [R1+0x3f8] ;  /* 0x0003f80001d57983 */ /* 0x002f280000300800 */
[----:B------:R-:W-:Y:S01]  /*14a80*/  STL [R1+0x3e8], R215 ;  /* 0x0003e8d701007387 */ /* 0x000fe20000100800 */
[----:B------:R-:W-:-:S03]  /*14a90*/  ISETP.GT.AND P1, PT, R5, 0x3b, PT ;  /* 0x0000003b0500780c */ /* 0x000fc60003f24270 */
[----:B------:R-:W4:Y:S01]  /*14aa0*/  LDL.LU R12, [R1+0x400] ;  /* 0x00040000010c7983 */ /* 0x000f220000300800 */
[----:B---3--:R-:W-:Y:S02]  /*14ab0*/  IMAD.MOV.U32 R8, RZ, RZ, R214 ;  /* 0x000000ffff087224 */ /* 0x008fe400078e00d6 */
[----:B------:R-:W-:-:S05]  /*14ac0*/  IMAD.MOV.U32 R9, RZ, RZ, R215 ;  /* 0x000000ffff097224 */ /* 0x000fca00078e00d7 */
[----:B------:R1:W-:Y:S02]  /*14ad0*/  LDGSTS.E [R6+0x8008], desc[UR16][R8.64], P2 ;  /* 0x0800800008067fae */ /* 0x0003e40009121850 */
[----:B-1----:R-:W-:-:S04]  /*14ae0*/  SEL R8, RZ, 0x4, !P1 ;  /* 0x00000004ff087807 */ /* 0x002fc80004800000 */
[----:B------:R-:W-:-:S04]  /*14af0*/  SEL R8, R8, RZ, !P0 ;  /* 0x000000ff08087207 */ /* 0x000fc80004000000 */
[----:B------:R-:W-:Y:S02]  /*14b00*/  ISETP.NE.U32.AND P1, PT, R8, RZ, PT ;  /* 0x000000ff0800720c */ /* 0x000fe40003f25070 */
[----:B--2---:R-:W-:-:S04]  /*14b10*/  IADD3 R11, P3, R11, R2, RZ ;  /* 0x000000020b0b7210 */ /* 0x004fc80007f7e0ff */
[----:B----4-:R-:W-:Y:S01]  /*14b20*/  IADD3.X R14, R14, R0, RZ, P3, !PT ;  /* 0x000000000e0e7210 */ /* 0x010fe20001ffe4ff */
[----:B------:R-:W-:Y:S01]  /*14b30*/  STL [R1+0x3f4], R11 ;  /* 0x0003f40b01007387 */ /* 0x000fe20000100800 */
[----:B------:R-:W-:-:S03]  /*14b40*/  IMAD.MOV.U32 R8, RZ, RZ, R11 ;  /* 0x000000ffff087224 */ /* 0x000fc600078e000b */
[----:B------:R1:W-:Y:S01]  /*14b50*/  STL [R1+0x3f0], R14 ;  /* 0x0003f00e01007387 */ /* 0x0003e20000100800 */
[----:B------:R-:W-:-:S05]  /*14b60*/  IMAD.MOV.U32 R9, RZ, RZ, R14 ;  /* 0x000000ffff097224 */ /* 0x000fca00078e000e */
[----:B------:R2:W-:Y:S04]  /*14b70*/  LDGSTS.E [R6+0xc008], desc[UR16][R8.64], P2 ;  /* 0x0c00800008067fae */ /* 0x0005e80009121850 */
[----:B-1----:R-:W3:Y:S04]  /*14b80*/  LDL.LU R14, [R1+0x208] ;  /* 0x00020800010e7983 */ /* 0x002ee80000300800 */
[----:B------:R-:W4:Y:S01]  /*14b90*/  LDL.LU R11, [R1+0x20c] ;  /* 0x00020c00010b7983 */ /* 0x000f220000300800 */
[-C--:B------:R-:W-:Y:S02]  /*14ba0*/  IADD3 R212, P2, R212, R2.reuse, RZ ;  /* 0x00000002d4d47210 */ /* 0x080fe40007f5e0ff */
[----:B------:R-:W-:-:S03]  /*14bb0*/  IADD3 R10, P3, R10, R2, RZ ;  /* 0x000000020a0a7210 */ /* 0x000fc60007f7e0ff */
[----:B--2---:R-:W-:Y:S01]  /*14bc0*/  IMAD.MOV.U32 R8, RZ, RZ, R212 ;  /* 0x000000ffff087224 */ /* 0x004fe200078e00d4 */
[----:B------:R-:W-:Y:S01]  /*14bd0*/  STL [R1+0x3fc], R212 ;  /* 0x0003fcd401007387 */ /* 0x000fe20000100800 */
[----:B------:R-:W-:-:S04]  /*14be0*/  IMAD.X R213, R213, 0x1, R0, P2 ;  /* 0x00000001d5d57824 */ /* 0x000fc800010e0600 */
[----:B------:R-:W-:Y:S01]  /*14bf0*/  IMAD.MOV.U32 R9, RZ, RZ, R213 ;  /* 0x000000ffff097224 */ /* 0x000fe200078e00d5 */
[----:B------:R1:W-:Y:S01]  /*14c00*/  STL [R1+0x3f8], R213 ;  /* 0x0003f8d501007387 */ /* 0x0003e20000100800 */
[----:B------:R-:W-:-:S03]  /*14c10*/  IADD3.X R12, R12, R0, RZ, P3, !PT ;  /* 0x000000000c0c7210 */ /* 0x000fc60001ffe4ff */
[----:B------:R-:W-:Y:S04]  /*14c20*/  STL [R1+0x404], R10 ;  /* 0x0004040a01007387 */ /* 0x000fe80000100800 */
[----:B------:R2:W-:Y:S04]  /*14c30*/  LDGSTS.E [R6+0x800c], desc[UR16][R8.64], P1 ;  /* 0x0800c00008067fae */ /* 0x0005e80008921850 */
[----:B------:R2:W-:Y:S04]  /*14c40*/  STL [R1+0x400], R12 ;  /* 0x0004000c01007387 */ /* 0x0005e80000100800 */
[----:B-1----:R-:W3:Y:S01]  /*14c50*/  LDL.LU R213, [R1+0x210] ;  /* 0x0002100001d57983 */ /* 0x002ee20000300800 */
[----:B--2---:R-:W-:Y:S01]  /*14c60*/  IMAD.MOV.U32 R8, RZ, RZ, R10 ;  /* 0x000000ffff087224 */ /* 0x004fe200078e000a */
[----:B------:R-:W-:-:S02]  /*14c70*/  MOV R9, R12 ;  /* 0x0000000c00097202 */ /* 0x000fc40000000f00 */
[----:B------:R-:W2:Y:S04]  /*14c80*/  LDL.LU R212, [R1+0x214] ;  /* 0x0002140001d47983 */ /* 0x000ea80000300800 */
[----:B------:R-:W2:Y:S04]  /*14c90*/  LDL.LU R12, [R1+0x218] ;  /* 0x00021800010c7983 */ /* 0x000ea80000300800 */
[----:B------:R1:W-:Y:S01]  /*14ca0*/  LDGSTS.E [R6+0xc00c], desc[UR16][R8.64], P1 ;  /* 0x0c00c00008067fae */ /* 0x0003e20008921850 */
[----:B------:R-:W-:-:S03]  /*14cb0*/  ISETP.GT.AND P1, PT, R5, 0x1c, PT ;  /* 0x0000001c0500780c */ /* 0x000fc60003f24270 */
[----:B------:R-:W2:Y:S01]  /*14cc0*/  LDL.LU R10, [R1+0x21c] ;  /* 0x00021c00010a7983 */ /* 0x000ea20000300800 */
[----:B-1----:R-:W-:Y:S02]  /*14cd0*/  SEL R6, RZ, 0x4, !P1 ;  /* 0x00000004ff067807 */ /* 0x002fe40004800000 */
[----:B----4-:R-:W-:-:S05]  /*14ce0*/  IADD3 R11, P1, R11, R2, RZ ;  /* 0x000000020b0b7210 */ /* 0x010fca0007f3e0ff */
[----:B---3--:R-:W-:Y:S01]  /*14cf0*/  IMAD.X R14, R14, 0x1, R0, P1 ;  /* 0x000000010e0e7824 */ /* 0x008fe200008e0600 */
[----:B------:R-:W-:Y:S04]  /*14d00*/  STL [R1+0x20c], R11 ;  /* 0x00020c0b01007387 */ /* 0x000fe80000100800 */
[----:B------:R1:W-:Y:S04]  /*14d10*/  STL [R1+0x208], R14 ;  /* 0x0002080e01007387 */ /* 0x0003e80000100800 */
[----:B------:R-:W3:Y:S01]  /*14d20*/  LDL.LU R215, [R1+0x220] ;  /* 0x0002200001d77983 */ /* 0x000ee20000300800 */
[----:B------:R-:W-:-:S03]  /*14d30*/  MOV R9, R14 ;  /* 0x0000000e00097202 */ /* 0x000fc60000000f00 */
[----:B------:R-:W4:Y:S01]  /*14d40*/  LDL.LU R214, [R1+0x224] ;  /* 0x0002240001d67983 */ /* 0x000f220000300800 */
[----:B------:R-:W-:-:S03]  /*14d50*/  IMAD.MOV.U32 R8, RZ, RZ, R11 ;  /* 0x000000ffff087224 */ /* 0x000fc600078e000b */
[----:B-1----:R-:W3:Y:S04]  /*14d60*/  LDL.LU R14, [R1+0x228] ;  /* 0x00022800010e7983 */ /* 0x002ee80000300800 */
[----:B------:R-:W3:Y:S01]  /*14d70*/  LDL.LU R11, [R1+0x22c] ;  /* 0x00022c00010b7983 */ /* 0x000ee20000300800 */
        /* <DEDUP_REMOVED lines=9> */
[----:B--2---:R-:W-:-:S05]  /*14e10*/  IADD3 R212, P3, R212, R2, RZ ;  /* 0x00000002d4d47210 */ /* 0x004fca0007f7e0ff */
[----:B------:R-:W-:Y:S02]  /*14e20*/  IMAD.X R213, R213, 0x1, R0, P3 ;  /* 0x00000001d5d57824 */ /* 0x000fe400018e0600 */
[----:B------:R-:W-:Y:S01]  /*14e30*/  IMAD.MOV.U32 R8, RZ, RZ, R212 ;  /* 0x000000ffff087224 */ /* 0x000fe200078e00d4 */
[----:B------:R-:W-:Y:S02]  /*14e40*/  IADD3 R10, P4, R10, R2, RZ ;  /* 0x000000020a0a7210 */ /* 0x000fe40007f9e0ff */
[----:B------:R-:W-:Y:S01]  /*14e50*/  MOV R9, R213 ;  /* 0x000000d500097202 */ /* 0x000fe20000000f00 */
[----:B------:R-:W-:Y:S02]  /*14e60*/  STL [R1+0x214], R212 ;  /* 0x000214d401007387 */ /* 0x000fe40000100800 */
[----:B------:R-:W-:Y:S02]  /*14e70*/  IMAD.X R12, R12, 0x1, R0, P4 ;  /* 0x000000010c0c7824 */ /* 0x000fe400020e0600 */
[----:B------:R1:W-:Y:S04]  /*14e80*/  STL [R1+0x210], R213 ;  /* 0x000210d501007387 */ /* 0x0003e80000100800 */
[----:B------:R-:W-:Y:S04]  /*14e90*/  STL [R1+0x21c], R10 ;  /* 0x00021c0a01007387 */ /* 0x000fe80000100800 */
[----:B------:R2:W-:Y:S01]  /*14ea0*/  LDGSTS.E [R6+0x4000], desc[UR16][R8.64], P2 ;  /* 0x0400000008067fae */ /* 0x0005e20009121850 */
[----:B------:R-:W-:-:S03]  /*14eb0*/  ISETP.GT.AND P2, PT, R5, 0x1e, PT ;  /* 0x0000001e0500780c */ /* 0x000fc60003f44270 */
[----:B------:R2:W-:Y:S04]  /*14ec0*/  STL [R1+0x218], R12 ;  /* 0x0002180c01007387 */ /* 0x0005e80000100800 */
[----:B-1----:R-:W3:Y:S01]  /*14ed0*/  LDL.LU R213, [R1+0x230] ;  /* 0x0002300001d57983 */ /* 0x002ee20000300800 */
[----:B--2---:R-:W-:-:S03]  /*14ee0*/  IMAD.MOV.U32 R8, RZ, RZ, R10 ;  /* 0x000000ffff087224 */ /* 0x004fc600078e000a */
[----:B------:R-:W2:Y:S01]  /*14ef0*/  LDL.LU R212, [R1+0x234] ;  /* 0x0002340001d47983 */ /* 0x000ea20000300800 */
[----:B------:R-:W-:-:S03]  /*14f00*/  IMAD.MOV.U32 R9, RZ, RZ, R12 ;  /* 0x000000ffff097224 */ /* 0x000fc600078e000c */
[----:B------:R-:W2:Y:S04]  /*14f10*/  LDL.LU R12, [R1+0x238] ;  /* 0x00023800010c7983 */ /* 0x000ea80000300800 */
[----:B------:R-:W2:Y:S04]  /*14f20*/  LDL.LU R10, [R1+0x23c] ;  /* 0x00023c00010a7983 */ /* 0x000ea80000300800 */
[----:B------:R1:W-:Y:S02]  /*14f30*/  LDGSTS.E [R6+0x4], desc[UR16][R8.64], P1 ;  /* 0x0000400008067fae */ /* 0x0003e40008921850 */
[----:B-1----:R-:W-:-:S04]  /*14f40*/  SEL R8, RZ, 0x4, !P2 ;  /* 0x00000004ff087807 */ /* 0x002fc80005000000 */
[----:B------:R-:W-:Y:S02]  /*14f50*/  SEL R8, R8, RZ, !P0 ;  /* 0x000000ff08087207 */ /* 0x000fe40004000000 */
[----:B----4-:R-:W-:Y:S02]  /*14f60*/  IADD3 R214, P3, R214, R2, RZ ;  /* 0x00000002d6d67210 */ /* 0x010fe40007f7e0ff */
[----:B------:R-:W-:-:S03]  /*14f70*/  ISETP.NE.U32.AND P2, PT, R8, RZ, PT ;  /* 0x000000ff0800720c */ /* 0x000fc60003f45070 */
[----:B---3--:R-:W-:Y:S01]  /*14f80*/  IMAD.X R215, R215, 0x1, R0, P3 ;  /* 0x00000001d7d77824 */ /* 0x008fe200018e0600 */
[----:B------:R-:W-:Y:S01]  /*14f90*/  IADD3 R11, P4, R11, R2, RZ ;  /* 0x000000020b0b7210 */ /* 0x000fe20007f9e0ff */
[----:B------:R-:W-:Y:S02]  /*14fa0*/  IMAD.MOV.U32 R8, RZ, RZ, R214 ;  /* 0x000000ffff087224 */ /* 0x000fe400078e00d6 */
[----:B------:R-:W-:Y:S01]  /*14fb0*/  IMAD.MOV.U32 R9, RZ, RZ, R215 ;  /* 0x000000ffff097224 */ /* 0x000fe200078e00d7 */
[----:B------:R-:W-:Y:S01]  /*14fc0*/  IADD3.X R14, R14, R0, RZ, P4, !PT ;  /* 0x000000000e0e7210 */ /* 0x000fe200027fe4ff */
[----:B------:R1:W-:Y:S04]  /*14fd0*/  STL [R1+0x224], R214 ;  /* 0x000224d601007387 */ /* 0x0003e80000100800 */
[----:B------:R-:W-:Y:S04]  /*14fe0*/  STL [R1+0x220], R215 ;  /* 0x000220d701007387 */ /* 0x000fe80000100800 */
[----:B------:R3:W-:Y:S04]  /*14ff0*/  STL [R1+0x22c], R11 ;  /* 0x00022c0b01007387 */ /* 0x0007e80000100800 */
[----:B------:R4:W-:Y:S04]  /*15000*/  LDGSTS.E [R6+0x4004], desc[UR16][R8.64], P1 ;  /* 0x0400400008067fae */ /* 0x0009e80008921850 */
[----:B------:R3:W-:Y:S04]  /*15010*/  STL [R1+0x228], R14 ;  /* 0x0002280e01007387 */ /* 0x0007e80000100800 */
[----:B-1----:R-:W2:Y:S01]  /*15020*/  LDL.LU R214, [R1+0x240] ;  /* 0x0002400001d67983 */ /* 0x002ea20000300800 */
[----:B----4-:R-:W-:-:S03]  /*15030*/  IMAD.MOV.U32 R8, RZ, RZ, R11 ;  /* 0x000000ffff087224 */ /* 0x010fc600078e000b */
[----:B---3--:R-:W3:Y:S01]  /*15040*/  LDL.LU R11, [R1+0x244] ;  /* 0x00024400010b7983 */ /* 0x008ee20000300800 */
[----:B------:R-:W-:-:S03]  /*15050*/  MOV R9, R14 ;  /* 0x0000000e00097202 */ /* 0x000fc60000000f00 */
[----:B------:R-:W4:Y:S04]  /*15060*/  LDL.LU R14, [R1+0x408] ;  /* 0x00040800010e7983 */ /* 0x000f280000300800 */
[----:B------:R-:W4:Y:S01]  /*15070*/  LDL.LU R215, [R1+0x40c] ;  /* 0x00040c0001d77983 */ /* 0x000f220000300800 */
[----:B------:R-:W-:-:S03]  /*15080*/  ISETP.GT.AND P1, PT, R5, 0x1f, PT ;  /* 0x0000001f0500780c */ /* 0x000fc60003f24270 */
[----:B------:R1:W-:Y:S02]  /*15090*/  LDGSTS.E [R6+0x8], desc[UR16][R8.64], P2 ;  /* 0x0000800008067fae */ /* 0x0003e40009121850 */
[----:B-1----:R-:W-:-:S04]  /*150a0*/  SEL R8, RZ, 0x4, !P1 ;  /* 0x00000004ff087807 */ /* 0x002fc80004800000 */
[----:B------:R-:W-:-:S04]  /*150b0*/  SEL R8, R8, RZ, !P0 ;  /* 0x000000ff08087207 */ /* 0x000fc80004000000 */
[----:B------:R-:W-:Y:S02]  /*150c0*/  ISETP.NE.U32.AND P1, PT, R8, RZ, PT ;  /* 0x000000ff0800720c */ /* 0x000fe40003f25070 */
[----:B--2---:R-:W-:-:S05]  /*150d0*/  IADD3 R212, P3, R212, R2, RZ ;  /* 0x00000002d4d47210 */ /* 0x004fca0007f7e0ff */
        /* <DEDUP_REMOVED lines=9> */
[----:B-1----:R-:W4:Y:S04]  /*15170*/  LDL.LU R213, [R1+0x410] ;  /* 0x0004100001d57983 */ /* 0x002f280000300800 */
[----:B------:R-:W4:Y:S04]  /*15180*/  LDL.LU R212, [R1+0x414] ;  /* 0x0004140001d47983 */ /* 0x000f280000300800 */
[----:B------:R1:W-:Y:S01]  /*15190*/  LDGSTS.E [R6+0x4008], desc[UR16][R8.64], P2 ;  /* 0x0400800008067fae */ /* 0x0003e20009121850 */
[----:B------:R-:W-:Y:S01]  /*151a0*/  ISETP.GT.AND P2, PT, R5, 0x3c, PT ;  /* 0x0000003c0500780c */ /* 0x000fe20003f44270 */
[----:B-1----:R-:W-:-:S02]  /*151b0*/  IMAD.MOV.U32 R8, RZ, RZ, R10 ;  /* 0x000000ffff087224 */ /* 0x002fc400078e000a */
[----:B------:R-:W-:Y:S02]  /*151c0*/  IMAD.MOV.U32 R9, RZ, RZ, R12 ;  /* 0x000000ffff097224 */ /* 0x000fe400078e000c */
[----:B--2---:R-:W2:Y:S04]  /*151d0*/  LDL.LU R12, [R1+0x41c] ;  /* 0x00041c00010c7983 */ /* 0x004ea80000300800 */
[----:B------:R1:W-:Y:S04]  /*151e0*/  LDGSTS.E [R6+0xc], desc[UR16][R8.64], P1 ;  /* 0x0000c00008067fae */ /* 0x0003e80008921850 */
[----:B------:R-:W2:Y:S01]  /*151f0*/  LDL.LU R10, [R1+0x424] ;  /* 0x00042400010a7983 */ /* 0x000ea20000300800 */
[----:B-1----:R-:W-:-:S02]  /*15200*/  SEL R8, RZ, 0x4, !P2 ;  /* 0x00000004ff087807 */ /* 0x002fc40005000000 */
[----:B---3--:R-:W-:-:S05]  /*15210*/  IADD3 R11, P3, R11, R2, RZ ;  /* 0x000000020b0b7210 */ /* 0x008fca0007f7e0ff */
[----:B------:R-:W-:Y:S01]  /*15220*/  IMAD.X R214, R214, 0x1, R0, P3 ;  /* 0x00000001d6d67824 */ /* 0x000fe200018e0600 */
[----:B----4-:R-:W-:Y:S01]  /*15230*/  IADD3 R215, P4, R215, R2, RZ ;  /* 0x00000002d7d77210 */ /* 0x010fe20007f9e0ff */
[----:B------:R-:W-:Y:S01]  /*15240*/  STL [R1+0x244], R11 ;  /* 0x0002440b01007387 */ /* 0x000fe20000100800 */
[----:B------:R-:W-:Y:S01]  /*15250*/  SEL R8, R8, RZ, !P0 ;  /* 0x000000ff08087207 */ /* 0x000fe20004000000 */
[----:B------:R-:W-:Y:S01]  /*15260*/  IMAD.MOV.U32 R9, RZ, RZ, R214 ;  /* 0x000000ffff097224 */ /* 0x000fe200078e00d6 */
[----:B------:R-:W-:Y:S01]  /*15270*/  IADD3.X R14, R14, R0, RZ, P4, !PT ;  /* 0x000000000e0e7210 */ /* 0x000fe200027fe4ff */
[----:B------:R1:W-:Y:S04]  /*15280*/  STL [R1+0x240], R214 ;  /* 0x000240d601007387 */ /* 0x0003e80000100800 */
[----:B------:R-:W-:Y:S01]  /*15290*/  STL [R1+0x40c], R215 ;  /* 0x00040cd701007387 */ /* 0x000fe20000100800 */
[----:B------:R-:W-:Y:S01]  /*152a0*/  ISETP.NE.U32.AND P2, PT, R8, RZ, PT ;  /* 0x000000ff0800720c */ /* 0x000fe20003f45070 */
[----:B------:R-:W-:-:S02]  /*152b0*/  IMAD.MOV.U32 R8, RZ, RZ, R11 ;  /* 0x000000ffff087224 */ /* 0x000fc400078e000b */
[----:B-1----:R-:W3:Y:S04]  /*152c0*/  LDL.LU R214, [R1+0x418] ;  /* 0x0004180001d67983 */ /* 0x002ee80000300800 */
[----:B------:R1:W-:Y:S04]  /*152d0*/  STL [R1+0x408], R14 ;  /* 0x0004080e01007387 */ /* 0x0003e80000100800 */
[----:B------:R-:W4:Y:S04]  /*152e0*/  LDL.LU R11, [R1+0x420] ;  /* 0x00042000010b7983 */ /* 0x000f280000300800 */
[----:B------:R1:W-:Y:S01]  /*152f0*/  LDGSTS.E [R6+0x400c], desc[UR16][R8.64], P1 ;  /* 0x0400c00008067fae */ /* 0x0003e20008921850 */
[----:B------:R-:W-:Y:S01]  /*15300*/  ISETP.GT.AND P1, PT, R5, 0x3d, PT ;  /* 0x0000003d0500780c */ /* 0x000fe20003f24270 */
[----:B-1----:R-:W-:Y:S01]  /*15310*/  IMAD.MOV.U32 R8, RZ, RZ, R215 ;  /* 0x000000ffff087224 */ /* 0x002fe200078e00d7 */
[----:B------:R-:W-:-:S02]  /*15320*/  MOV R9, R14 ;  /* 0x0000000e00097202 */ /* 0x000fc40000000f00 */
[----:B------:R-:W4:Y:S04]  /*15330*/  LDL.LU R14, [R1+0x778] ;  /* 0x00077800010e7983 */ /* 0x000f280000300800 */
[----:B------:R1:W-:Y:S02]  /*15340*/  LDGSTS.E [R6+0x8000], desc[UR16][R8.64], P2 ;  /* 0x0800000008067fae */ /* 0x0003e40009121850 */
[----:B-1----:R-:W-:-:S04]  /*15350*/  SEL R8, RZ, 0x4, !P1 ;  /* 0x00000004ff087807 */ /* 0x002fc80004800000 */
[----:B------:R-:W-:-:S04]  /*15360*/  SEL R8, R8, RZ, !P0 ;  /* 0x000000ff08087207 */ /* 0x000fc80004000000 */
[----:B------:R-:W-:Y:S02]  /*15370*/  ISETP.NE.U32.AND P1, PT, R8, RZ, PT ;  /* 0x000000ff0800720c */ /* 0x000fe40003f25070 */
[----:B------:R-:W-:-:S05]  /*15380*/  IADD3 R212, P3, R212, R2, RZ ;  /* 0x00000002d4d47210 */ /* 0x000fca0007f7e0ff */
[----:B------:R-:W-:Y:S02]  /*15390*/  IMAD.X R213, R213, 0x1, R0, P3 ;  /* 0x00000001d5d57824 */ /* 0x000fe400018e0600 */
[----:B------:R-:W-:Y:S02]  /*153a0*/  IMAD.MOV.U32 R8, RZ, RZ, R212 ;  /* 0x000000ffff087224 */ /* 0x000fe400078e00d4 */
[----:B------:R-:W-:-:S05]  /*153b0*/  IMAD.MOV.U32 R9, RZ, RZ, R213 ;  /* 0x000000ffff097224 */ /* 0x000fca00078e00d5 */
[----:B------:R1:W-:Y:S01]  /*153c0*/  LDGSTS.E [R6+0xc000], desc[UR16][R8.64], P2 ;  /* 0x0c00000008067fae */ /* 0x0003e20009121850 */
[----:B--2---:R-:W-:-:S03]  /*153d0*/  IADD3 R12, P2, R12, R2, RZ ;  /* 0x000000020c0c7210 */ /* 0x004fc60007f5e0ff */
[----:B------:R-:W-:Y:S01]  /*153e0*/  STL [R1+0x414], R212 ;  /* 0x000414d401007387 */ /* 0x000fe20000100800 */
[----:B------:R-:W-:-:S03]  /*153f0*/  IADD3 R10, P3, R10, R2, RZ ;  /* 0x000000020a0a7210 */ /* 0x000fc60007f7e0ff */
[----:B------:R2:W-:Y:S01]  /*15400*/  STL [R1+0x410], R213 ;  /* 0x000410d501007387 */ /* 0x0005e20000100800 */
[----:B-1----:R-:W-:-:S03]  /*15410*/  IMAD.MOV.U32 R8, RZ, RZ, R12 ;  /* 0x000000ffff087224 */ /* 0x002fc600078e000c */
[----:B--2---:R-:W2:Y:S04]  /*15420*/  LDL.LU R213, [R1+0x428] ;  /* 0x0004280001d57983 */ /* 0x004ea80000300800 */
[----:B------:R-:W2:Y:S04]  /*15430*/  LDL.LU R212, [R1+0x42c] ;  /* 0x00042c0001d47983 */ /* 0x000ea80000300800 */
[----:B------:R1:W-:Y:S01]  /*15440*/  STL [R1+0x41c], R12 ;  /* 0x00041c0c01007387 */ /* 0x0003e20000100800 */
[----:B---3--:R-:W-:-:S05]  /*15450*/  IADD3.X R214, R214, R0, RZ, P2, !PT ;  /* 0x00000000d6d67210 */ /* 0x008fca00017fe4ff */
[----:B------:R-:W-:Y:S02]  /*15460*/  IMAD.MOV.U32 R9, RZ, RZ, R214 ;  /* 0x000000ffff097224 */ /* 0x000fe400078e00d6 */
[----:B----4-:R-:W-:Y:S01]  /*15470*/  IMAD.X R11, R11, 0x1, R0, P3 ;  /* 0x000000010b0b7824 */ /* 0x010fe200018e0600 */
[----:B------:R-:W-:Y:S04]  /*15480*/  STL [R1+0x418], R214 ;  /* 0x000418d601007387 */ /* 0x000fe80000100800 */
[----:B------:R3:W-:Y:S04]  /*15490*/  STL [R1+0x424], R10 ;  /* 0x0004240a01007387 */ /* 0x0007e80000100800 */
[----:B------:R4:W-:Y:S04]  /*154a0*/  LDGSTS.E [R6+0x8004], desc[UR16][R8.64], P1 ;  /* 0x0800400008067fae */ /* 0x0009e80008921850 */
[----:B------:R3:W-:Y:S04]  /*154b0*/  STL [R1+0x420], R11 ;  /* 0x0004200b01007387 */ /* 0x0007e80000100800 */
[----:B-1----:R-:W2:Y:S01]  /*154c0*/  LDL.LU R12, [R1+0x430] ;  /* 0x00043000010c7983 */ /* 0x002ea20000300800 */
[----:B----4-:R-:W-:-:S03]  /*154d0*/  MOV R8, R10 ;  /* 0x0000000a00087202 */ /* 0x010fc60000000f00 */
[----:B---3--:R-:W3:Y:S01]  /*154e0*/  LDL.LU R10, [R1+0x434] ;  /* 0x00043400010a7983 */ /* 0x008ee20000300800 */
[----:B------:R-:W-:Y:S02]  /*154f0*/  IMAD.MOV.U32 R9, RZ, RZ, R11 ;  /* 0x000000ffff097224 */ /* 0x000fe400078e000b */
[----:B------:R-:W1:Y:S03]  /*15500*/  S2R R11, SR_TID.X ;  /* 0x00000000000b7919 */ /* 0x000e660000002100 */
[----:B------:R4:W-:Y:S01]  /*15510*/  LDGSTS.E [R6+0xc004], desc[UR16][R8.64], P1 ;  /* 0x0c00400008067fae */ /* 0x0009e20008921850 */
[C---:B------:R-:W-:Y:S02]  /*15520*/  ISETP.GT.AND P1, PT, R5.reuse, 0x3e, PT ;  /* 0x0000003e0500780c */ /* 0x040fe40003f24270 */
[----:B------:R-:W-:Y:S01]  /*15530*/  ISETP.GT.AND P2, PT, R5, 0x3f, PT ;  /* 0x0000003f0500780c */ /* 0x000fe20003f44270 */
[----:B------:R-:W3:Y:S01]  /*15540*/  LDL.LU R214, [R1+0x43c] ;  /* 0x00043c0001d67983 */ /* 0x000ee20000300800 */
[----:B----4-:R-:W-:-:S04]  /*15550*/  SEL R8, RZ, 0x4, !P1 ;  /* 0x00000004ff087807 */ /* 0x010fc80004800000 */
[----:B------:R-:W-:-:S04]  /*15560*/  SEL R8, R8, RZ, !P0 ;  /* 0x000000ff08087207 */ /* 0x000fc80004000000 */
[----:B------:R-:W-:Y:S02]  /*15570*/  ISETP.NE.U32.AND P3, PT, R8, RZ, PT ;  /* 0x000000ff0800720c */ /* 0x000fe40003f65070 */
[----:B-1----:R-:W-:Y:S02]  /*15580*/  LOP3.LUT R8, R11, 0x3f, RZ, 0xc0, !PT ;  /* 0x0000003f0b087812 */ /* 0x002fe400078ec0ff */
[----:B--2---:R-:W-:-:S05]  /*15590*/  IADD3 R212, P1, R212, R2, RZ ;  /* 0x00000002d4d47210 */ /* 0x004fca0007f3e0ff */
[----:B------:R-:W-:Y:S01]  /*155a0*/  IMAD.X R213, R213, 0x1, R0, P1 ;  /* 0x00000001d5d57824 */ /* 0x000fe200008e0600 */
[----:B------:R-:W-:Y:S02]  /*155b0*/  ISETP.GE.AND P1, PT, R8, R5, PT ;  /* 0x000000050800720c */ /* 0x000fe40003f26270 */
[----:B------:R-:W-:Y:S01]  /*155c0*/  SEL R5, RZ, 0x4, !P2 ;  /* 0x00000004ff057807 */ /* 0x000fe20005000000 */
[----:B------:R-:W-:Y:S01]  /*155d0*/  STL [R1+0x42c], R212 ;  /* 0x00042cd401007387 */ /* 0x000fe20000100800 */
[----:B------:R-:W-:Y:S02]  /*155e0*/  MOV R9, R213 ;  /* 0x000000d500097202 */ /* 0x000fe40000000f00 */
[----:B------:R-:W-:Y:S01]  /*155f0*/  SEL R5, R5, RZ, !P0 ;  /* 0x000000ff05057207 */ /* 0x000fe20004000000 */
[----:B------:R1:W-:Y:S04]  /*15600*/  STL [R1+0x428], R213 ;  /* 0x000428d501007387 */ /* 0x0003e80000100800 */
[----:B------:R-:W2:Y:S01]  /*15610*/  LDL.LU R11, [R1+0x444] ;  /* 0x00044400010b7983 */ /* 0x000ea20000300800 */
[----:B------:R-:W-:-:S03]  /*15620*/  ISETP.NE.U32.AND P2, PT, R5, RZ, PT ;  /* 0x000000ff0500720c */ /* 0x000fc60003f45070 */
[----:B-1----:R-:W4:Y:S01]  /*15630*/  LDL.LU R213, [R1+0x440] ;  /* 0x0004400001d57983 */ /* 0x002f220000300800 */
[----:B---3--:R-:W-:-:S05]  /*15640*/  IADD3 R10, P4, R10, R2, RZ ;  /* 0x000000020a0a7210 */ /* 0x008fca0007f9e0ff */
[----:B------:R-:W-:Y:S01]  /*15650*/  IMAD.X R12, R12, 0x1, R0, P4 ;  /* 0x000000010c0c7824 */ /* 0x000fe200020e0600 */
[----:B------:R1:W-:Y:S04]  /*15660*/  STL [R1+0x434], R10 ;  /* 0x0004340a01007387 */ /* 0x0003e80000100800 */
[----:B------:R3:W-:Y:S04]  /*15670*/  STL [R1+0x430], R12 ;  /* 0x0004300c01007387 */ /* 0x0007e80000100800 */
[----:B------:R-:W4:Y:S01]  /*15680*/  LDL.LU R5, [R1+0x438] ;  /* 0x0004380001057983 */ /* 0x000f220000300800 */
[----:B------:R-:W-:-:S03]  /*15690*/  IMAD.MOV.U32 R8, RZ, RZ, R212 ;  /* 0x000000ffff087224 */ /* 0x000fc600078e00d4 */
[----:B------:R-:W4:Y:S04]  /*156a0*/  LDL.LU R212, [R1+0x448] ;  /* 0x0004480001d47983 */ /* 0x000f280000300800 */
[----:B------:R1:W-:Y:S02]  /*156b0*/  LDGSTS.E [R6+0x8008], desc[UR16][R8.64], P3 ;  /* 0x0800800008067fae */ /* 0x0003e40009921850 */
[----:B-1----:R-:W-:Y:S02]  /*156c0*/  IMAD.MOV.U32 R8, RZ, RZ, R10 ;  /* 0x000000ffff087224 */ /* 0x002fe400078e000a */
[----:B------:R-:W-:Y:S01]  /*156d0*/  IMAD.MOV.U32 R9, RZ, RZ, R12 ;  /* 0x000000ffff097224 */ /* 0x000fe200078e000c */
[----:B------:R-:W4:Y:S04]  /*156e0*/  LDL.LU R10, [R1+0x44c] ;  /* 0x00044c00010a7983 */ /* 0x000f280000300800 */
[----:B------:R1:W-:Y:S01]  /*156f0*/  LDGSTS.E [R6+0xc008], desc[UR16][R8.64], P3 ;  /* 0x0c00800008067fae */ /* 0x0003e20009921850 */
[----:B------:R-:W-:-:S03]  /*15700*/  IADD3 R214, P3, R214, R2, RZ ;  /* 0x00000002d6d67210 */ /* 0x000fc60007f7e0ff */
[----:B------:R-:W4:Y:S04]  /*15710*/  LDL.LU R215, [R1+0x468] ;  /* 0x0004680001d77983 */ /* 0x000f280000300800 */
[----:B---3--:R-:W3:Y:S01]  /*15720*/  LDL.LU R12, [R1+0x46c] ;  /* 0x00046c00010c7983 */ /* 0x008ee20000300800 */
[----:B-1----:R-:W-:-:S03]  /*15730*/  IMAD.MOV.U32 R8, RZ, RZ, R214 ;  /* 0x000000ffff087224 */ /* 0x002fc600078e00d6 */
[----:B------:R-:W-:Y:S01]  /*15740*/  STL [R1+0x43c], R214 ;  /* 0x00043cd601007387 */ /* 0x000fe20000100800 */
[----:B--2---:R-:W-:-:S05]  /*15750*/  IADD3 R11, P4, R11, R2, RZ ;  /* 0x000000020b0b7210 */ /* 0x004fca0007f9e0ff */
[----:B----4-:R-:W-:Y:S01]  /*15760*/  IMAD.X R213, R213, 0x1, R0, P4 ;  /* 0x00000001d5d57824 */ /* 0x010fe200020e0600 */
[----:B------:R-:W-:-:S05]  /*15770*/  IADD3.X R5, R5, R0, RZ, P3, !PT ;  /* 0x0000000005057210 */ /* 0x000fca0001ffe4ff */
[----:B------:R-:W-:Y:S01]  /*15780*/  IMAD.MOV.U32 R9, RZ, RZ, R5 ;  /* 0x000000ffff097224 */ /* 0x000fe200078e0005 */
[----:B------:R-:W-:Y:S04]  /*15790*/  STL [R1+0x438], R5 ;  /* 0x0004380501007387 */ /* 0x000fe80000100800 */
[----:B------:R-:W-:Y:S04]  /*157a0*/  STL [R1+0x444], R11 ;  /* 0x0004440b01007387 */ /* 0x000fe80000100800 */
[----:B------:R1:W-:Y:S04]  /*157b0*/  LDGSTS.E [R6+0x800c], desc[UR16][R8.64], P2 ;  /* 0x0800c00008067fae */ /* 0x0003e80009121850 */
[----:B------:R2:W-:Y:S01]  /*157c0*/  STL [R1+0x440], R213 ;  /* 0x000440d501007387 */ /* 0x0005e20000100800 */
[----:B-1----:R-:W-:Y:S01]  /*157d0*/  MOV R8, R11 ;  /* 0x0000000b00087202 */ /* 0x002fe20000000f00 */
[----:B------:R-:W-:-:S02]  /*157e0*/  IMAD.MOV.U32 R9, RZ, RZ, R213 ;  /* 0x000000ffff097224 */ /* 0x000fc400078e00d5 */
[----:B--2---:R-:W2:Y:S04]  /*157f0*/  LDL.LU R213, [R1+0x48c] ;  /* 0x00048c0001d57983 */ /* 0x004ea80000300800 */
[----:B------:R-:W4:Y:S04]  /*15800*/  LDL.LU R214, [R1+0x4a8] ;  /* 0x0004a80001d67983 */ /* 0x000f280000300800 */
[----:B------:R-:W4:Y:S04]  /*15810*/  LDL.LU R11, [R1+0x4ac] ;  /* 0x0004ac00010b7983 */ /* 0x000f280000300800 */
[----:B------:R1:W-:Y:S04]  /*15820*/  LDGSTS.E [R6+0xc00c], desc[UR16][R8.64], P2 ;  /* 0x0c00c00008067fae */ /* 0x0003e80009121850 */
[----:B------:R-:W4:Y:S01]  /*15830*/  LDL.LU R6, [R1+0x488] ;  /* 0x0004880001067983 */ /* 0x000f220000300800 */
[----:B------:R-:W-:-:S02]  /*15840*/  SEL R5, RZ, 0x4, P1 ;  /* 0x00000004ff057807 */ /* 0x000fc40000800000 */
[-C--:B------:R-:W-:Y:S01]  /*15850*/  IADD3 R10, P1, R10, R4.reuse, RZ ;  /* 0x000000040a0a7210 */ /* 0x080fe20007f3e0ff */
[----:B------:R-:W-:Y:S01]  /*15860*/  ULEA UR4, UR14, UR12, 0xf ;  /* 0x0000000c0e047291 */ /* 0x000fe2000f8e783f */
[----:B------:R-:W-:Y:S01]  /*15870*/  SEL R5, R5, RZ, !P0 ;  /* 0x000000ff05057207 */ /* 0x000fe20004000000 */
[----:B------:R-:W0:Y:S01]  /*15880*/  LDGDEPBAR ;  /* 0x00000000000079af */ /* 0x000e220000000000 */
[----:B---3--:R-:W-:Y:S02]  /*15890*/  IADD3 R12, P2, R12, R4, RZ ;  /* 0x000000040c0c7210 */ /* 0x008fe40007f5e0ff */
[----:B------:R-:W-:Y:S01]  /*158a0*/  ISETP.NE.U32.AND P0, PT, R5, RZ, PT ;  /* 0x000000ff0500720c */ /* 0x000fe20003f05070 */
[--C-:B------:R-:W-:Y:S02]  /*158b0*/  IMAD.X R212, R212, 0x1, R3.reuse, P1 ;  /* 0x00000001d4d47824 */ /* 0x100fe400008e0603 */
[----:B------:R-:W-:Y:S01]  /*158c0*/  IMAD.X R215, R215, 0x1, R3, P2 ;  /* 0x00000001d7d77824 */ /* 0x000fe200010e0603 */
[----:B------:R3:W-:Y:S01]  /*158d0*/  STL [R1+0x44c], R10 ;  /* 0x00044c0a01007387 */ /* 0x0007e20000100800 */
[----:B------:R-:W-:Y:S01]  /*158e0*/  IADD3 R5, R14, UR4, RZ ;  /* 0x000000040e057c10 */ /* 0x000fe2000fffe0ff */
[----:B-1----:R-:W-:-:S02]  /*158f0*/  IMAD.MOV.U32 R8, RZ, RZ, R10 ;  /* 0x000000ffff087224 */ /* 0x002fc400078e000a */
[----:B------:R1:W-:Y:S01]  /*15900*/  STL [R1+0x448], R212 ;  /* 0x000448d401007387 */ /* 0x0003e20000100800 */
[----:B------:R-:W-:-:S03]  /*15910*/  IMAD.MOV.U32 R9, RZ, RZ, R212 ;  /* 0x000000ffff097224 */ /* 0x000fc600078e00d4 */
[----:B------:R1:W-:Y:S04]  /*15920*/  STL [R1+0x46c], R12 ;  /* 0x00046c0c01007387 */ /* 0x0003e80000100800 */
[----:B------:R1:W-:Y:S04]  /*15930*/  STL [R1+0x468], R215 ;  /* 0x000468d701007387 */ /* 0x0003e80000100800 */
[----:B---3--:R-:W3:Y:S04]  /*15940*/  LDL.LU R10, [R1+0x4cc] ;  /* 0x0004cc00010a7983 */ /* 0x008ee80000300800 */
[----:B------:R1:W-:Y:S04]  /*15950*/  LDGSTS.E [R5+0x30000], desc[UR16][R8.64], P0 ;  /* 0x3000000008057fae */ /* 0x0003e80008121850 */
[----:B-1----:R-:W3:Y:S01]  /*15960*/  LDL.LU R212, [R1+0x4ec] ;  /* 0x0004ec0001d47983 */ /* 0x002ee20000300800 */
[----:B------:R-:W-:Y:S01]  /*15970*/  IMAD.MOV.U32 R8, RZ, RZ, R12 ;  /* 0x000000ffff087224 */ /* 0x000fe200078e000c */
[----:B------:R-:W-:-:S02]  /*15980*/  MOV R9, R215 ;  /* 0x000000d700097202 */ /* 0x000fc40000000f00 */
[----:B------:R-:W3:Y:S04]  /*15990*/  LDL.LU R12, [R1+0x4c8] ;  /* 0x0004c800010c7983 */ /* 0x000ee80000300800 */
[----:B------:R-:W3:Y:S04]  /*159a0*/  LDL.LU R215, [R1+0x4e8] ;  /* 0x0004e80001d77983 */ /* 0x000ee80000300800 */
[----:B------:R1:W-:Y:S01]  /*159b0*/  LDGSTS.E [R5+0x30400], desc[UR16][R8.64], P0 ;  /* 0x3040000008057fae */ /* 0x0003e20008121850 */
[-C--:B--2---:R-:W-:Y:S02]  /*159c0*/  IADD3 R213, P1, R213, R4.reuse, RZ ;  /* 0x00000004d5d57210 */ /* 0x084fe40007f3e0ff */
[----:B----4-:R-:W-:-:S03]  /*159d0*/  IADD3 R11, P2, R11, R4, RZ ;  /* 0x000000040b0b7210 */ /* 0x010fc60007f5e0ff */
[----:B------:R-:W-:Y:S01]  /*159e0*/  STL [R1+0x48c], R213 ;  /* 0x00048cd501007387 */ /* 0x000fe20000100800 */
[----:B-1----:R-:W-:Y:S02]  /*159f0*/  IMAD.MOV.U32 R8, RZ, RZ, R213 ;  /* 0x000000ffff087224 */ /* 0x002fe400078e00d5 */
[--C-:B------:R-:W-:Y:S02]  /*15a00*/  IMAD.X R214, R214, 0x1, R3.reuse, P2 ;  /* 0x00000001d6d67824 */ /* 0x100fe400010e0603 */
[----:B------:R-:W-:-:S05]  /*15a10*/  IMAD.X R6, R6, 0x1, R3, P1 ;  /* 0x0000000106067824 */ /* 0x000fca00008e0603 */
[----:B------:R1:W-:Y:S01]  /*15a20*/  STL [R1+0x488], R6 ;  /* 0x0004880601007387 */ /* 0x0003e20000100800 */
[----:B------:R-:W-:-:S03]  /*15a30*/  MOV R9, R6 ;  /* 0x0000000600097202 */ /* 0x000fc60000000f00 */
[----:B------:R2:W-:Y:S04]  /*15a40*/  STL [R1+0x4ac], R11 ;  /* 0x0004ac0b01007387 */ /* 0x0005e80000100800 */
[----:B------:R4:W-:Y:S04]  /*15a50*/  LDGSTS.E [R5+0x30800], desc[UR16][R8.64], P0 ;  /* 0x3080000008057fae */ /* 0x0009e80008121850 */
[----:B-1----:R-:W3:Y:S04]  /*15a60*/  LDL.LU R6, [R1+0x50c] ;  /* 0x00050c0001067983 */ /* 0x002ee80000300800 */
[----:B------:R1:W-:Y:S04]  /*15a70*/  STL [R1+0x4a8], R214 ;  /* 0x0004a8d601007387 */ /* 0x0003e80000100800 */
[----:B------:R-:W3:Y:S01]  /*15a80*/  LDL.LU R213, [R1+0x52c] ;  /* 0x00052c0001d57983 */ /* 0x000ee20000300800 */
[----:B----4-:R-:W-:-:S03]  /*15a90*/  IMAD.MOV.U32 R8, RZ, RZ, R11 ;  /* 0x000000ffff087224 */ /* 0x010fc600078e000b */
[----:B--2---:R-:W2:Y:S01]  /*15aa0*/  LDL.LU R11, [R1+0x508] ;  /* 0x00050800010b7983 */ /* 0x004ea20000300800 */
[----:B------:R-:W-:-:S03]  /*15ab0*/  IMAD.MOV.U32 R9, RZ, RZ, R214 ;  /* 0x000000ffff097224 */ /* 0x000fc600078e00d6 */
[----:B-1----:R-:W4:Y:S01]  /*15ac0*/  LDL.LU R214, [R1+0x528] ;  /* 0x0005280001d67983 */ /* 0x002f220000300800 */
[-C--:B---3--:R-:W-:Y:S02]  /*15ad0*/  IADD3 R10, P1, R10, R4.reuse, RZ ;  /* 0x000000040a0a7210 */ /* 0x088fe40007f3e0ff */
[----:B------:R-:W-:Y:S01]  /*15ae0*/  IADD3 R212, P2, R212, R4, RZ ;  /* 0x00000004d4d47210 */ /* 0x000fe20007f5e0ff */
[----:B------:R1:W-:Y:S04]  /*15af0*/  LDGSTS.E [R5+0x30c00], desc[UR16][R8.64], P0 ;  /* 0x30c0000008057fae */ /* 0x0003e80008121850 */
[----:B------:R3:W-:Y:S01]  /*15b00*/  STL [R1+0x4cc], R10 ;  /* 0x0004cc0a01007387 */ /* 0x0007e20000100800 */
[----:B------:R-:W-:Y:S02]  /*15b10*/  IMAD.X R12, R12, 0x1, R3, P1 ;  /* 0x000000010c0c7824 */ /* 0x000fe400008e0603 */
[----:B-1----:R-:W-:Y:S01]  /*15b20*/  IMAD.MOV.U32 R8, RZ, RZ, R10 ;  /* 0x000000ffff087224 */ /* 0x002fe200078e000a */
[----:B------:R-:W-:Y:S01]  /*15b30*/  IADD3.X R215, R215, R3, RZ, P2, !PT ;  /* 0x00000003d7d77210 */ /* 0x000fe200017fe4ff */
[----:B------:R-:W-:Y:S01]  /*15b40*/  IMAD.MOV.U32 R9, RZ, RZ, R12 ;  /* 0x000000ffff097224 */ /* 0x000fe200078e000c */
[----:B------:R1:W-:Y:S04]  /*15b50*/  STL [R1+0x4c8], R12 ;  /* 0x0004c80c01007387 */ /* 0x0003e80000100800 */
[----:B------:R1:W-:Y:S04]  /*15b60*/  STL [R1+0x4ec], R212 ;  /* 0x0004ecd401007387 */ /* 0x0003e80000100800 */
[----:B---3--:R-:W3:Y:S04]  /*15b70*/  LDL.LU R10, [R1+0x54c] ;  /* 0x00054c00010a7983 */ /* 0x008ee80000300800 */
[----:B------:R1:W-:Y:S04]  /*15b80*/  LDGSTS.E [R5+0x31000], desc[UR16][R8.64], P0 ;  /* 0x3100000008057fae */ /* 0x0003e80008121850 */
[----:B------:R1:W-:Y:S04]  /*15b90*/  STL [R1+0x4e8], R215 ;  /* 0x0004e8d701007387 */ /* 0x0003e80000100800 */
[----:B-1----:R-:W3:Y:S01]  /*15ba0*/  LDL.LU R12, [R1+0x56c] ;  /* 0x00056c00010c7983 */ /* 0x002ee20000300800 */
[----:B------:R-:W-:Y:S01]  /*15bb0*/  IMAD.MOV.U32 R8, RZ, RZ, R212 ;  /* 0x000000ffff087224 */ /* 0x000fe200078e00d4 */
[----:B------:R-:W-:-:S02]  /*15bc0*/  MOV R9, R215 ;  /* 0x000000d700097202 */ /* 0x000fc40000000f00 */
[----:B------:R-:W3:Y:S04]  /*15bd0*/  LDL.LU R212, [R1+0x548] ;  /* 0x0005480001d47983 */ /* 0x000ee80000300800 */
[----:B------:R-:W3:Y:S04]  /*15be0*/  LDL.LU R215, [R1+0x568] ;  /* 0x0005680001d77983 */ /* 0x000ee80000300800 */
[----:B------:R1:W-:Y:S01]  /*15bf0*/  LDGSTS.E [R5+0x31400], desc[UR16][R8.64], P0 ;  /* 0x3140000008057fae */ /* 0x0003e20008121850 */
[-C--:B------:R-:W-:Y:S02]  /*15c00*/  IADD3 R6, P1, R6, R4.reuse, RZ ;  /* 0x0000000406067210 */ /* 0x080fe40007f3e0ff */
[----:B------:R-:W-:-:S03]  /*15c10*/  IADD3 R213, P2, R213, R4, RZ ;  /* 0x00000004d5d57210 */ /* 0x000fc60007f5e0ff */
[--C-:B--2---:R-:W-:Y:S01]  /*15c20*/  IMAD.X R11, R11, 0x1, R3.reuse, P1 ;  /* 0x000000010b0b7824 */ /* 0x104fe200008e0603 */
[----:B------:R2:W-:Y:S01]  /*15c30*/  STL [R1+0x50c], R6 ;  /* 0x00050c0601007387 */ /* 0x0005e20000100800 */
[----:B-1----:R-:W-:Y:S02]  /*15c40*/  IMAD.MOV.U32 R8, RZ, RZ, R6 ;  /* 0x000000ffff087224 */ /* 0x002fe400078e0006 */
[----:B----4-:R-:W-:Y:S01]  /*15c50*/  IMAD.X R214, R214, 0x1, R3, P2 ;  /* 0x00000001d6d67824 */ /* 0x010fe200010e0603 */
[----:B------:R1:W-:Y:S01]  /*15c60*/  STL [R1+0x508], R11 ;  /* 0x0005080b01007387 */ /* 0x0003e20000100800 */
[----:B------:R-:W-:-:S03]  /*15c70*/  MOV R9, R11 ;  /* 0x0000000b00097202 */ /* 0x000fc60000000f00 */
[----:B------:R4:W-:Y:S04]  /*15c80*/  STL [R1+0x52c], R213 ;  /* 0x00052cd501007387 */ /* 0x0009e80000100800 */
[----:B--2---:R-:W2:Y:S04]  /*15c90*/  LDL.LU R6, [R1+0x58c] ;  /* 0x00058c0001067983 */ /* 0x004ea80000300800 */
[----:B------:R4:W-:Y:S04]  /*15ca0*/  STL [R1+0x528], R214 ;  /* 0x000528d601007387 */ /* 0x0009e80000100800 */
[----:B------:R4:W-:Y:S04]  /*15cb0*/  LDGSTS.E [R5+0x31800], desc[UR16][R8.64], P0 ;  /* 0x3180000008057fae */ /* 0x0009e80008121850 */
[----:B-1----:R-:W2:Y:S01]  /*15cc0*/  LDL.LU R11, [R1+0x5ac] ;  /* 0x0005ac00010b7983 */ /* 0x002ea20000300800 */
[----:B----4-:R-:W-:-:S03]  /*15cd0*/  IMAD.MOV.U32 R8, RZ, RZ, R213 ;  /* 0x000000ffff087224 */ /* 0x010fc600078e00d5 */
[----:B------:R-:W4:Y:S01]  /*15ce0*/  LDL.LU R213, [R1+0x588] ;  /* 0x0005880001d57983 */ /* 0x000f220000300800 */
[----:B------:R-:W-:-:S03]  /*15cf0*/  IMAD.MOV.U32 R9, RZ, RZ, R214 ;  /* 0x000000ffff097224 */ /* 0x000fc600078e00d6 */
[----:B------:R-:W4:Y:S01]  /*15d00*/  LDL.LU R214, [R1+0x5a8] ;  /* 0x0005a80001d67983 */ /* 0x000f220000300800 */
[----:B---3--:R-:W-:-:S03]  /*15d10*/  IADD3 R10, P1, R10, R4, RZ ;  /* 0x000000040a0a7210 */ /* 0x008fc60007f3e0ff */
[----:B------:R1:W-:Y:S01]  /*15d20*/  LDGSTS.E [R5+0x31c00], desc[UR16][R8.64], P0 ;  /* 0x31c0000008057fae */ /* 0x0003e20008121850 */
[----:B------:R-:W-:Y:S01]  /*15d30*/  IADD3 R12, P2, R12, R4, RZ ;  /* 0x000000040c0c7210 */ /* 0x000fe20007f5e0ff */
[----:B------:R-:W-:Y:S02]  /*15d40*/  IMAD.X R212, R212, 0x1, R3, P1 ;  /* 0x00000001d4d47824 */ /* 0x000fe400008e0603 */
[----:B------:R3:W-:Y:S01]  /*15d50*/  STL [R1+0x54c], R10 ;  /* 0x00054c0a01007387 */ /* 0x0007e20000100800 */
[----:B------:R-:W-:Y:S01]  /*15d60*/  IADD3.X R215, R215, R3, RZ, P2, !PT ;  /* 0x00000003d7d77210 */ /* 0x000fe200017fe4ff */
[----:B-1----:R-:W-:Y:S02]  /*15d70*/  IMAD.MOV.U32 R8, RZ, RZ, R10 ;  /* 0x000000ffff087224 */ /* 0x002fe400078e000a */
[----:B------:R1:W-:Y:S01]  /*15d80*/  STL [R1+0x548], R212 ;  /* 0x000548d401007387 */ /* 0x0003e20000100800 */
[----:B------:R-:W-:-:S03]  /*15d90*/  IMAD.MOV.U32 R9, RZ, RZ, R212 ;  /* 0x000000ffff097224 */ /* 0x000fc600078e00d4 */
        /* <DEDUP_REMOVED lines=10> */
[----:B--2---:R-:W-:-:S05]  /*15e40*/  IADD3 R6, P1, R6, R4, RZ ;  /* 0x0000000406067210 */ /* 0x004fca0007f3e0ff */
[----:B------:R-:W-:Y:S01]  /*15e50*/  STL [R1+0x58c], R6 ;  /* 0x00058c0601007387 */ /* 0x000fe20000100800 */
[----:B-1----:R-:W-:Y:S01]  /*15e60*/  IMAD.MOV.U32 R8, RZ, RZ, R6 ;  /* 0x000000ffff087224 */ /* 0x002fe200078e0006 */
[----:B------:R-:W-:Y:S01]  /*15e70*/  IADD3 R11, P2, R11, R4, RZ ;  /* 0x000000040b0b7210 */ /* 0x000fe20007f5e0ff */
[----:B----4-:R-:W-:-:S04]  /*15e80*/  IMAD.X R213, R213, 0x1, R3, P1 ;  /* 0x00000001d5d57824 */ /* 0x010fc800008e0603 */
[----:B------:R-:W-:Y:S01]  /*15e90*/  IMAD.X R214, R214, 0x1, R3, P2 ;  /* 0x00000001d6d67824 */ /* 0x000fe200010e0603 */
[----:B------:R1:W-:Y:S01]  /*15ea0*/  STL [R1+0x588], R213 ;  /* 0x000588d501007387 */ /* 0x0003e20000100800 */
[----:B------:R-:W-:-:S03]  /*15eb0*/  MOV R9, R213 ;  /* 0x000000d500097202 */ /* 0x000fc60000000f00 */
[----:B------:R-:W-:Y:S04]  /*15ec0*/  STL [R1+0x5ac], R11 ;  /* 0x0005ac0b01007387 */ /* 0x000fe80000100800 */
[----:B------:R2:W-:Y:S04]  /*15ed0*/  LDGSTS.E [R5+0x32800], desc[UR16][R8.64], P0 ;  /* 0x3280000008057fae */ /* 0x0005e80008121850 */
[----:B-1----:R-:W4:Y:S04]  /*15ee0*/  LDL.LU R213, [R1+0x60c] ;  /* 0x00060c0001d57983 */ /* 0x002f280000300800 */
[----:B------:R1:W-:Y:S04]  /*15ef0*/  STL [R1+0x5a8], R214 ;  /* 0x0005a8d601007387 */ /* 0x0003e80000100800 */
[----:B------:R-:W4:Y:S01]  /*15f00*/  LDL.LU R6, [R1+0x62c] ;  /* 0x00062c0001067983 */ /* 0x000f220000300800 */
[----:B--2---:R-:W-:-:S03]  /*15f10*/  IMAD.MOV.U32 R9, RZ, RZ, R214 ;  /* 0x000000ffff097224 */ /* 0x004fc600078e00d6 */
[----:B-1----:R-:W2:Y:S01]  /*15f20*/  LDL.LU R214, [R1+0x608] ;  /* 0x0006080001d67983 */ /* 0x002ea20000300800 */
[----:B------:R-:W-:-:S03]  /*15f30*/  IMAD.MOV.U32 R8, RZ, RZ, R11 ;  /* 0x000000ffff087224 */ /* 0x000fc600078e000b */
[----:B------:R-:W2:Y:S01]  /*15f40*/  LDL.LU R11, [R1+0x628] ;  /* 0x00062800010b7983 */ /* 0x000ea20000300800 */
[----:B---3--:R-:W-:-:S03]  /*15f50*/  IADD3 R10, P1, R10, R4, RZ ;  /* 0x000000040a0a7210 */ /* 0x008fc60007f3e0ff */
[----:B------:R1:W-:Y:S01]  /*15f60*/  LDGSTS.E [R5+0x32c00], desc[UR16][R8.64], P0 ;  /* 0x32c0000008057fae */ /* 0x0003e20008121850 */
[----:B------:R-:W-:Y:S01]  /*15f70*/  IADD3 R212, P2, R212, R4, RZ ;  /* 0x00000004d4d47210 */ /* 0x000fe20007f5e0ff */
[----:B------:R-:W-:Y:S02]  /*15f80*/  IMAD.X R12, R12, 0x1, R3, P1 ;  /* 0x000000010c0c7824 */ /* 0x000fe400008e0603 */
[----:B-1----:R-:W-:Y:S02]  /*15f90*/  IMAD.MOV.U32 R8, RZ, RZ, R10 ;  /* 0x000000ffff087224 */ /* 0x002fe400078e000a */
[----:B------:R-:W-:Y:S01]  /*15fa0*/  IMAD.MOV.U32 R9, RZ, RZ, R12 ;  /* 0x000000ffff097224 */ /* 0x000fe200078e000c */
[----:B------:R-:W-:Y:S01]  /*15fb0*/  IADD3.X R215, R215, R3, RZ, P2, !PT ;  /* 0x00000003d7d77210 */ /* 0x000fe200017fe4ff */
[----:B------:R1:W-:Y:S04]  /*15fc0*/  STL [R1+0x5cc], R10 ;  /* 0x0005cc0a01007387 */ /* 0x0003e80000100800 */
[----:B------:R3:W-:Y:S04]  /*15fd0*/  STL [R1+0x5c8], R12 ;  /* 0x0005c80c01007387 */ /* 0x0007e80000100800 */
[----:B------:R3:W-:Y:S04]  /*15fe0*/  LDGSTS.E [R5+0x33000], desc[UR16][R8.64], P0 ;  /* 0x3300000008057fae */ /* 0x0007e80008121850 */
[----:B------:R3:W-:Y:S04]  /*15ff0*/  STL [R1+0x5ec], R212 ;  /* 0x0005ecd401007387 */ /* 0x0007e80000100800 */
[----:B-1----:R-:W2:Y:S01]  /*16000*/  LDL.LU R10, [R1+0x454] ;  /* 0x00045400010a7983 */ /* 0x002ea20000300800 */
[----:B---3--:R-:W-:Y:S01]  /*16010*/  IMAD.MOV.U32 R8, RZ, RZ, R212 ;  /* 0x000000ffff087224 */ /* 0x008fe200078e00d4 */
[----:B------:R-:W-:-:S02]  /*16020*/  MOV R9, R215 ;  /* 0x000000d700097202 */ /* 0x000fc40000000f00 */
[----:B------:R1:W-:Y:S04]  /*16030*/  STL [R1+0x5e8], R215 ;  /* 0x0005e8d701007387 */ /* 0x0003e80000100800 */
[----:B------:R-:W3:Y:S04]  /*16040*/  LDL.LU R12, [R1+0x474] ;  /* 0x00047400010c7983 */ /* 0x000ee80000300800 */
[----:B------:R4:W-:Y:S04]  /*16050*/  LDGSTS.E [R5+0x33400], desc[UR16][R8.64], P0 ;  /* 0x3340000008057fae */ /* 0x0009e80008121850 */
[----:B------:R-:W3:Y:S04]  /*16060*/  LDL.LU R212, [R1+0x450] ;  /* 0x0004500001d47983 */ /* 0x000ee80000300800 */
[----:B-1----:R-:W3:Y:S01]  /*16070*/  LDL.LU R215, [R1+0x470] ;  /* 0x0004700001d77983 */ /* 0x002ee20000300800 */
[----:B----4-:R-:W-:-:S02]  /*16080*/  IADD3 R213, P1, R213, R4, RZ ;  /* 0x00000004d5d57210 */ /* 0x010fc40007f3e0ff */
[----:B------:R-:W-:-:S03]  /*16090*/  IADD3 R6, P2, R6, R4, RZ ;  /* 0x0000000406067210 */ /* 0x000fc60007f5e0ff */
[----:B------:R-:W-:Y:S02]  /*160a0*/  IMAD.MOV.U32 R8, RZ, RZ, R213 ;  /* 0x000000ffff087224 */ /* 0x000fe400078e00d5 */
[--C-:B--2---:R-:W-:Y:S01]  /*160b0*/  IMAD.X R214, R214, 0x1, R3.reuse, P1 ;  /* 0x00000001d6d67824 */ /* 0x104fe200008e0603 */
[----:B------:R1:W-:Y:S01]  /*160c0*/  STL [R1+0x60c], R213 ;  /* 0x00060cd501007387 */ /* 0x0003e20000100800 */
[----:B------:R-:W-:-:S03]  /*160d0*/  IMAD.X R11, R11, 0x1, R3, P2 ;  /* 0x000000010b0b7824 */ /* 0x000fc600010e0603 */
[----:B------:R-:W-:Y:S01]  /*160e0*/  MOV R9, R214 ;  /* 0x000000d600097202 */ /* 0x000fe20000000f00 */
[----:B------:R-:W-:Y:S04]  /*160f0*/  STL [R1+0x608], R214 ;  /* 0x000608d601007387 */ /* 0x000fe80000100800 */
[----:B------:R2:W-:Y:S04]  /*16100*/  STL [R1+0x62c], R6 ;  /* 0x00062c0601007387 */ /* 0x0005e80000100800 */
[----:B------:R4:W-:Y:S04]  /*16110*/  LDGSTS.E [R5+0x33800], desc[UR16][R8.64], P0 ;  /* 0x3380000008057fae */ /* 0x0009e80008121850 */
[----:B------:R2:W-:Y:S04]  /*16120*/  STL [R1+0x628], R11 ;  /* 0x0006280b01007387 */ /* 0x0005e80000100800 */
[----:B-1----:R-:W3:Y:S01]  /*16130*/  LDL.LU R213, [R1+0x490] ;  /* 0x0004900001d57983 */ /* 0x002ee20000300800 */
[----:B----4-:R-:W-:-:S03]  /*16140*/  IMAD.MOV.U32 R8, RZ, RZ, R6 ;  /* 0x000000ffff087224 */ /* 0x010fc600078e0006 */
[----:B--2---:R-:W2:Y:S01]  /*16150*/  LDL.LU R6, [R1+0x494] ;  /* 0x0004940001067983 */ /* 0x004ea20000300800 */
[----:B------:R-:W-:-:S03]  /*16160*/  IMAD.MOV.U32 R9, RZ, RZ, R11 ;  /* 0x000000ffff097224 */ /* 0x000fc600078e000b */
[----:B------:R-:W4:Y:S04]  /*16170*/  LDL.LU R214, [R1+0x4b0] ;  /* 0x0004b00001d67983 */ /* 0x000f280000300800 */
[----:B------:R-:W4:Y:S01]  /*16180*/  LDL.LU R11, [R1+0x4b4] ;  /* 0x0004b400010b7983 */ /* 0x000f220000300800 */
[----:B------:R-:W-:-:S03]  /*16190*/  IADD3 R10, P1, R10, R4, RZ ;  /* 0x000000040a0a7210 */ /* 0x000fc60007f3e0ff */
[----:B------:R1:W-:Y:S04]  /*161a0*/  LDGSTS.E [R5+0x33c00], desc[UR16][R8.64], P0 ;  /* 0x33c0000008057fae */ /* 0x0003e80008121850 */
[----:B------:R1:W-:Y:S01]  /*161b0*/  STL [R1+0x454], R10 ;  /* 0x0004540a01007387 */ /* 0x0003e20000100800 */
[----:B---3--:R-:W-:Y:S02]  /*161c0*/  IADD3 R12, P2, R12, R4, RZ ;  /* 0x000000040c0c7210 */ /* 0x008fe40007f5e0ff */
[----:B-1----:R-:W-:Y:S01]  /*161d0*/  LOP3.LUT R5, R14, 0x20, RZ, 0x3c, !PT ;  /* 0x000000200e057812 */ /* 0x002fe200078e3cff */
[----:B------:R-:W-:Y:S02]  /*161e0*/  IMAD.MOV.U32 R8, RZ, RZ, R10 ;  /* 0x000000ffff087224 */ /* 0x000fe400078e000a */
[----:B------:R-:W-:Y:S01]  /*161f0*/  IMAD.X R212, R212, 0x1, R3, P1 ;  /* 0x00000001d4d47824 */ /* 0x000fe200008e0603 */
[----:B------:R-:W-:Y:S01]  /*16200*/  IADD3 R5, R5, UR4, RZ ;  /* 0x0000000405057c10 */ /* 0x000fe2000fffe0ff */
[----:B------:R-:W-:Y:S02]  /*16210*/  STL [R1+0x474], R12 ;  /* 0x0004740c01007387 */ /* 0x000fe40000100800 */
[----:B------:R-:W-:-:S02]  /*16220*/  IMAD.MOV.U32 R9, RZ, RZ, R212 ;  /* 0x000000ffff097224 */ /* 0x000fc400078e00d4 */
[----:B------:R-:W-:Y:S01]  /*16230*/  IMAD.X R215, R215, 0x1, R3, P2 ;  /* 0x00000001d7d77824 */ /* 0x000fe200010e0603 */
[----:B------:R1:W-:Y:S04]  /*16240*/  STL [R1+0x450], R212 ;  /* 0x000450d401007387 */ /* 0x0003e80000100800 */
[----:B------:R-:W3:Y:S04]  /*16250*/  LDL.LU R10, [R1+0x4d4] ;  /* 0x0004d400010a7983 */ /* 0x000ee80000300800 */
[----:B------:R1:W-:Y:S04]  /*16260*/  LDGSTS.E [R5+0x30100], desc[UR16][R8.64], P0 ;  /* 0x3010000008057fae */ /* 0x0003e80008121850 */
[----:B-1----:R-:W3:Y:S04]  /*16270*/  LDL.LU R212, [R1+0x4f4] ;  /* 0x0004f40001d47983 */ /* 0x002ee80000300800 */
[----:B------:R1:W-:Y:S01]  /*16280*/  STL [R1+0x470], R215 ;  /* 0x000470d701007387 */ /* 0x0003e20000100800 */
[----:B------:R-:W-:Y:S01]  /*16290*/  MOV R8, R12 ;  /* 0x0000000c00087202 */ /* 0x000fe20000000f00 */
[----:B------:R-:W-:-:S02]  /*162a0*/  IMAD.MOV.U32 R9, RZ, RZ, R215 ;  /* 0x000000ffff097224 */ /* 0x000fc400078e00d7 */
[----:B------:R-:W3:Y:S04]  /*162b0*/  LDL.LU R12, [R1+0x4d0] ;  /* 0x0004d000010c7983 */ /* 0x000ee80000300800 */
[----:B-1----:R-:W3:Y:S04]  /*162c0*/  LDL.LU R215, [R1+0x4f0] ;  /* 0x0004f00001d77983 */ /* 0x002ee80000300800 */
[----:B------:R1:W-:Y:S01]  /*162d0*/  LDGSTS.E [R5+0x30500], desc[UR16][R8.64], P0 ;  /* 0x3050000008057fae */ /* 0x0003e20008121850 */
[----:B--2---:R-:W-:-:S05]  /*162e0*/  IADD3 R6, P1, R6, R4, RZ ;  /* 0x0000000406067210 */ /* 0x004fca0007f3e0ff */
[----:B------:R-:W-:Y:S01]  /*162f0*/  IMAD.X R213, R213, 0x1, R3, P1 ;  /* 0x00000001d5d57824 */ /* 0x000fe200008e0603 */
[----:B----4-:R-:W-:Y:S01]  /*16300*/  IADD3 R11, P2, R11, R4, RZ ;  /* 0x000000040b0b7210 */ /* 0x010fe20007f5e0ff */
[----:B------:R2:W-:Y:S01]  /*16310*/  STL [R1+0x494], R6 ;  /* 0x0004940601007387 */ /* 0x0005e20000100800 */
[----:B-1----:R-:W-:Y:S01]  /*16320*/  MOV R8, R6 ;  /* 0x0000000600087202 */ /* 0x002fe20000000f00 */
[----:B------:R-:W-:Y:S02]  /*16330*/  IMAD.MOV.U32 R9, RZ, RZ, R213 ;  /* 0x000000ffff097224 */ /* 0x000fe400078e00d5 */
[----:B------:R-:W-:Y:S01]  /*16340*/  IMAD.X R214, R214, 0x1, R3, P2 ;  /* 0x00000001d6d67824 */ /* 0x000fe200010e0603 */
[----:B------:R1:W-:Y:S04]  /*16350*/  STL [R1+0x490], R213 ;  /* 0x000490d501007387 */ /* 0x0003e80000100800 */
        /* <DEDUP_REMOVED lines=9> */
[-C--:B---3--:R-:W-:Y:S02]  /*163f0*/  IADD3 R10, P1, R10, R4.reuse, RZ ;  /* 0x000000040a0a7210 */ /* 0x088fe40007f3e0ff */
[----:B------:R-:W-:Y:S01]  /*16400*/  IADD3 R212, P2, R212, R4, RZ ;  /* 0x00000004d4d47210 */ /* 0x000fe20007f5e0ff */
[----:B------:R1:W-:Y:S01]  /*16410*/  LDGSTS.E [R5+0x30d00], desc[UR16][R8.64], P0 ;  /* 0x30d0000008057fae */ /* 0x0003e20008121850 */
[----:B------:R-:W-:-:S03]  /*16420*/  IADD3.X R12, R12, R3, RZ, P1, !PT ;  /* 0x000000030c0c7210 */ /* 0x000fc60000ffe4ff */
[----:B------:R3:W-:Y:S01]  /*16430*/  STL [R1+0x4d4], R10 ;  /* 0x0004d40a01007387 */ /* 0x0007e20000100800 */
[----:B------:R-:W-:-:S03]  /*16440*/  IMAD.X R215, R215, 0x1, R3, P2 ;  /* 0x00000001d7d77824 */ /* 0x000fc600010e0603 */
[----:B------:R3:W-:Y:S01]  /*16450*/  STL [R1+0x4d0], R12 ;  /* 0x0004d00c01007387 */ /* 0x0007e20000100800 */
[----:B-1----:R-:W-:Y:S02]  /*16460*/  IMAD.MOV.U32 R8, RZ, RZ, R10 ;  /* 0x000000ffff087224 */ /* 0x002fe400078e000a */
[----:B------:R-:W-:Y:S01]  /*16470*/  IMAD.MOV.U32 R9, RZ, RZ, R12 ;  /* 0x000000ffff097224 */ /* 0x000fe200078e000c */
[----:B------:R1:W-:Y:S04]  /*16480*/  STL [R1+0x4f4], R212 ;  /* 0x0004f4d401007387 */ /* 0x0003e80000100800 */
[----:B---3--:R-:W3:Y:S04]  /*16490*/  LDL.LU R10, [R1+0x554] ;  /* 0x00055400010a7983 */ /* 0x008ee80000300800 */
[----:B------:R1:W-:Y:S04]  /*164a0*/  STL [R1+0x4f0], R215 ;  /* 0x0004f0d701007387 */ /* 0x0003e80000100800 */
[----:B------:R1:W-:Y:S04]  /*164b0*/  LDGSTS.E [R5+0x31100], desc[UR16][R8.64], P0 ;  /* 0x3110000008057fae */ /* 0x0003e80008121850 */
[----:B------:R-:W3:Y:S01]  /*164c0*/  LDL.LU R12, [R1+0x574] ;  /* 0x00057400010c7983 */ /* 0x000ee20000300800 */
[----:B-1----:R-:W-:Y:S01]  /*164d0*/  MOV R8, R212 ;  /* 0x000000d400087202 */ /* 0x002fe20000000f00 */
[----:B------:R-:W-:-:S02]  /*164e0*/  IMAD.MOV.U32 R9, RZ, RZ, R215 ;  /* 0x000000ffff097224 */ /* 0x000fc400078e00d7 */
[----:B------:R-:W3:Y:S04]  /*164f0*/  LDL.LU R212, [R1+0x550] ;  /* 0x0005500001d47983 */ /* 0x000ee80000300800 */
[----:B------:R-:W3:Y:S04]  /*16500*/  LDL.LU R215, [R1+0x570] ;  /* 0x0005700001d77983 */ /* 0x000ee80000300800 */
[----:B------:R1:W-:Y:S01]  /*16510*/  LDGSTS.E [R5+0x31500], desc[UR16][R8.64], P0 ;  /* 0x3150000008057fae */ /* 0x0003e20008121850 */
[----:B--2---:R-:W-:-:S04]  /*16520*/  IADD3 R6, P1, R6, R4, RZ ;  /* 0x0000000406067210 */ /* 0x004fc80007f3e0ff */
[----:B-1----:R-:W-:Y:S01]  /*16530*/  MOV R8, R6 ;  /* 0x0000000600087202 */ /* 0x002fe20000000f00 */
[----:B------:R1:W-:Y:S01]  /*16540*/  STL [R1+0x514], R6 ;  /* 0x0005140601007387 */ /* 0x0003e20000100800 */
[----:B------:R-:W-:Y:S01]  /*16550*/  IADD3 R213, P2, R213, R4, RZ ;  /* 0x00000004d5d57210 */ /* 0x000fe20007f5e0ff */
[----:B----4-:R-:W-:-:S04]  /*16560*/  IMAD.X R11, R11, 0x1, R3, P1 ;  /* 0x000000010b0b7824 */ /* 0x010fc800008e0603 */
[----:B------:R-:W-:Y:S01]  /*16570*/  IMAD.X R214, R214, 0x1, R3, P2 ;  /* 0x00000001d6d67824 */ /* 0x000fe200010e0603 */
[----:B------:R2:W-:Y:S01]  /*16580*/  STL [R1+0x510], R11 ;  /* 0x0005100b01007387 */ /* 0x0005e20000100800 */
[----:B------:R-:W-:-:S03]  /*16590*/  IMAD.MOV.U32 R9, RZ, RZ, R11 ;  /* 0x000000ffff097224 */ /* 0x000fc600078e000b */
[----:B------:R4:W-:Y:S04]  /*165a0*/  STL [R1+0x534], R213 ;  /* 0x000534d501007387 */ /* 0x0009e80000100800 */
[----:B-1----:R-:W3:Y:S04]  /*165b0*/  LDL.LU R6, [R1+0x594] ;  /* 0x0005940001067983 */ /* 0x002ee80000300800 */
[----:B------:R1:W-:Y:S04]  /*165c0*/  STL [R1+0x530], R214 ;  /* 0x000530d601007387 */ /* 0x0003e80000100800 */
[----:B------:R4:W-:Y:S04]  /*165d0*/  LDGSTS.E [R5+0x31900], desc[UR16][R8.64], P0 ;  /* 0x3190000008057fae */ /* 0x0009e80008121850 */
[----:B--2---:R-:W2:Y:S01]  /*165e0*/  LDL.LU R11, [R1+0x5b4] ;  /* 0x0005b400010b7983 */ /* 0x004ea20000300800 */
[----:B----4-:R-:W-:-:S03]  /*165f0*/  IMAD.MOV.U32 R8, RZ, RZ, R213 ;  /* 0x000000ffff087224 */ /* 0x010fc600078e00d5 */
[----:B------:R-:W4:Y:S01]  /*16600*/  LDL.LU R213, [R1+0x590] ;  /* 0x0005900001d57983 */ /* 0x000f220000300800 */
[----:B------:R-:W-:-:S03]  /*16610*/  IMAD.MOV.U32 R9, RZ, RZ, R214 ;  /* 0x000000ffff097224 */ /* 0x000fc600078e00d6 */
[----:B-1----:R-:W4:Y:S01]  /*16620*/  LDL.LU R214, [R1+0x5b0] ;  /* 0x0005b00001d67983 */ /* 0x002f220000300800 */
        /* <DEDUP_REMOVED lines=19> */
[----:B------:R-:W-:-:S04]  /*16760*/  IADD3 R6, P1, R6, R4, RZ ;  /* 0x0000000406067210 */ /* 0x000fc80007f3e0ff */
[----:B-1----:R-:W-:Y:S01]  /*16770*/  MOV R8, R6 ;  /* 0x0000000600087202 */ /* 0x002fe20000000f00 */
[----:B------:R-:W-:Y:S01]  /*16780*/  STL [R1+0x594], R6 ;  /* 0x0005940601007387 */ /* 0x000fe20000100800 */
[----:B--2---:R-:W-:Y:S01]  /*16790*/  IADD3 R11, P2, R11, R4, RZ ;  /* 0x000000040b0b7210 */ /* 0x004fe20007f5e0ff */
[----:B----4-:R-:W-:-:S04]  /*167a0*/  IMAD.X R213, R213, 0x1, R3, P1 ;  /* 0x00000001d5d57824 */ /* 0x010fc800008e0603 */
[----:B------:R-:W-:Y:S01]  /*167b0*/  IMAD.X R214, R214, 0x1, R3, P2 ;  /* 0x00000001d6d67824 */ /* 0x000fe200010e0603 */
[----:B------:R1:W-:Y:S01]  /*167c0*/  STL [R1+0x590], R213 ;  /* 0x000590d501007387 */ /* 0x0003e20000100800 */
[----:B------:R-:W-:-:S03]  /*167d0*/  IMAD.MOV.U32 R9, RZ, RZ, R213 ;  /* 0x000000ffff097224 */ /* 0x000fc600078e00d5 */
[----:B------:R-:W-:Y:S04]  /*167e0*/  STL [R1+0x5b4], R11 ;  /* 0x0005b40b01007387 */ /* 0x000fe80000100800 */
[----:B------:R2:W-:Y:S04]  /*167f0*/  LDGSTS.E [R5+0x32900], desc[UR16][R8.64], P0 ;  /* 0x3290000008057fae */ /* 0x0005e80008121850 */
[----:B-1----:R-:W4:Y:S04]  /*16800*/  LDL.LU R213, [R1+0x614] ;  /* 0x0006140001d57983 */ /* 0x002f280000300800 */
[----:B------:R1:W-:Y:S04]  /*16810*/  STL [R1+0x5b0], R214 ;  /* 0x0005b0d601007387 */ /* 0x0003e80000100800 */
[----:B------:R-:W4:Y:S01]  /*16820*/  LDL.LU R6, [R1+0x634] ;  /* 0x0006340001067983 */ /* 0x000f220000300800 */
[----:B--2---:R-:W-:-:S02]  /*16830*/  IMAD.MOV.U32 R9, RZ, RZ, R214 ;  /* 0x000000ffff097224 */ /* 0x004fc400078e00d6 */
[----:B------:R-:W-:Y:S01]  /*16840*/  IMAD.MOV.U32 R8, RZ, RZ, R11 ;  /* 0x000000ffff087224 */ /* 0x000fe200078e000b */
[----:B-1----:R-:W2:Y:S04]  /*16850*/  LDL.LU R214, [R1+0x610] ;  /* 0x0006100001d67983 */ /* 0x002ea80000300800 */
[----:B------:R-:W2:Y:S01]  /*16860*/  LDL.LU R11, [R1+0x630] ;  /* 0x00063000010b7983 */ /* 0x000ea20000300800 */
[----:B---3--:R-:W-:-:S03]  /*16870*/  IADD3 R10, P1, R10, R4, RZ ;  /* 0x000000040a0a7210 */ /* 0x008fc60007f3e0ff */
[----:B------:R1:W-:Y:S01]  /*16880*/  LDGSTS.E [R5+0x32d00], desc[UR16][R8.64], P0 ;  /* 0x32d0000008057fae */ /* 0x0003e20008121850 */
[----:B------:R-:W-:-:S03]  /*16890*/  IADD3 R212, P2, R212, R4, RZ ;  /* 0x00000004d4d47210 */ /* 0x000fc60007f5e0ff */
[----:B------:R3:W-:Y:S01]  /*168a0*/  STL [R1+0x5d4], R10 ;  /* 0x0005d40a01007387 */ /* 0x0007e20000100800 */
[----:B------:R-:W-:Y:S01]  /*168b0*/  IADD3.X R12, R12, R3, RZ, P1, !PT ;  /* 0x000000030c0c7210 */ /* 0x000fe20000ffe4ff */
[----:B-1----:R-:W-:Y:S02]  /*168c0*/  IMAD.MOV.U32 R8, RZ, RZ, R10 ;  /* 0x000000ffff087224 */ /* 0x002fe400078e000a */
[----:B------:R-:W-:Y:S02]  /*168d0*/  IMAD.X R215, R215, 0x1, R3, P2 ;  /* 0x00000001d7d77824 */ /* 0x000fe400010e0603 */
[----:B------:R-:W-:Y:S01]  /*168e0*/  IMAD.MOV.U32 R9, RZ, RZ, R12 ;  /* 0x000000ffff097224 */ /* 0x000fe200078e000c */
[----:B------:R1:W-:Y:S04]  /*168f0*/  STL [R1+0x5d0], R12 ;  /* 0x0005d00c01007387 */ /* 0x0003e80000100800 */
[----:B------:R1:W-:Y:S04]  /*16900*/  STL [R1+0x5f4], R212 ;  /* 0x0005f4d401007387 */ /* 0x0003e80000100800 */
[----:B---3--:R-:W3:Y:S04]  /*16910*/  LDL.LU R10, [R1+0x45c] ;  /* 0x00045c00010a7983 */ /* 0x008ee80000300800 */
[----:B------:R1:W-:Y:S04]  /*16920*/  LDGSTS.E [R5+0x33100], desc[UR16][R8.64], P0 ;  /* 0x3310000008057fae */ /* 0x0003e80008121850 */
[----:B------:R1:W-:Y:S04]  /*16930*/  STL [R1+0x5f0], R215 ;  /* 0x0005f0d701007387 */ /* 0x0003e80000100800 */
[----:B-1----:R-:W3:Y:S01]  /*16940*/  LDL.LU R12, [R1+0x47c] ;  /* 0x00047c00010c7983 */ /* 0x002ee20000300800 */
[----:B------:R-:W-:Y:S01]  /*16950*/  MOV R8, R212 ;  /* 0x000000d400087202 */ /* 0x000fe20000000f00 */
[----:B------:R-:W-:-:S02]  /*16960*/  IMAD.MOV.U32 R9, RZ, RZ, R215 ;  /* 0x000000ffff097224 */ /* 0x000fc400078e00d7 */
[----:B------:R-:W3:Y:S04]  /*16970*/  LDL.LU R212, [R1+0x458] ;  /* 0x0004580001d47983 */ /* 0x000ee80000300800 */
[----:B------:R1:W-:Y:S04]  /*16980*/  LDGSTS.E [R5+0x33500], desc[UR16][R8.64], P0 ;  /* 0x3350000008057fae */ /* 0x0003e80008121850 */
[----:B------:R-:W3:Y:S01]  /*16990*/  LDL.LU R215, [R1+0x478] ;  /* 0x0004780001d77983 */ /* 0x000ee20000300800 */
[-C--:B----4-:R-:W-:Y:S02]  /*169a0*/  IADD3 R213, P1, R213, R4.reuse, RZ ;  /* 0x00000004d5d57210 */ /* 0x090fe40007f3e0ff */
[----:B------:R-:W-:-:S02]  /*169b0*/  IADD3 R6, P2, R6, R4, RZ ;  /* 0x0000000406067210 */ /* 0x000fc40007f5e0ff */
[----:B-1----:R-:W-:Y:S01]  /*169c0*/  MOV R8, R213 ;  /* 0x000000d500087202 */ /* 0x002fe20000000f00 */
[--C-:B--2---:R-:W-:Y:S01]  /*169d0*/  IMAD.X R214, R214, 0x1, R3.reuse, P1 ;  /* 0x00000001d6d67824 */ /* 0x104fe200008e0603 */
[----:B------:R1:W-:Y:S01]  /*169e0*/  STL [R1+0x614], R213 ;  /* 0x000614d501007387 */ /* 0x0003e20000100800 */
[----:B------:R-:W-:Y:S02]  /*169f0*/  IMAD.X R11, R11, 0x1, R3, P2 ;  /* 0x000000010b0b7824 */ /* 0x000fe400010e0603 */
[----:B------:R-:W-:Y:S01]  /*16a00*/  IMAD.MOV.U32 R9, RZ, RZ, R214 ;  /* 0x000000ffff097224 */ /* 0x000fe200078e00d6 */
        /* <DEDUP_REMOVED lines=10> */
[----:B---3--:R-:W-:-:S03]  /*16ab0*/  IADD3 R10, P1, R10, R4, RZ ;  /* 0x000000040a0a7210 */ /* 0x008fc60007f3e0ff */
[----:B------:R1:W-:Y:S01]  /*16ac0*/  LDGSTS.E [R5+0x33d00], desc[UR16][R8.64], P0 ;  /* 0x33d0000008057fae */ /* 0x0003e20008121850 */
[----:B------:R-:W-:-:S03]  /*16ad0*/  IADD3 R12, P2, R12, R4, RZ ;  /* 0x000000040c0c7210 */ /* 0x000fc60007f5e0ff */
[----:B------:R3:W-:Y:S01]  /*16ae0*/  STL [R1+0x45c], R10 ;  /* 0x00045c0a01007387 */ /* 0x0007e20000100800 */
[----:B------:R-:W-:Y:S02]  /*16af0*/  IADD3.X R212, R212, R3, RZ, P1, !PT ;  /* 0x00000003d4d47210 */ /* 0x000fe40000ffe4ff */
[----:B-1----:R-:W-:Y:S01]  /*16b00*/  LOP3.LUT R9, R14, 0x40, RZ, 0x3c, !PT ;  /* 0x000000400e097812 */ /* 0x002fe200078e3cff */
[----:B------:R-:W-:Y:S02]  /*16b10*/  IMAD.MOV.U32 R8, RZ, RZ, R10 ;  /* 0x000000ffff087224 */ /* 0x000fe400078e000a */
[----:B------:R1:W-:Y:S01]  /*16b20*/  STL [R1+0x458], R212 ;  /* 0x000458d401007387 */ /* 0x0003e20000100800 */
[----:B------:R-:W-:-:S03]  /*16b30*/  IMAD.X R215, R215, 0x1, R3, P2 ;  /* 0x00000001d7d77824 */ /* 0x000fc600010e0603 */
[----:B------:R1:W-:Y:S01]  /*16b40*/  STL [R1+0x47c], R12 ;  /* 0x00047c0c01007387 */ /* 0x0003e20000100800 */
[----:B------:R-:W-:Y:S01]  /*16b50*/  VIADD R5, R9, UR4 ;  /* 0x0000000409057c36 */ /* 0x000fe20008000000 */
[----:B------:R-:W-:Y:S02]  /*16b60*/  MOV R9, R212 ;  /* 0x000000d400097202 */ /* 0x000fe40000000f00 */
[----:B------:R1:W-:Y:S04]  /*16b70*/  STL [R1+0x478], R215 ;  /* 0x000478d701007387 */ /* 0x0003e80000100800 */
[----:B---3--:R-:W3:Y:S04]  /*16b80*/  LDL.LU R10, [R1+0x4dc] ;  /* 0x0004dc00010a7983 */ /* 0x008ee80000300800 */
[----:B------:R1:W-:Y:S04]  /*16b90*/  LDGSTS.E [R5+0x30200], desc[UR16][R8.64], P0 ;  /* 0x3020000008057fae */ /* 0x0003e80008121850 */
[----:B-1----:R-:W3:Y:S01]  /*16ba0*/  LDL.LU R212, [R1+0x4fc] ;  /* 0x0004fc0001d47983 */ /* 0x002ee20000300800 */
[----:B------:R-:W-:-:S02]  /*16bb0*/  IMAD.MOV.U32 R8, RZ, RZ, R12 ;  /* 0x000000ffff087224 */ /* 0x000fc400078e000c */
[----:B------:R-:W-:Y:S01]  /*16bc0*/  IMAD.MOV.U32 R9, RZ, RZ, R215 ;  /* 0x000000ffff097224 */ /* 0x000fe200078e00d7 */
[----:B------:R-:W3:Y:S04]  /*16bd0*/  LDL.LU R12, [R1+0x4d8] ;  /* 0x0004d800010c7983 */ /* 0x000ee80000300800 */
[----:B------:R-:W3:Y:S04]  /*16be0*/  LDL.LU R215, [R1+0x4f8] ;  /* 0x0004f80001d77983 */ /* 0x000ee80000300800 */
[----:B------:R1:W-:Y:S01]  /*16bf0*/  LDGSTS.E [R5+0x30600], desc[UR16][R8.64], P0 ;  /* 0x3060000008057fae */ /* 0x0003e20008121850 */
[----:B--2---:R-:W-:-:S05]  /*16c00*/  IADD3 R6, P1, R6, R4, RZ ;  /* 0x0000000406067210 */ /* 0x004fca0007f3e0ff */
[----:B------:R-:W-:Y:S01]  /*16c10*/  IMAD.X R213, R213, 0x1, R3, P1 ;  /* 0x00000001d5d57824 */ /* 0x000fe200008e0603 */
[----:B----4-:R-:W-:Y:S01]  /*16c20*/  IADD3 R11, P2, R11, R4, RZ ;  /* 0x000000040b0b7210 */ /* 0x010fe20007f5e0ff */
[----:B------:R2:W-:Y:S01]  /*16c30*/  STL [R1+0x49c], R6 ;  /* 0x00049c0601007387 */ /* 0x0005e20000100800 */
[----:B-1----:R-:W-:Y:S02]  /*16c40*/  IMAD.MOV.U32 R8, RZ, RZ, R6 ;  /* 0x000000ffff087224 */ /* 0x002fe400078e0006 */
[----:B------:R-:W-:Y:S01]  /*16c50*/  IADD3.X R214, R214, R3, RZ, P2, !PT ;  /* 0x00000003d6d67210 */ /* 0x000fe200017fe4ff */
[----:B------:R1:W-:Y:S01]  /*16c60*/  STL [R1+0x498], R213 ;  /* 0x000498d501007387 */ /* 0x0003e20000100800 */
[----:B------:R-:W-:-:S03]  /*16c70*/  IMAD.MOV.U32 R9, RZ, RZ, R213 ;  /* 0x000000ffff097224 */ /* 0x000fc600078e00d5 */
[----:B------:R4:W-:Y:S04]  /*16c80*/  STL [R1+0x4bc], R11 ;  /* 0x0004bc0b01007387 */ /* 0x0009e80000100800 */
[----:B--2---:R-:W2:Y:S04]  /*16c90*/  LDL.LU R6, [R1+0x51c] ;  /* 0x00051c0001067983 */ /* 0x004ea80000300800 */
[----:B------:R4:W-:Y:S04]  /*16ca0*/  STL [R1+0x4b8], R214 ;  /* 0x0004b8d601007387 */ /* 0x0009e80000100800 */
[----:B------:R4:W-:Y:S04]  /*16cb0*/  LDGSTS.E [R5+0x30a00], desc[UR16][R8.64], P0 ;  /* 0x30a0000008057fae */ /* 0x0009e80008121850 */
[----:B-1----:R-:W2:Y:S01]  /*16cc0*/  LDL.LU R213, [R1+0x53c] ;  /* 0x00053c0001d57983 */ /* 0x002ea20000300800 */
[----:B----4-:R-:W-:-:S03]  /*16cd0*/  IMAD.MOV.U32 R8, RZ, RZ, R11 ;  /* 0x000000ffff087224 */ /* 0x010fc600078e000b */
[----:B------:R-:W4:Y:S01]  /*16ce0*/  LDL.LU R11, [R1+0x518] ;  /* 0x00051800010b7983 */ /* 0x000f220000300800 */
[----:B------:R-:W-:-:S03]  /*16cf0*/  MOV R9, R214 ;  /* 0x000000d600097202 */ /* 0x000fc60000000f00 */
[----:B------:R-:W4:Y:S01]  /*16d00*/  LDL.LU R214, [R1+0x538] ;  /* 0x0005380001d67983 */ /* 0x000f220000300800 */
[-C--:B---3--:R-:W-:Y:S02]  /*16d10*/  IADD3 R10, P1, R10, R4.reuse, RZ ;  /* 0x000000040a0a7210 */ /* 0x088fe40007f3e0ff */
[----:B------:R-:W-:Y:S01]  /*16d20*/  IADD3 R212, P2, R212, R4, RZ ;  /* 0x00000004d4d47210 */ /* 0x000fe20007f5e0ff */
[----:B------:R1:W-:Y:S04]  /*16d30*/  LDGSTS.E [R5+0x30e00], desc[UR16][R8.64], P0 ;  /* 0x30e0000008057fae */ /* 0x0003e80008121850 */
[----:B------:R3:W-:Y:S01]  /*16d40*/  STL [R1+0x4dc], R10 ;  /* 0x0004dc0a01007387 */ /* 0x0007e20000100800 */
[--C-:B------:R-:W-:Y:S02]  /*16d50*/  IMAD.X R12, R12, 0x1, R3.reuse, P1 ;  /* 0x000000010c0c7824 */ /* 0x100fe400008e0603 */
[----:B------:R-:W-:-:S03]  /*16d60*/  IMAD.X R215, R215, 0x1, R3, P2 ;  /* 0x00000001d7d77824 */ /* 0x000fc600010e0603 */
[----:B------:R3:W-:Y:S01]  /*16d70*/  STL [R1+0x4d8], R12 ;  /* 0x0004d80c01007387 */ /* 0x0007e20000100800 */
[----:B-1----:R-:W-:Y:S01]  /*16d80*/  IMAD.MOV.U32 R8, RZ, RZ, R10 ;  /* 0x000000ffff087224 */ /* 0x002fe200078e000a */
[----:B------:R-:W-:Y:S02]  /*16d90*/  MOV R9, R12 ;  /* 0x0000000c00097202 */ /* 0x000fe40000000f00 */
[----:B------:R1:W-:Y:S04]  /*16da0*/  STL [R1+0x4fc], R212 ;  /* 0x0004fcd401007387 */ /* 0x0003e80000100800 */
[----:B---3--:R-:W3:Y:S04]  /*16db0*/  LDL.LU R10, [R1+0x55c] ;  /* 0x00055c00010a7983 */ /* 0x008ee80000300800 */
[----:B------:R1:W-:Y:S04]  /*16dc0*/  STL [R1+0x4f8], R215 ;  /* 0x0004f8d701007387 */ /* 0x0003e80000100800 */
[----:B------:R1:W-:Y:S04]  /*16dd0*/  LDGSTS.E [R5+0x31200], desc[UR16][R8.64], P0 ;  /* 0x3120000008057fae */ /* 0x0003e80008121850 */
[----:B------:R-:W3:Y:S01]  /*16de0*/  LDL.LU R12, [R1+0x57c] ;  /* 0x00057c00010c7983 */ /* 0x000ee20000300800 */
[----:B-1----:R-:W-:-:S02]  /*16df0*/  IMAD.MOV.U32 R8, RZ, RZ, R212 ;  /* 0x000000ffff087224 */ /* 0x002fc400078e00d4 */
[----:B------:R-:W-:Y:S01]  /*16e00*/  IMAD.MOV.U32 R9, RZ, RZ, R215 ;  /* 0x000000ffff097224 */ /* 0x000fe200078e00d7 */
[----:B------:R-:W3:Y:S04]  /*16e10*/  LDL.LU R212, [R1+0x558] ;  /* 0x0005580001d47983 */ /* 0x000ee80000300800 */
[----:B------:R-:W3:Y:S04]  /*16e20*/  LDL.LU R215, [R1+0x578] ;  /* 0x0005780001d77983 */ /* 0x000ee80000300800 */
[----:B------:R1:W-:Y:S01]  /*16e30*/  LDGSTS.E [R5+0x31600], desc[UR16][R8.64], P0 ;  /* 0x3160000008057fae */ /* 0x0003e20008121850 */
[----:B--2---:R-:W-:-:S05]  /*16e40*/  IADD3 R6, P1, R6, R4, RZ ;  /* 0x0000000406067210 */ /* 0x004fca0007f3e0ff */
[----:B------:R2:W-:Y:S01]  /*16e50*/  STL [R1+0x51c], R6 ;  /* 0x00051c0601007387 */ /* 0x0005e20000100800 */
[----:B-1----:R-:W-:Y:S01]  /*16e60*/  IMAD.MOV.U32 R8, RZ, RZ, R6 ;  /* 0x000000ffff087224 */ /* 0x002fe200078e0006 */
[----:B------:R-:W-:Y:S01]  /*16e70*/  IADD3 R213, P2, R213, R4, RZ ;  /* 0x00000004d5d57210 */ /* 0x000fe20007f5e0ff */
[----:B----4-:R-:W-:-:S03]  /*16e80*/  IMAD.X R11, R11, 0x1, R3, P1 ;  /* 0x000000010b0b7824 */ /* 0x010fc600008e0603 */
[----:B------:R-:W-:Y:S02]  /*16e90*/  IADD3.X R214, R214, R3, RZ, P2, !PT ;  /* 0x00000003d6d67210 */ /* 0x000fe400017fe4ff */
        /* <DEDUP_REMOVED lines=15> */
[----:B------:R-:W-:Y:S02]  /*16f90*/  IMAD.X R212, R212, 0x1, R3, P1 ;  /* 0x00000001d4d47824 */ /* 0x000fe400008e0603 */
[----:B-1----:R-:W-:-:S02]  /*16fa0*/  IMAD.MOV.U32 R8, RZ, RZ, R10 ;  /* 0x000000ffff087224 */ /* 0x002fc400078e000a */
[----:B------:R-:W-:Y:S01]  /*16fb0*/  IMAD.X R215, R215, 0x1, R3, P2 ;  /* 0x00000001d7d77824 */ /* 0x000fe200010e0603 */
[----:B------:R1:W-:Y:S01]  /*16fc0*/  STL [R1+0x558], R212 ;  /* 0x000558d401007387 */ /* 0x0003e20000100800 */
[----:B------:R-:W-:-:S03]  /*16fd0*/  MOV R9, R212 ;  /* 0x000000d400097202 */ /* 0x000fc60000000f00 */
[----:B------:R1:W-:Y:S04]  /*16fe0*/  STL [R1+0x57c], R12 ;  /* 0x00057c0c01007387 */ /* 0x0003e80000100800 */
[----:B---3--:R-:W3:Y:S04]  /*16ff0*/  LDL.LU R10, [R1+0x5dc] ;  /* 0x0005dc00010a7983 */ /* 0x008ee80000300800 */
[----:B------:R1:W-:Y:S04]  /*17000*/  STL [R1+0x578], R215 ;  /* 0x000578d701007387 */ /* 0x0003e80000100800 */
        /* <DEDUP_REMOVED lines=8> */
[----:B------:R-:W-:Y:S01]  /*17090*/  STL [R1+0x59c], R6 ;  /* 0x00059c0601007387 */ /* 0x000fe20000100800 */
[----:B-1----:R-:W-:Y:S01]  /*170a0*/  IMAD.MOV.U32 R8, RZ, RZ, R6 ;  /* 0x000000ffff087224 */ /* 0x002fe200078e0006 */
[----:B------:R-:W-:Y:S01]  /*170b0*/  IADD3 R11, P2, R11, R4, RZ ;  /* 0x000000040b0b7210 */ /* 0x000fe20007f5e0ff */
[----:B----4-:R-:W-:-:S03]  /*170c0*/  IMAD.X R213, R213, 0x1, R3, P1 ;  /* 0x00000001d5d57824 */ /* 0x010fc600008e0603 */
[----:B------:R-:W-:Y:S02]  /*170d0*/  IADD3.X R214, R214, R3, RZ, P2, !PT ;  /* 0x00000003d6d67210 */ /* 0x000fe400017fe4ff */
[----:B------:R1:W-:Y:S01]  /*170e0*/  STL [R1+0x598], R213 ;  /* 0x000598d501007387 */ /* 0x0003e20000100800 */
[----:B------:R-:W-:-:S03]  /*170f0*/  IMAD.MOV.U32 R9, RZ, RZ, R213 ;  /* 0x000000ffff097224 */ /* 0x000fc600078e00d5 */
[----:B------:R-:W-:Y:S04]  /*17100*/  STL [R1+0x5bc], R11 ;  /* 0x0005bc0b01007387 */ /* 0x000fe80000100800 */
[----:B------:R2:W-:Y:S04]  /*17110*/  LDGSTS.E [R5+0x32a00], desc[UR16][R8.64], P0 ;  /* 0x32a0000008057fae */ /* 0x0005e80008121850 */
[----:B-1----:R-:W4:Y:S04]  /*17120*/  LDL.LU R213, [R1+0x61c] ;  /* 0x00061c0001d57983 */ /* 0x002f280000300800 */
[----:B------:R1:W-:Y:S04]  /*17130*/  STL [R1+0x5b8], R214 ;  /* 0x0005b8d601007387 */ /* 0x0003e80000100800 */
[----:B------:R-:W4:Y:S01]  /*17140*/  LDL.LU R6, [R1+0x63c] ;  /* 0x00063c0001067983 */ /* 0x000f220000300800 */
[----:B--2---:R-:W-:Y:S01]  /*17150*/  MOV R9, R214 ;  /* 0x000000d600097202 */ /* 0x004fe20000000f00 */
[----:B------:R-:W-:-:S02]  /*17160*/  IMAD.MOV.U32 R8, RZ, RZ, R11 ;  /* 0x000000ffff087224 */ /* 0x000fc400078e000b */
[----:B-1----:R-:W2:Y:S04]  /*17170*/  LDL.LU R214, [R1+0x618] ;  /* 0x0006180001d67983 */ /* 0x002ea80000300800 */
[----:B------:R-:W2:Y:S01]  /*17180*/  LDL.LU R11, [R1+0x638] ;  /* 0x00063800010b7983 */ /* 0x000ea20000300800 */
[----:B---3--:R-:W-:-:S03]  /*17190*/  IADD3 R10, P1, R10, R4, RZ ;  /* 0x000000040a0a7210 */ /* 0x008fc60007f3e0ff */
[----:B------:R1:W-:Y:S01]  /*171a0*/  LDGSTS.E [R5+0x32e00], desc[UR16][R8.64], P0 ;  /* 0x32e0000008057fae */ /* 0x0003e20008121850 */
[----:B------:R-:W-:-:S03]  /*171b0*/  IADD3 R212, P2, R212, R4, RZ ;  /* 0x00000004d4d47210 */ /* 0x000fc60007f5e0ff */
[----:B------:R3:W-:Y:S01]  /*171c0*/  STL [R1+0x5dc], R10 ;  /* 0x0005dc0a01007387 */ /* 0x0007e20000100800 */
[----:B------:R-:W-:Y:S02]  /*171d0*/  IMAD.X R12, R12, 0x1, R3, P1 ;  /* 0x000000010c0c7824 */ /* 0x000fe400008e0603 */
[----:B-1----:R-:W-:-:S03]  /*171e0*/  IMAD.MOV.U32 R8, RZ, RZ, R10 ;  /* 0x000000ffff087224 */ /* 0x002fc600078e000a */
[----:B------:R-:W-:Y:S01]  /*171f0*/  MOV R9, R12 ;  /* 0x0000000c00097202 */ /* 0x000fe20000000f00 */
[----:B------:R-:W-:Y:S01]  /*17200*/  IMAD.X R215, R215, 0x1, R3, P2 ;  /* 0x00000001d7d77824 */ /* 0x000fe200010e0603 */
[----:B------:R1:W-:Y:S04]  /*17210*/  STL [R1+0x5d8], R12 ;  /* 0x0005d80c01007387 */ /* 0x0003e80000100800 */
[----:B------:R-:W-:Y:S04]  /*17220*/  STL [R1+0x5fc], R212 ;  /* 0x0005fcd401007387 */ /* 0x000fe80000100800 */
[----:B------:R1:W-:Y:S04]  /*17230*/  LDGSTS.E [R5+0x33200], desc[UR16][R8.64], P0 ;  /* 0x3320000008057fae */ /* 0x0003e80008121850 */
[----:B---3--:R-:W3:Y:S04]  /*17240*/  LDL.LU R10, [R1+0x464] ;  /* 0x00046400010a7983 */ /* 0x008ee80000300800 */
[----:B------:R1:W-:Y:S02]  /*17250*/  STL [R1+0x5f8], R215 ;  /* 0x0005f8d701007387 */ /* 0x0003e40000100800 */
[----:B-1----:R-:W-:-:S02]  /*17260*/  IMAD.MOV.U32 R8, RZ, RZ, R212 ;  /* 0x000000ffff087224 */ /* 0x002fc400078e00d4 */
[----:B------:R-:W3:Y:S01]  /*17270*/  LDL.LU R12, [R1+0x484] ;  /* 0x00048400010c7983 */ /* 0x000ee20000300800 */
[----:B------:R-:W-:-:S03]  /*17280*/  IMAD.MOV.U32 R9, RZ, RZ, R215 ;  /* 0x000000ffff097224 */ /* 0x000fc600078e00d7 */
[----:B------:R-:W3:Y:S04]  /*17290*/  LDL.LU R215, [R1+0x460] ;  /* 0x0004600001d77983 */ /* 0x000ee80000300800 */
[----:B------:R1:W-:Y:S04]  /*172a0*/  LDGSTS.E [R5+0x33600], desc[UR16][R8.64], P0 ;  /* 0x3360000008057fae */ /* 0x0003e80008121850 */
[----:B------:R-:W3:Y:S01]  /*172b0*/  LDL.LU R212, [R1+0x480] ;  /* 0x0004800001d47983 */ /* 0x000ee20000300800 */
[-C--:B----4-:R-:W-:Y:S02]  /*172c0*/  IADD3 R213, P1, R213, R4.reuse, RZ ;  /* 0x00000004d5d57210 */ /* 0x090fe40007f3e0ff */
[----:B------:R-:W-:-:S03]  /*172d0*/  IADD3 R6, P2, R6, R4, RZ ;  /* 0x0000000406067210 */ /* 0x000fc60007f5e0ff */
[----:B-1----:R-:W-:Y:S02]  /*172e0*/  IMAD.MOV.U32 R8, RZ, RZ, R213 ;  /* 0x000000ffff087224 */ /* 0x002fe400078e00d5 */
[----:B--2---:R-:W-:Y:S01]  /*172f0*/  IMAD.X R214, R214, 0x1, R3, P1 ;  /* 0x00000001d6d67824 */ /* 0x004fe200008e0603 */
[----:B------:R-:W-:Y:S01]  /*17300*/  STL [R1+0x61c], R213 ;  /* 0x00061cd501007387 */ /* 0x000fe20000100800 */
[----:B------:R-:W-:Y:S02]  /*17310*/  IADD3.X R11, R11, R3, RZ, P2, !PT ;  /* 0x000000030b0b7210 */ /* 0x000fe400017fe4ff */
[----:B------:R-:W-:Y:S01]  /*17320*/  IMAD.MOV.U32 R9, RZ, RZ, R214 ;  /* 0x000000ffff097224 */ /* 0x000fe200078e00d6 */
[----:B------:R1:W-:Y:S04]  /*17330*/  STL [R1+0x618], R214 ;  /* 0x000618d601007387 */ /* 0x0003e80000100800 */
[----:B------:R2:W-:Y:S04]  /*17340*/  STL [R1+0x63c], R6 ;  /* 0x00063c0601007387 */ /* 0x0005e80000100800 */
[----:B------:R4:W-:Y:S04]  /*17350*/  LDGSTS.E [R5+0x33a00], desc[UR16][R8.64], P0 ;  /* 0x33a0000008057fae */ /* 0x0009e80008121850 */
[----:B------:R2:W-:Y:S04]  /*17360*/  STL [R1+0x638], R11 ;  /* 0x0006380b01007387 */ /* 0x0005e80000100800 */
[----:B-1----:R-:W3:Y:S01]  /*17370*/  LDL.LU R214, [R1+0x4a0] ;  /* 0x0004a00001d67983 */ /* 0x002ee20000300800 */
[----:B----4-:R-:W-:-:S03]  /*17380*/  IMAD.MOV.U32 R8, RZ, RZ, R6 ;  /* 0x000000ffff087224 */ /* 0x010fc600078e0006 */
[----:B--2---:R-:W2:Y:S01]  /*17390*/  LDL.LU R6, [R1+0x4a4] ;  /* 0x0004a40001067983 */ /* 0x004ea20000300800 */
[----:B------:R-:W-:-:S03]  /*173a0*/  MOV R9, R11 ;  /* 0x0000000b00097202 */ /* 0x000fc60000000f00 */
[----:B------:R-:W4:Y:S04]  /*173b0*/  LDL.LU R213, [R1+0x4c0] ;  /* 0x0004c00001d57983 */ /* 0x000f280000300800 */
[----:B------:R-:W4:Y:S04]  /*173c0*/  LDL.LU R11, [R1+0x4c4] ;  /* 0x0004c400010b7983 */ /* 0x000f280000300800 */
[----:B------:R1:W-:Y:S01]  /*173d0*/  LDGSTS.E [R5+0x33e00], desc[UR16][R8.64], P0 ;  /* 0x33e0000008057fae */ /* 0x0003e20008121850 */
[-C--:B---3--:R-:W-:Y:S02]  /*173e0*/  IADD3 R10, P1, R10, R4.reuse, RZ ;  /* 0x000000040a0a7210 */ /* 0x088fe40007f3e0ff */
[----:B------:R-:W-:-:S02]  /*173f0*/  IADD3 R12, P2, R12, R4, RZ ;  /* 0x000000040c0c7210 */ /* 0x000fc40007f5e0ff */
[----:B-1----:R-:W-:Y:S01]  /*17400*/  LOP3.LUT R9, R14, 0x60, RZ, 0x3c, !PT ;  /* 0x000000600e097812 */ /* 0x002fe200078e3cff */
[----:B------:R-:W-:Y:S01]  /*17410*/  IMAD.X R215, R215, 0x1, R3, P1 ;  /* 0x00000001d7d77824 */ /* 0x000fe200008e0603 */
[----:B------:R1:W-:Y:S03]  /*17420*/  STL [R1+0x464], R10 ;  /* 0x0004640a01007387 */ /* 0x0003e60000100800 */
[----:B------:R-:W-:Y:S01]  /*17430*/  VIADD R5, R9, UR4 ;  /* 0x0000000409057c36 */ /* 0x000fe20008000000 */
[----:B------:R-:W-:Y:S01]  /*17440*/  MOV R8, R10 ;  /* 0x0000000a00087202 */ /* 0x000fe20000000f00 */
[----:B------:R-:W-:Y:S01]  /*17450*/  IMAD.MOV.U32 R9, RZ, RZ, R215 ;  /* 0x000000ffff097224 */ /* 0x000fe200078e00d7 */
[----:B------:R3:W-:Y:S01]  /*17460*/  STL [R1+0x460], R215 ;  /* 0x000460d701007387 */ /* 0x0007e20000100800 */
[----:B------:R-:W-:-:S03]  /*17470*/  IMAD.X R212, R212, 0x1, R3, P2 ;  /* 0x00000001d4d47824 */ /* 0x000fc600010e0603 */
[----:B------:R3:W-:Y:S04]  /*17480*/  STL [R1+0x484], R12 ;  /* 0x0004840c01007387 */ /* 0x0007e80000100800 */
[----:B------:R3:W-:Y:S04]  /*17490*/  STL [R1+0x480], R212 ;  /* 0x000480d401007387 */ /* 0x0007e80000100800 */
[----:B-1----:R-:W4:Y:S04]  /*174a0*/  LDL.LU R10, [R1+0x4e4] ;  /* 0x0004e400010a7983 */ /* 0x002f280000300800 */
[----:B------:R1:W-:Y:S04]  /*174b0*/  LDGSTS.E [R5+0x30300], desc[UR16][R8.64], P0 ;  /* 0x3030000008057fae */ /* 0x0003e80008121850 */
[----:B---3--:R-:W3:Y:S01]  /*174c0*/  LDL.LU R215, [R1+0x504] ;  /* 0x0005040001d77983 */ /* 0x008ee20000300800 */
[----:B-1----:R-:W-:-:S02]  /*174d0*/  IMAD.MOV.U32 R8, RZ, RZ, R12 ;  /* 0x000000ffff087224 */ /* 0x002fc400078e000c */
[----:B------:R-:W-:Y:S01]  /*174e0*/  IMAD.MOV.U32 R9, RZ, RZ, R212 ;  /* 0x000000ffff097224 */ /* 0x000fe200078e00d4 */
[----:B------:R-:W3:Y:S04]  /*174f0*/  LDL.LU R12, [R1+0x4e0] ;  /* 0x0004e000010c7983 */ /* 0x000ee80000300800 */
[----:B------:R-:W3:Y:S04]  /*17500*/  LDL.LU R212, [R1+0x500] ;  /* 0x0005000001d47983 */ /* 0x000ee80000300800 */
[----:B------:R1:W-:Y:S01]  /*17510*/  LDGSTS.E [R5+0x30700], desc[UR16][R8.64], P0 ;  /* 0x3070000008057fae */ /* 0x0003e20008121850 */
[----:B--2---:R-:W-:-:S04]  /*17520*/  IADD3 R6, P1, R6, R4, RZ ;  /* 0x0000000406067210 */ /* 0x004fc80007f3e0ff */
[----:B------:R-:W-:Y:S02]  /*17530*/  IADD3.X R214, R214, R3, RZ, P1, !PT ;  /* 0x00000003d6d67210 */ /* 0x000fe40000ffe4ff */
[----:B----4-:R-:W-:Y:S01]  /*17540*/  IADD3 R11, P2, R11, R4, RZ ;  /* 0x000000040b0b7210 */ /* 0x010fe20007f5e0ff */
[----:B------:R2:W-:Y:S01]  /*17550*/  STL [R1+0x4a4], R6 ;  /* 0x0004a40601007387 */ /* 0x0005e20000100800 */
[----:B-1----:R-:W-:Y:S02]  /*17560*/  IMAD.MOV.U32 R8, RZ, RZ, R6 ;  /* 0x000000ffff087224 */ /* 0x002fe400078e0006 */
[----:B------:R-:W-:Y:S01]  /*17570*/  IMAD.MOV.U32 R9, RZ, RZ, R214 ;  /* 0x000000ffff097224 */ /* 0x000fe200078e00d6 */
[----:B------:R1:W-:Y:S01]  /*17580*/  STL [R1+0x4a0], R214 ;  /* 0x0004a0d601007387 */ /* 0x0003e20000100800 */
[----:B------:R-:W-:-:S03]  /*17590*/  IMAD.X R213, R213, 0x1, R3, P2 ;  /* 0x00000001d5d57824 */ /* 0x000fc600010e0603 */
[----:B------:R4:W-:Y:S04]  /*175a0*/  STL [R1+0x4c4], R11 ;  /* 0x0004c40b01007387 */ /* 0x0009e80000100800 */
[----:B--2---:R-:W2:Y:S04]  /*175b0*/  LDL.LU R6, [R1+0x524] ;  /* 0x0005240001067983 */ /* 0x004ea80000300800 */
[----:B------:R4:W-:Y:S04]  /*175c0*/  STL [R1+0x4c0], R213 ;  /* 0x0004c0d501007387 */ /* 0x0009e80000100800 */
[----:B------:R4:W-:Y:S04]  /*175d0*/  LDGSTS.E [R5+0x30b00], desc[UR16][R8.64], P0 ;  /* 0x30b0000008057fae */ /* 0x0009e80008121850 */
[----:B-1----:R-:W2:Y:S01]  /*175e0*/  LDL.LU R214, [R1+0x544] ;  /* 0x0005440001d67983 */ /* 0x002ea20000300800 */
[----:B----4-:R-:W-:-:S03]  /*175f0*/  MOV R8, R11 ;  /* 0x0000000b00087202 */ /* 0x010fc60000000f00 */
[----:B------:R-:W4:Y:S01]  /*17600*/  LDL.LU R11, [R1+0x520] ;  /* 0x00052000010b7983 */ /* 0x000f220000300800 */
[----:B------:R-:W-:-:S03]  /*17610*/  IMAD.MOV.U32 R9, RZ, RZ, R213 ;  /* 0x000000ffff097224 */ /* 0x000fc600078e00d5 */
[----:B------:R-:W4:Y:S01]  /*17620*/  LDL.LU R213, [R1+0x540] ;  /* 0x0005400001d57983 */ /* 0x000f220000300800 */
[----:B------:R-:W-:-:S03]  /*17630*/  IADD3 R10, P1, R10, R4, RZ ;  /* 0x000000040a0a7210 */ /* 0x000fc60007f3e0ff */
[----:B------:R1:W-:Y:S01]  /*17640*/  LDGSTS.E [R5+0x30f00], desc[UR16][R8.64], P0 ;  /* 0x30f0000008057fae */ /* 0x0003e20008121850 */
[----:B---3--:R-:W-:Y:S01]  /*17650*/  IADD3 R215, P2, R215, R4, RZ ;  /* 0x00000004d7d77210 */ /* 0x008fe20007f5e0ff */
[----:B------:R-:W-:Y:S01]  /*17660*/  IMAD.X R12, R12, 0x1, R3, P1 ;  /* 0x000000010c0c7824 */ /* 0x000fe200008e0603 */
[----:B-1----:R-:W-:-:S03]  /*17670*/  MOV R8, R10 ;  /* 0x0000000a00087202 */ /* 0x002fc60000000f00 */
[----:B------:R-:W-:Y:S02]  /*17680*/  IMAD.MOV.U32 R9, RZ, RZ, R12 ;  /* 0x000000ffff097224 */ /* 0x000fe400078e000c */
[----:B------:R-:W-:-:S03]  /*17690*/  IMAD.X R212, R212, 0x1, R3, P2 ;  /* 0x00000001d4d47824 */ /* 0x000fc600010e0603 */
[----:B------:R1:W-:Y:S04]  /*176a0*/  LDGSTS.E [R5+0x31300], desc[UR16][R8.64], P0 ;  /* 0x3130000008057fae */ /* 0x0003e80008121850 */
[----:B------:R-:W-:Y:S04]  /*176b0*/  STL [R1+0x4e4], R10 ;  /* 0x0004e40a01007387 */ /* 0x000fe80000100800 */
[----:B------:R3:W-:Y:S01]  /*176c0*/  STL [R1+0x4e0], R12 ;  /* 0x0004e00c01007387 */ /* 0x0007e20000100800 */
[----:B-1----:R-:W-:Y:S02]  /*176d0*/  IMAD.MOV.U32 R8, RZ, RZ, R215 ;  /* 0x000000ffff087224 */ /* 0x002fe400078e00d7 */
[----:B------:R-:W-:Y:S01]  /*176e0*/  IMAD.MOV.U32 R9, RZ, RZ, R212 ;  /* 0x000000ffff097224 */ /* 0x000fe200078e00d4 */
[----:B------:R-:W-:Y:S04]  /*176f0*/  STL [R1+0x504], R215 ;  /* 0x000504d701007387 */ /* 0x000fe80000100800 */
[----:B---3--:R-:W3:Y:S04]  /*17700*/  LDL.LU R12, [R1+0x564] ;  /* 0x00056400010c7983 */ /* 0x008ee80000300800 */
[----:B------:R1:W-:Y:S04]  /*17710*/  LDGSTS.E [R5+0x31700], desc[UR16][R8.64], P0 ;  /* 0x3170000008057fae */ /* 0x0003e80008121850 */
[----:B------:R1:W-:Y:S04]  /*17720*/  STL [R1+0x500], R212 ;  /* 0x000500d401007387 */ /* 0x0003e80000100800 */
[----:B------:R-:W3:Y:S04]  /*17730*/  LDL.LU R10, [R1+0x584] ;  /* 0x00058400010a7983 */ /* 0x000ee80000300800 */
[----:B-1----:R-:W5:Y:S04]  /*17740*/  LDL.LU R212, [R1+0x774] ;  /* 0x0007740001d47983 */ /* 0x002f680000300800 */
[----:B------:R-:W3:Y:S01]  /*17750*/  LDL.LU R215, [R1+0x580] ;  /* 0x0005800001d77983 */ /* 0x000ee20000300800 */
[----:B--2---:R-:W-:-:S05]  /*17760*/  IADD3 R6, P1, R6, R4, RZ ;  /* 0x0000000406067210 */ /* 0x004fca0007f3e0ff */
[----:B------:R-:W-:Y:S01]  /*17770*/  IMAD.MOV.U32 R8, RZ, RZ, R6 ;  /* 0x000000ffff087224 */ /* 0x000fe200078e0006 */
[----:B------:R-:W-:Y:S01]  /*17780*/  IADD3 R214, P2, R214, R4, RZ ;  /* 0x00000004d6d67210 */ /* 0x000fe20007f5e0ff */
[----:B------:R-:W-:Y:S01]  /*17790*/  STL [R1+0x524], R6 ;  /* 0x0005240601007387 */ /* 0x000fe20000100800 */
[----:B----4-:R-:W-:-:S05]  /*177a0*/  IADD3.X R11, R11, R3, RZ, P1, !PT ;  /* 0x000000030b0b7210 */ /* 0x010fca0000ffe4ff */
[----:B------:R-:W-:Y:S02]  /*177b0*/  IMAD.MOV.U32 R9, RZ, RZ, R11 ;  /* 0x000000ffff097224 */ /* 0x000fe400078e000b */
[----:B------:R-:W-:Y:S01]  /*177c0*/  IMAD.X R213, R213, 0x1, R3, P2 ;  /* 0x00000001d5d57824 */ /* 0x000fe200010e0603 */
[----:B------:R1:W-:Y:S04]  /*177d0*/  STL [R1+0x520], R11 ;  /* 0x0005200b01007387 */ /* 0x0003e80000100800 */
[----:B------:R2:W-:Y:S04]  /*177e0*/  LDGSTS.E [R5+0x31b00], desc[UR16][R8.64], P0 ;  /* 0x31b0000008057fae */ /* 0x0005e80008121850 */
[----:B------:R-:W-:Y:S04]  /*177f0*/  STL [R1+0x544], R214 ;  /* 0x000544d601007387 */ /* 0x000fe80000100800 */
[----:B-1----:R-:W4:Y:S01]  /*17800*/  LDL.LU R11, [R1+0x5a4] ;  /* 0x0005a400010b7983 */ /* 0x002f220000300800 */
[----:B--2---:R-:W-:Y:S01]  /*17810*/  MOV R8, R214 ;  /* 0x000000d600087202 */ /* 0x004fe20000000f00 */
[----:B------:R-:W-:-:S02]  /*17820*/  IMAD.MOV.U32 R9, RZ, RZ, R213 ;  /* 0x000000ffff097224 */ /* 0x000fc400078e00d5 */
[----:B------:R1:W-:Y:S04]  /*17830*/  STL [R1+0x540], R213 ;  /* 0x000540d501007387 */ /* 0x0003e80000100800 */
[----:B------:R-:W2:Y:S04]  /*17840*/  LDL.LU R6, [R1+0x5c4] ;  /* 0x0005c40001067983 */ /* 0x000ea80000300800 */
[----:B------:R3:W-:Y:S04]  /*17850*/  LDGSTS.E [R5+0x31f00], desc[UR16][R8.64], P0 ;  /* 0x31f0000008057fae */ /* 0x0007e80008121850 */
[----:B-1----:R-:W5:Y:S04]  /*17860*/  LDL.LU R213, [R1+0x770] ;  /* 0x0007700001d57983 */ /* 0x002f680000300800 */
[----:B------:R-:W2:Y:S04]  /*17870*/  LDL.LU R214, [R1+0x5c0] ;  /* 0x0005c00001d67983 */ /* 0x000ea80000300800 */
[----:B------:R-:W4:Y:S01]  /*17880*/  LDL.LU R9, [R1+0x560] ;  /* 0x0005600001097983 */ /* 0x000f220000300800 */
[----:B---3--:R-:W-:-:S04]  /*17890*/  IADD3 R12, P1, R12, R4, RZ ;  /* 0x000000040c0c7210 */ /* 0x008fc80007f3e0ff */
[----:B------:R-:W-:Y:S01]  /*178a0*/  MOV R8, R12 ;  /* 0x0000000c00087202 */ /* 0x000fe20000000f00 */
[----:B------:R1:W-:Y:S01]  /*178b0*/  STL [R1+0x564], R12 ;  /* 0x0005640c01007387 */ /* 0x0003e20000100800 */
[----:B------:R-:W-:-:S05]  /*178c0*/  IADD3 R10, P2, R10, R4, RZ ;  /* 0x000000040a0a7210 */ /* 0x000fca0007f5e0ff */
[--C-:B------:R-:W-:Y:S02]  /*178d0*/  IMAD.X R215, R215, 0x1, R3.reuse, P2 ;  /* 0x00000001d7d77824 */ /* 0x100fe400010e0603 */
[----:B----4-:R-:W-:-:S05]  /*178e0*/  IMAD.X R9, R9, 0x1, R3, P1 ;  /* 0x0000000109097824 */ /* 0x010fca00008e0603 */
[----:B------:R3:W-:Y:S04]  /*178f0*/  STL [R1+0x560], R9 ;  /* 0x0005600901007387 */ /* 0x0007e80000100800 */
[----:B------:R4:W-:Y:S04]  /*17900*/  LDGSTS.E [R5+0x32300], desc[UR16][R8.64], P0 ;  /* 0x3230000008057fae */ /* 0x0009e80008121850 */
[----:B------:R-:W-:Y:S04]  /*17910*/  STL [R1+0x584], R10 ;  /* 0x0005840a01007387 */ /* 0x000fe80000100800 */
[----:B-1----:R-:W2:Y:S01]  /*17920*/  LDL.LU R12, [R1+0x604] ;  /* 0x00060400010c7983 */ /* 0x002ea20000300800 */
[----:B----4-:R-:W-:-:S02]  /*17930*/  IMAD.MOV.U32 R8, RZ, RZ, R10 ;  /* 0x000000ffff087224 */ /* 0x010fc400078e000a */
[----:B---3--:R-:W-:Y:S01]  /*17940*/  IMAD.MOV.U32 R9, RZ, RZ, R215 ;  /* 0x000000ffff097224 */ /* 0x008fe200078e00d7 */
[----:B------:R1:W-:Y:S04]  /*17950*/  STL [R1+0x580], R215 ;  /* 0x000580d701007387 */ /* 0x0003e80000100800 */
[----:B------:R3:W-:Y:S04]  /*17960*/  LDGSTS.E [R5+0x32700], desc[UR16][R8.64], P0 ;  /* 0x3270000008057fae */ /* 0x0007e80008121850 */
[----:B-1----:R-:W4:Y:S04]  /*17970*/  LDL.LU R215, [R1+0x600] ;  /* 0x0006000001d77983 */ /* 0x002f280000300800 */
[----:B------:R-:W4:Y:S04]  /*17980*/  LDL.LU R10, [R1+0x644] ;  /* 0x00064400010a7983 */ /* 0x000f280000300800 */
[----:B------:R-:W4:Y:S01]  /*17990*/  LDL.LU R9, [R1+0x5a0] ;  /* 0x0005a00001097983 */ /* 0x000f220000300800 */
[----:B------:R-:W-:-:S02]  /*179a0*/  IADD3 R11, P1, R11, R4, RZ ;  /* 0x000000040b0b7210 */ /* 0x000fc40007f3e0ff */
[----:B--2---:R-:W-:-:S03]  /*179b0*/  IADD3 R6, P2, R6, R4, RZ ;  /* 0x0000000406067210 */ /* 0x004fc60007f5e0ff */
[----:B---3--:R-:W-:Y:S01]  /*179c0*/  IMAD.MOV.U32 R8, RZ, RZ, R11 ;  /* 0x000000ffff087224 */ /* 0x008fe200078e000b */
[----:B------:R-:W-:Y:S01]  /*179d0*/  IADD3.X R214, R214, R3, RZ, P2, !PT ;  /* 0x00000003d6d67210 */ /* 0x000fe200017fe4ff */
[----:B------:R1:W-:Y:S01]  /*179e0*/  STL [R1+0x5a4], R11 ;  /* 0x0005a40b01007387 */ /* 0x0003e20000100800 */
[----:B----4-:R-:W-:-:S05]  /*179f0*/  IMAD.X R9, R9, 0x1, R3, P1 ;  /* 0x0000000109097824 */ /* 0x010fca00008e0603 */
[----:B------:R2:W-:Y:S04]  /*17a00*/  STL [R1+0x5a0], R9 ;  /* 0x0005a00901007387 */ /* 0x0005e80000100800 */
[----:B------:R3:W-:Y:S04]  /*17a10*/  LDGSTS.E [R5+0x32b00], desc[UR16][R8.64], P0 ;  /* 0x32b0000008057fae */ /* 0x0007e80008121850 */
[----:B------:R-:W-:Y:S04]  /*17a20*/  STL [R1+0x5c4], R6 ;  /* 0x0005c40601007387 */ /* 0x000fe80000100800 */
[----:B-1----:R-:W4:Y:S01]  /*17a30*/  LDL.LU R11, [R1+0x640] ;  /* 0x00064000010b7983 */ /* 0x002f220000300800 */
[----:B---3--:R-:W-:-:S02]  /*17a40*/  IMAD.MOV.U32 R8, RZ, RZ, R6 ;  /* 0x000000ffff087224 */ /* 0x008fc400078e0006 */
[----:B--2---:R-:W-:Y:S01]  /*17a50*/  IMAD.MOV.U32 R9, RZ, RZ, R214 ;  /* 0x000000ffff097224 */ /* 0x004fe200078e00d6 */
[----:B------:R1:W-:Y:S04]  /*17a60*/  STL [R1+0x5c0], R214 ;  /* 0x0005c0d601007387 */ /* 0x0003e80000100800 */
[----:B------:R2:W-:Y:S04]  /*17a70*/  LDGSTS.E [R5+0x32f00], desc[UR16][R8.64], P0 ;  /* 0x32f0000008057fae */ /* 0x0005e80008121850 */
[----:B-1----:R-:W5:Y:S04]  /*17a80*/  LDL.LU R214, [R1+0x76c] ;  /* 0x00076c0001d67983 */ /* 0x002f680000300800 */
[----:B------:R-:W3:Y:S04]  /*17a90*/  LDL R6, [R1+0x648] ;  /* 0x0006480001067983 */ /* 0x000ee80000100800 */
[----:B------:R-:W4:Y:S04]  /*17aa0*/  LDL.LU R8, [R1+0x5e0] ;  /* 0x0005e00001087983 */ /* 0x000f280000300800 */
[----:B------:R-:W2:Y:S01]  /*17ab0*/  LDL.LU R9, [R1+0x5e4] ;  /* 0x0005e40001097983 */ /* 0x000ea20000300800 */
[----:B------:R-:W-:-:S05]  /*17ac0*/  IADD3 R12, P2, R12, R4, RZ ;  /* 0x000000040c0c7210 */ /* 0x000fca0007f5e0ff */
[----:B------:R-:W-:Y:S01]  /*17ad0*/  IMAD.X R215, R215, 0x1, R3, P2 ;  /* 0x00000001d7d77824 */ /* 0x000fe200010e0603 */
[----:B--2---:R-:W-:-:S04]  /*17ae0*/  IADD3 R9, P1, R9, R4, RZ ;  /* 0x0000000409097210 */ /* 0x004fc80007f3e0ff */
[----:B----4-:R-:W-:Y:S01]  /*17af0*/  IADD3.X R8, R8, R3, RZ, P1, !PT ;  /* 0x0000000308087210 */ /* 0x010fe20000ffe4ff */
[----:B------:R1:W-:Y:S04]  /*17b00*/  STL [R1+0x5e4], R9 ;  /* 0x0005e40901007387 */ /* 0x0003e80000100800 */
[----:B------:R2:W-:Y:S01]  /*17b10*/  STL [R1+0x5e0], R8 ;  /* 0x0005e00801007387 */ /* 0x0005e20000100800 */
[----:B-1----:R-:W-:-:S04]  /*17b20*/  LOP3.LUT R9, R9, R8, RZ, 0x3c, !PT ;  /* 0x0000000809097212 */ /* 0x002fc800078e3cff */
[----:B--2---:R-:W-:-:S04]  /*17b30*/  LOP3.LUT R8, R9, R8, RZ, 0x3c, !PT ;  /* 0x0000000809087212 */ /* 0x004fc800078e3cff */
[----:B------:R-:W-:Y:S01]  /*17b40*/  LOP3.LUT R9, R9, R8, RZ, 0x3c, !PT ;  /* 0x0000000809097212 */ /* 0x000fe200078e3cff */
[----:B------:R-:W-:Y:S04]  /*17b50*/  STL [R1+0x604], R12 ;  /* 0x0006040c01007387 */ /* 0x000fe80000100800 */
[----:B------:R1:W-:Y:S04]  /*17b60*/  LDGSTS.E [R5+0x33300], desc[UR16][R8.64], P0 ;  /* 0x3330000008057fae */ /* 0x0003e80008121850 */
[----:B------:R2:W-:Y:S01]  /*17b70*/  STL [R1+0x600], R215 ;  /* 0x000600d701007387 */ /* 0x0005e20000100800 */
[----:B-1----:R-:W-:-:S02]  /*17b80*/  IMAD.MOV.U32 R8, RZ, RZ, R12 ;  /* 0x000000ffff087224 */ /* 0x002fc400078e000c */
[----:B------:R-:W-:Y:S02]  /*17b90*/  IMAD.MOV.U32 R9, RZ, RZ, R215 ;  /* 0x000000ffff097224 */ /* 0x000fe400078e00d7 */
[----:B--2---:R-:W5:Y:S04]  /*17ba0*/  LDL.LU R215, [R1+0x768] ;  /* 0x0007680001d77983 */ /* 0x004f680000300800 */
[----:B------:R-:W5:Y:S04]  /*17bb0*/  LDL.LU R12, [R1+0x764] ;  /* 0x00076400010c7983 */ /* 0x000f680000300800 */
[----:B------:R1:W-:Y:S04]  /*17bc0*/  LDGSTS.E [R5+0x33700], desc[UR16][R8.64], P0 ;  /* 0x3370000008057fae */ /* 0x0003e80008121850 */
[----:B------:R-:W2:Y:S04]  /*17bd0*/  LDL.LU R8, [R1+0x620] ;  /* 0x0006200001087983 */ /* 0x000ea80000300800 */
[----:B------:R-:W1:Y:S01]  /*17be0*/  LDL.LU R9, [R1+0x624] ;  /* 0x0006240001097983 */ /* 0x000e620000300800 */
[----:B------:R-:W-:-:S05]  /*17bf0*/  IADD3 R10, P2, R10, R4, RZ ;  /* 0x000000040a0a7210 */ /* 0x000fca0007f5e0ff */
[----:B------:R-:W-:Y:S01]  /*17c00*/  IMAD.X R11, R11, 0x1, R3, P2 ;  /* 0x000000010b0b7824 */ /* 0x000fe200010e0603 */
[----:B-1----:R-:W-:-:S04]  /*17c10*/  IADD3 R9, P1, R9, R4, RZ ;  /* 0x0000000409097210 */ /* 0x002fc80007f3e0ff */
[----:B--2---:R-:W-:Y:S01]  /*17c20*/  IADD3.X R8, R8, R3, RZ, P1, !PT ;  /* 0x0000000308087210 */ /* 0x004fe20000ffe4ff */
        /* <DEDUP_REMOVED lines=9> */
[----:B------:R-:W-:Y:S01]  /*17cc0*/  IMAD.MOV.U32 R8, RZ, RZ, R10 ;  /* 0x000000ffff087224 */ /* 0x000fe200078e000a */
[----:B--2---:R1:W5:Y:S04]  /*17cd0*/  LDL.LU R11, [R1+0x760] ;  /* 0x00076000010b7983 */ /* 0x0043680000300800 */
[----:B------:R1:W5:Y:S01]  /*17ce0*/  LDL.LU R10, [R1+0x75c] ;  /* 0x00075c00010a7983 */ /* 0x0003620000300800 */
[----:B------:R-:W-:-:S03]  /*17cf0*/  IADD3 R13, R13, 0x1, RZ ;  /* 0x000000010d0d7810 */ /* 0x000fc60007ffe0ff */
[----:B------:R1:W-:Y:S01]  /*17d00*/  LDGSTS.E [R5+0x33f00], desc[UR16][R8.64], P0 ;  /* 0x33f0000008057fae */ /* 0x0003e20008121850 */
[----:B---3--:R-:W-:-:S03]  /*17d10*/  ISETP.NE.U32.AND P0, PT, R13, R6, PT ;  /* 0x000000060d00720c */ /* 0x008fc60003f05070 */
[----:B------:R-:W0:Y:S10]  /*17d20*/  LDGDEPBAR ;  /* 0x00000000000079af */ /* 0x000e340000000000 */
[----:B-1----:R-:W-:Y:S05]  /*17d30*/  @P0 BRA `(.L_x_1) ;  /* 0xffffff7000e80947 */ /* 0x002fea000383ffff */
.L_x_0:
[----:B------:R-:W2:Y:S01]  /*17d40*/  LDL.LU R8, [R1+0x654] ;  /* 0x0006540001087983 */ /* 0x000ea20000300800 */
[----:B------:R-:W-:-:S04]  /*17d50*/  DEPBAR.LE SB0, 0x0 ;  /* 0x000080000000791a */ /* 0x000fc80000000000 */
[----:B------:R-:W3:Y:S01]  /*17d60*/  LDL.LU R5, [R1+0x650] ;  /* 0x0006500001057983 */ /* 0x000ee20000300800 */
[----:B------:R-:W1:Y:S01]  /*17d70*/  S2R R6, SR_TID.X ;  /* 0x0000000000067919 */ /* 0x000e620000002100 */
[----:B------:R-:W-:Y:S01]  /*17d80*/  IMAD.MOV.U32 R7, RZ, RZ, R154 ;  /* 0x000000ffff077224 */ /* 0x000fe200078e009a */
[----:B------:R-:W4:Y:S01]  /*17d90*/  S2R R252, SR_TID.X ;  /* 0x0000000000fc7919 */ /* 0x000f220000002100 */
[----:B------:R-:W-:Y:S01]  /*17da0*/  IMAD.MOV.U32 R16, RZ, RZ, R88 ;  /* 0x000000ffff107224 */ /* 0x000fe200078e0058 */
[----:B------:R-:W-:Y:S01]  /*17db0*/  MOV R17, R90 ;  /* 0x0000005a00117202 */ /* 0x000fe20000000f00 */
[----:B------:R-:W-:Y:S01]  /*17dc0*/  IMAD.MOV.U32 R18, RZ, RZ, R24 ;  /* 0x000000ffff127224 */ /* 0x000fe200078e0018 */
[----:B------:R-:W-:Y:S01]  /*17dd0*/  ULDC UR4, c[0x0][0x22c] ;  /* 0x00008b0000047ab9 */ /* 0x000fe20000000800 */
        /* <DEDUP_REMOVED lines=11> */
[----:B------:R-:W-:Y:S01]  /*17e90*/  ULDC.64 UR28, c[0x0][0x228] ;  /* 0x00008a00001c7ab9 */ /* 0x000fe20000000a00 */
[----:B------:R-:W-:Y:S01]  /*17ea0*/  IMAD.MOV.U32 R244, RZ, RZ, R145 ;  /* 0x000000fffff47224 */ /* 0x000fe200078e0091 */
[----:B------:R-:W-:Y:S01]  /*17eb0*/  ULDC UR5, c[0x0][0x22c] ;  /* 0x00008b0000057ab9 */ /* 0x000fe20000000800 */
[----:B------:R-:W-:Y:S01]  /*17ec0*/  IMAD.MOV.U32 R245, RZ, RZ, R147 ;  /* 0x000000fffff57224 */ /* 0x000fe200078e0093 */
[----:B------:R-:W-:Y:S01]  /*17ed0*/  MOV R247, R83 ;  /* 0x0000005300f77202 */ /* 0x000fe20000000f00 */
[----:B------:R-:W-:Y:S01]  /*17ee0*/  IMAD.MOV.U32 R246, RZ, RZ, R81 ;  /* 0x000000fffff67224 */ /* 0x000fe200078e0051 */
[----:B------:R-:W2:Y:S01]  /*17ef0*/  LDC R9, c[0x0][0x244] ;  /* 0x00009100ff097b82 */ /* 0x000ea20000000800 */
[----:B-----5:R-:W-:Y:S01]  /*17f00*/  IMAD.MOV.U32 R238, RZ, RZ, R212 ;  /* 0x000000ffffee7224 */ /* 0x020fe200078e00d4 */
[----:B------:R-:W-:Y:S01]  /*17f10*/  ULDC.64 UR30, c[0x0][0x228] ;  /* 0x00008a00001e7ab9 */ /* 0x000fe20000000a00 */
[----:B------:R-:W-:Y:S01]  /*17f20*/  IMAD.MOV.U32 R239, RZ, RZ, R214 ;  /* 0x000000ffffef7224 */ /* 0x000fe200078e00d6 */
[----:B------:R-:W-:Y:S01]  /*17f30*/  ULDC UR26, c[0x0][0x248] ;  /* 0x00009200001a7ab9 */ /* 0x000fe20000000800 */
[----:B------:R-:W-:Y:S01]  /*17f40*/  VIADD R3, R10, 0x1 ;  /* 0x000000010a037836 */ /* 0x000fe20000000000 */
[----:B------:R-:W-:Y:S01]  /*17f50*/  ULDC.64 UR6, c[0x0][0x228] ;  /* 0x00008a0000067ab9 */ /* 0x000fe20000000a00 */
[C---:B-1----:R-:W-:Y:S01]  /*17f60*/  IMAD.SHL.U32 R2, R6.reuse, 0x10, RZ ;  /* 0x0000001006027824 */ /* 0x042fe200078e00ff */
[----:B------:R-:W-:Y:S01]  /*17f70*/  ULDC.64 UR14, c[0x0][0x228] ;  /* 0x00008a00000e7ab9 */ /* 0x000fe20000000a00 */
[C---:B------:R-:W-:Y:S01]  /*17f80*/  IMAD.SHL.U32 R0, R6.reuse, 0x40, RZ ;  /* 0x0000004006007824 */ /* 0x040fe200078e00ff */
[----:B------:R-:W-:Y:S01]  /*17f90*/  ULDC.64 UR10, c[0x0][0x228] ;  /* 0x00008a00000a7ab9 */ /* 0x000fe20000000a00 */
[----:B------:R-:W-:Y:S01]  /*17fa0*/  IMAD.SHL.U32 R4, R6, 0x8, RZ ;  /* 0x0000000806047824 */ /* 0x000fe200078e00ff */
[----:B------:R-:W-:Y:S01]  /*17fb0*/  LOP3.LUT R2, R2, 0xf0, RZ, 0xc0, !PT ;  /* 0x000000f002027812 */ /* 0x000fe200078ec0ff */
[----:B------:R-:W-:Y:S01]  /*17fc0*/  ULDC.64 UR8, c[0x0][0x228] ;  /* 0x00008a0000087ab9 */ /* 0x000fe20000000a00 */
[----:B------:R-:W-:Y:S01]  /*17fd0*/  LOP3.LUT R0, R0, 0x400, RZ, 0xc0, !PT ;  /* 0x0000040000007812 */ /* 0x000fe200078ec0ff */
[----:B------:R-:W-:Y:S01]  /*17fe0*/  ULDC.64 UR18, c[0x0][0x228] ;  /* 0x00008a0000127ab9 */ /* 0x000fe20000000a00 */
[----:B------:R-:W-:Y:S01]  /*17ff0*/  LOP3.LUT R4, R4, 0x300, RZ, 0xc0, !PT ;  /* 0x0000030004047812 */ /* 0x000fe200078ec0ff */
[----:B------:R-:W-:Y:S01]  /*18000*/  ULDC.64 UR24, c[0x0][0x228] ;  /* 0x00008a0000187ab9 */ /* 0x000fe20000000a00 */
[----:B------:R-:W-:Y:S01]  /*18010*/  IADD3 R0, R0, UR12, R2 ;  /* 0x0000000c00007c10 */ /* 0x000fe2000fffe002 */
[----:B------:R-:W-:Y:S01]  /*18020*/  ULDC.64 UR22, c[0x0][0x228] ;  /* 0x00008a0000167ab9 */ /* 0x000fe20000000a00 */
[----:B------:R-:W-:-:S03]  /*18030*/  ULDC.64 UR20, c[0x0][0x228] ;  /* 0x00008a0000147ab9 */ /* 0x000fc60000000a00 */
[----:B------:R-:W-:Y:S01]  /*18040*/  IMAD.IADD R0, R4, 0x1, R0 ;  /* 0x0000000104007824 */ /* 0x000fe200078e0200 */
[----:B------:R-:W-:Y:S06]  /*18050*/  BAR.SYNC.DEFER_BLOCKING 0x0 ;  /* 0x0000000000007b1d */ /* 0x000fec0000010000 */
[----:B------:R-:W2:Y:S01]  /*18060*/  LDL.LU R4, [R1] ;  /* 0x0000000001047983 */ /* 0x000ea20000300800 */
[----:B---3--:R-:W-:-:S03]  /*18070*/  ISETP.GE.AND P6, PT, R11, R5, PT ;  /* 0x000000050b00720c */ /* 0x008fc60003fc6270 */
[----:B------:R-:W2:Y:S01]  /*18080*/  LDL.LU R5, [R1+0x8] ;  /* 0x0000080001057983 */ /* 0x000ea20000300800 */
[----:B------:R-:W-:Y:S01]  /*18090*/  IMAD.MOV.U32 R6, RZ, RZ, R152 ;  /* 0x000000ffff067224 */ /* 0x000fe200078e0098 */
[----:B----4-:R-:W-:-:S04]  /*180a0*/  LOP3.LUT R252, R252, 0x7f, RZ, 0xc0, !PT ;  /* 0x0000007ffcfc7812 */ /* 0x010fc800078ec0ff */
[----:B------:R-:W-:Y:S01]  /*180b0*/  LEA R252, R252, UR12, 0x4 ;  /* 0x0000000cfcfc7c11 */ /* 0x000fe2000f8e20ff */
[----:B------:R-:W-:Y:S01]  /*180c0*/  IMAD.MOV.U32 R154, RZ, RZ, R173 ;  /* 0x000000ffff9a7224 */ /* 0x000fe200078e00ad */
[----:B------:R-:W-:Y:S01]  /*180d0*/  IADD3 R2, R10, 0x7f, RZ ;  /* 0x0000007f0a027810 */ /* 0x000fe20007ffe0ff */
[----:B------:R-:W-:Y:S01]  /*180e0*/  ULDC.64 UR12, c[0x0][0x228] ;  /* 0x00008a00000c7ab9 */ /* 0x000fe20000000a00 */
[----:B--2---:R1:W-:Y:S01]  /*180f0*/  STSM.16.M88.4 [R0], R4 ;  /* 0x0000000400007844 */ /* 0x0043e20000000200 */
[----:B------:R-:W-:Y:S06]  /*18100*/  BAR.SYNC.DEFER_BLOCKING 0x0 ;  /* 0x0000000000007b1d */ /* 0x000fec0000010000 */
[----:B-1----:R-:W2:Y:S04]  /*18110*/  LDL.LU R4, [R1+0x4] ;  /* 0x0000040001047983 */ /* 0x002ea80000300800 */
[----:B------:R-:W2:Y:S04]  /*18120*/  LDL.LU R5, [R1+0xc] ;  /* 0x00000c0001057983 */ /* 0x000ea80000300800 */
[----:B------:R-:W1:Y:S01]  /*18130*/  LDS.128 R20, [R252] ;  /* 0x00000000fc147984 */ /* 0x000e620000000c00 */
[----:B------:R-:W-:Y:S06]  /*18140*/  BAR.SYNC.DEFER_BLOCKING 0x0 ;  /* 0x0000000000007b1d */ /* 0x000fec0000010000 */
[----:B------:R-:W-:Y:S02]  /*18150*/  STSM.16.M88.4 [R0], R16 ;  /* 0x0000001000007844 */ /* 0x000fe40000000200 */
[----:B------:R-:W-:Y:S06]  /*18160*/  BAR.SYNC.DEFER_BLOCKING 0x0 ;  /* 0x0000000000007b1d */ /* 0x000fec0000010000 */
[----:B------:R-:W3:Y:S01]  /*18170*/  LDS.128 R16, [R252] ;  /* 0x00000000fc107984 */ /* 0x000ee20000000c00 */
[----:B------:R-:W-:Y:S01]  /*18180*/  IMAD.MOV.U32 R6, RZ, RZ, R153 ;  /* 0x000000ffff067224 */ /* 0x000fe200078e0099 */
[----:B------:R-:W-:Y:S01]  /*18190*/  MOV R7, R155 ;  /* 0x0000009b00077202 */ /* 0x000fe20000000f00 */
[----:B------:R-:W-:Y:S06]  /*181a0*/  BAR.SYNC.DEFER_BLOCKING 0x0 ;  /* 0x0000000000007b1d */ /* 0x000fec0000010000 */
[----:B-1----:R-:W-:Y:S04]  /*181b0*/  STL.64 [R1+0x130], R20 ;  /* 0x0001301401007387 */ /* 0x002fe80000100a00 */
[----:B------:R-:W-:Y:S04]  /*181c0*/  STL.64 [R1+0x138], R22 ;  /* 0x0001381601007387 */ /* 0x000fe80000100a00 */
[----:B---3--:R-:W-:Y:S04]  /*181d0*/  STL.64 [R1+0x120], R16 ;  /* 0x0001201001007387 */ /* 0x008fe80000100a00 */
[----:B------:R-:W-:Y:S04]  /*181e0*/  STL.64 [R1+0x128], R18 ;  /* 0x0001281201007387 */ /* 0x000fe80000100a00 */
[----:B--2---:R1:W-:Y:S01]  /*181f0*/  STSM.16.M88.4 [R0], R4 ;  /* 0x0000000400007844 */ /* 0x0043e20000000200 */
[----:B------:R-:W-:Y:S06]  /*18200*/  BAR.SYNC.DEFER_BLOCKING 0x0 ;  /* 0x0000000000007b1d */ /* 0x000fec0000010000 */
[----:B-1----:R-:W2:Y:S04]  /*18210*/  LDL.LU R4, [R1+0x10] ;  /* 0x0000100001047983 */ /* 0x002ea80000300800 */
[----:B------:R-:W2:Y:S04]  /*18220*/  LDL.LU R5, [R1+0x18] ;  /* 0x0000180001057983 */ /* 0x000ea80000300800 */
[----:B------:R-:W1:Y:S01]  /*18230*/  LDS.128 R20, [R252] ;  /* 0x00000000fc147984 */ /* 0x000e620000000c00 */
[----:B------:R-:W-:Y:S01]  /*18240*/  IMAD.MOV.U32 R16, RZ, RZ, R89 ;  /* 0x000000ffff107224 */ /* 0x000fe200078e0059 */
[----:B------:R-:W-:Y:S01]  /*18250*/  MOV R19, R27 ;  /* 0x0000001b00137202 */ /* 0x000fe20000000f00 */
[----:B------:R-:W-:Y:S01]  /*18260*/  IMAD.MOV.U32 R17, RZ, RZ, R91 ;  /* 0x000000ffff117224 */ /* 0x000fe200078e005b */
[----:B------:R-:W-:Y:S01]  /*18270*/  BAR.SYNC.DEFER_BLOCKING 0x0 ;  /* 0x0000000000007b1d */ /* 0x000fe20000010000 */
[----:B------:R-:W-:-:S05]  /*18280*/  IMAD.MOV.U32 R18, RZ, RZ, R25 ;  /* 0x000000ffff127224 */ /* 0x000fca00078e0019 */
[----:B------:R-:W-:Y:S02]  /*18290*/  STSM.16.M88.4 [R0], R16 ;  /* 0x0000001000007844 */ /* 0x000fe40000000200 */
[----:B------:R-:W-:Y:S01]  /*182a0*/  BAR.SYNC.DEFER_BLOCKING 0x0 ;  /* 0x0000000000007b1d */ /* 0x000fe20000010000 */
[----:B------:R-:W-:Y:S02]  /*182b0*/  IMAD.MOV.U32 R6, RZ, RZ, R156 ;  /* 0x000000ffff067224 */ /* 0x000fe400078e009c */
[----:B------:R-:W-:-:S03]  /*182c0*/  IMAD.MOV.U32 R7, RZ, RZ, R158 ;  /* 0x000000ffff077224 */ /* 0x000fc600078e009e */
[----:B------:R-:W3:Y:S02]  /*182d0*/  LDS.128 R16, [R252] ;  /* 0x00000000fc107984 */ /* 0x000ee40000000c00 */
[----:B------:R-:W-:Y:S06]  /*182e0*/  BAR.SYNC.DEFER_BLOCKING 0x0 ;  /* 0x0000000000007b1d */ /* 0x000fec0000010000 */
[----:B-1----:R-:W-:Y:S04]  /*182f0*/  STL.64 [R1+0x110], R20 ;  /* 0x0001101401007387 */ /* 0x002fe80000100a00 */
[----:B------:R-:W-:Y:S04]  /*18300*/  STL.64 [R1+0x118], R22 ;  /* 0x0001181601007387 */ /* 0x000fe80000100a00 */
[----:B---3--:R1:W-:Y:S04]  /*18310*/  STL.64 [R1+0x100], R16 ;  /* 0x0001001001007387 */ /* 0x0083e80000100a00 */
[----:B------:R3:W-:Y:S01]  /*18320*/  STL.64 [R1+0x108], R18 ;  /* 0x0001081201007387 */ /* 0x0007e20000100a00 */
[----:B-1----:R-:W-:Y:S01]  /*18330*/  IMAD.MOV.U32 R16, RZ, RZ, R92 ;  /* 0x000000ffff107224 */ /* 0x002fe200078e005c */
[----:B------:R-:W-:Y:S01]  /*18340*/  MOV R17, R94 ;  /* 0x0000005e00117202 */ /* 0x000fe20000000f00 */
[----:B---3--:R-:W-:-:S02]  /*18350*/  IMAD.MOV.U32 R18, RZ, RZ, R28 ;  /* 0x000000ffff127224 */ /* 0x008fc400078e001c */
[----:B------:R-:W-:Y:S01]  /*18360*/  IMAD.MOV.U32 R19, RZ, RZ, R30 ;  /* 0x000000ffff137224 */ /* 0x000fe200078e001e */
        /* <DEDUP_REMOVED lines=8> */
[----:B------:R-:W3:Y:S04]  /*183f0*/  LDS.128 R16, [R252] ;  /* 0x00000000fc107984 */ /* 0x000ee80000000c00 */
[----:B-1----:R-:W-:Y:S04]  /*18400*/  STL.64 [R1+0x10], R20 ;  /* 0x0000101401007387 */ /* 0x002fe80000100a00 */
[----:B------:R-:W-:Y:S01]  /*18410*/  STL.64 [R1+0x18], R22 ;  /* 0x0000181601007387 */ /* 0x000fe20000100a00 */
[----:B------:R-:W-:Y:S06]  /*18420*/  BAR.SYNC.DEFER_BLOCKING 0x0 ;  /* 0x0000000000007b1d */ /* 0x000fec0000010000 */
[----:B---3--:R1:W-:Y:S04]  /*18430*/  STL.64 [R1], R16 ;  /* 0x0000001001007387 */ /* 0x0083e80000100a00 */
[----:B------:R3:W-:Y:S04]  /*18440*/  STL.64 [R1+0x8], R18 ;  /* 0x0000081201007387 */ /* 0x0007e80000100a00 */
[----:B-1----:R-:W4:Y:S04]  /*18450*/  LDL.LU R16, [R1+0x20] ;  /* 0x0000200001107983 */ /* 0x002f280000300800 */
[----:B------:R-:W4:Y:S01]  /*18460*/  LDL.LU R17, [R1+0x28] ;  /* 0x0000280001117983 */ /* 0x000f220000300800 */
[----:B------:R-:W-:Y:S01]  /*18470*/  IMAD.MOV.U32 R6, RZ, RZ, R157 ;  /* 0x000000ffff067224 */ /* 0x000fe200078e009d */
[----:B------:R-:W-:Y:S01]  /*18480*/  MOV R7, R159 ;  /* 0x0000009f00077202 */ /* 0x000fe20000000f00 */
[----:B---3--:R-:W-:-:S02]  /*18490*/  IMAD.MOV.U32 R18, RZ, RZ, R160 ;  /* 0x000000ffff127224 */ /* 0x008fc400078e00a0 */
[----:B------:R-:W-:Y:S02]  /*184a0*/  IMAD.MOV.U32 R19, RZ, RZ, R162 ;  /* 0x000000ffff137224 */ /* 0x000fe400078e00a2 */
[----:B--2---:R1:W-:Y:S01]  /*184b0*/  STSM.16.M88.4 [R0], R4 ;  /* 0x0000000400007844 */ /* 0x0043e20000000200 */
[----:B------:R-:W-:Y:S06]  /*184c0*/  BAR.SYNC.DEFER_BLOCKING 0x0 ;  /* 0x0000000000007b1d */ /* 0x000fec0000010000 */
[----:B------:R-:W2:Y:S01]  /*184d0*/  LDS.128 R248, [R252] ;  /* 0x00000000fcf87984 */ /* 0x000ea20000000c00 */
[----:B-1----:R-:W-:Y:S01]  /*184e0*/  IMAD.MOV.U32 R4, RZ, RZ, R93 ;  /* 0x000000ffff047224 */ /* 0x002fe200078e005d */
[----:B------:R-:W-:Y:S01]  /*184f0*/  MOV R7, R31 ;  /* 0x0000001f00077202 */ /* 0x000fe20000000f00 */
[----:B------:R-:W-:-:S02]  /*18500*/  IMAD.MOV.U32 R5, RZ, RZ, R95 ;  /* 0x000000ffff057224 */ /* 0x000fc400078e005f */
[----:B------:R-:W-:Y:S01]  /*18510*/  IMAD.MOV.U32 R6, RZ, RZ, R29 ;  /* 0x000000ffff067224 */ /* 0x000fe200078e001d */
[----:B------:R-:W-:Y:S06]  /*18520*/  BAR.SYNC.DEFER_BLOCKING 0x0 ;  /* 0x0000000000007b1d */ /* 0x000fec0000010000 */
[----:B------:R-:W-:Y:S02]  /*18530*/  STSM.16.M88.4 [R0], R4 ;  /* 0x0000000400007844 */ /* 0x000fe40000000200 */
[----:B------:R-:W-:Y:S06]  /*18540*/  BAR.SYNC.DEFER_BLOCKING 0x0 ;  /* 0x0000000000007b1d */ /* 0x000fec0000010000 */
[----:B------:R-:W1:Y:S02]  /*18550*/  LDS.128 R240, [R252] ;  /* 0x00000000fcf07984 */ /* 0x000e640000000c00 */
[----:B------:R-:W-:Y:S06]  /*18560*/  BAR.SYNC.DEFER_BLOCKING 0x0 ;  /* 0x0000000000007b1d */ /* 0x000fec0000010000 */
[----:B--2---:R-:W-:Y:S04]  /*18570*/  STL [R1+0x75c], R251 ;  /* 0x00075cfb01007387 */ /* 0x004fe80000100800 */
[----:B----4-:R2:W-:Y:S01]  /*18580*/  STSM.16.M88.4 [R0], R16 ;  /* 0x0000001000007844 */ /* 0x0105e20000000200 */
[----:B------:R-:W-:Y:S06]  /*18590*/  BAR.SYNC.DEFER_BLOCKING 0x0 ;  /* 0x0000000000007b1d */ /* 0x000fec0000010000 */
[----:B--2---:R-:W2:Y:S04]  /*185a0*/  LDL.LU R16, [R1+0x24] ;  /* 0x0000240001107983 */ /* 0x004ea80000300800 */
[----:B------:R-:W2:Y:S04]  /*185b0*/  LDL.LU R17, [R1+0x2c] ;  /* 0x00002c0001117983 */ /* 0x000ea80000300800 */
[----:B------:R-:W3:Y:S04]  /*185c0*/  LDL.LU R28, [R1+0x30] ;  /* 0x00003000011c7983 */ /* 0x000ee80000300800 */
[----:B------:R-:W3:Y:S04]  /*185d0*/  LDL.LU R29, [R1+0x38] ;  /* 0x00003800011d7983 */ /* 0x000ee80000300800 */
[----:B------:R-:W4:Y:S01]  /*185e0*/  LDS.128 R20, [R252] ;  /* 0x00000000fc147984 */ /* 0x000f220000000c00 */
[----:B------:R-:W-:Y:S01]  /*185f0*/  IMAD.MOV.U32 R4, RZ, RZ, R96 ;  /* 0x000000ffff047224 */ /* 0x000fe200078e0060 */
[----:B------:R-:W-:Y:S01]  /*18600*/  MOV R5, R98 ;  /* 0x0000006200057202 */ /* 0x000fe20000000f00 */
[----:B------:R-:W-:-:S02]  /*18610*/  IMAD.MOV.U32 R6, RZ, RZ, R32 ;  /* 0x000000ffff067224 */ /* 0x000fc400078e0020 */
[----:B------:R-:W-:Y:S01]  /*18620*/  IMAD.MOV.U32 R7, RZ, RZ, R34 ;  /* 0x000000ffff077224 */ /* 0x000fe200078e0022 */
[----:B------:R-:W-:Y:S01]  /*18630*/  BAR.SYNC.DEFER_BLOCKING 0x0 ;  /* 0x0000000000007b1d */ /* 0x000fe20000010000 */
[----:B------:R-:W-:Y:S01]  /*18640*/  IMAD.MOV.U32 R18, RZ, RZ, R161 ;  /* 0x000000ffff127224 */ /* 0x000fe200078e00a1 */
[----:B------:R-:W-:-:S04]  /*18650*/  MOV R19, R163 ;  /* 0x000000a300137202 */ /* 0x000fc80000000f00 */
[----:B------:R-:W4:Y:S04]  /*18660*/  LDL.LU R32, [R1+0x34] ;  /* 0x0000340001207983 */ /* 0x000f280000300800 */
[----:B------:R-:W-:Y:S01]  /*18670*/  STSM.16.M88.4 [R0], R4 ;  /* 0x0000000400007844 */ /* 0x000fe20000000200 */
[----:B------:R-:W-:Y:S06]  /*18680*/  BAR.SYNC.DEFER_BLOCKING 0x0 ;  /* 0x0000000000007b1d */ /* 0x000fec0000010000 */
[----:B------:R-:W1:Y:S02]  /*18690*/  LDS.128 R4, [R252] ;  /* 0x00000000fc047984 */ /* 0x000e640000000c00 */
[----:B------:R-:W-:Y:S01]  /*186a0*/  BAR.SYNC.DEFER_BLOCKING 0x0 ;  /* 0x0000000000007b1d */ /* 0x000fe20000010000 */
[----:B------:R-:W-:-:S02]  /*186b0*/  IMAD.MOV.U32 R30, RZ, RZ, R164 ;  /* 0x000000ffff1e7224 */ /* 0x000fc400078e00a4 */
[----:B------:R-:W-:-:S03]  /*186c0*/  IMAD.MOV.U32 R31, RZ, RZ, R166 ;  /* 0x000000ffff1f7224 */ /* 0x000fc600078e00a6 */
[----:B--2---:R2:W-:Y:S02]  /*186d0*/  STSM.16.M88.4 [R0], R16 ;  /* 0x0000001000007844 */ /* 0x0045e40000000200 */
[----:B------:R-:W-:Y:S01]  /*186e0*/  BAR.SYNC.DEFER_BLOCKING 0x0 ;  /* 0x0000000000007b1d */ /* 0x000fe20000010000 */
[----:B--2---:R-:W-:-:S05]  /*186f0*/  IMAD.MOV.U32 R18, RZ, RZ, R33 ;  /* 0x000000ffff127224 */ /* 0x004fca00078e0021 */
[----:B------:R-:W4:Y:S04]  /*18700*/  LDL.LU R33, [R1+0x3c] ;  /* 0x00003c0001217983 */ /* 0x000f280000300800 */
[----:B------:R-:W2:Y:S04]  /*18710*/  LDL.LU R92, [R1+0x40] ;  /* 0x00004000015c7983 */ /* 0x000ea80000300800 */
[----:B------:R-:W2:Y:S04]  /*18720*/  LDL.LU R93, [R1+0x48] ;  /* 0x00004800015d7983 */ /* 0x000ea80000300800 */
[----:B------:R-:W1:Y:S01]  /*18730*/  LDS.128 R24, [R252] ;  /* 0x00000000fc187984 */ /* 0x000e620000000c00 */
[----:B------:R-:W-:Y:S01]  /*18740*/  IMAD.MOV.U32 R16, RZ, RZ, R97 ;  /* 0x000000ffff107224 */ /* 0x000fe200078e0061 */
[----:B------:R-:W-:Y:S01]  /*18750*/  MOV R19, R35 ;  /* 0x0000002300137202 */ /* 0x000fe20000000f00 */
[----:B------:R-:W-:Y:S01]  /*18760*/  IMAD.MOV.U32 R17, RZ, RZ, R99 ;  /* 0x000000ffff117224 */ /* 0x000fe200078e0063 */
[----:B------:R-:W-:Y:S06]  /*18770*/  BAR.SYNC.DEFER_BLOCKING 0x0 ;  /* 0x0000000000007b1d */ /* 0x000fec0000010000 */
[----:B------:R-:W2:Y:S04]  /*18780*/  LDL.LU R96, [R1+0x44] ;  /* 0x0000440001607983 */ /* 0x000ea80000300800 */
[----:B------:R-:W2:Y:S04]  /*18790*/  LDL.LU R97, [R1+0x4c] ;  /* 0x00004c0001617983 */ /* 0x000ea80000300800 */
[----:B------:R-:W-:Y:S01]  /*187a0*/  STSM.16.M88.4 [R0], R16 ;  /* 0x0000001000007844 */ /* 0x000fe20000000200 */
[----:B------:R-:W-:Y:S06]  /*187b0*/  BAR.SYNC.DEFER_BLOCKING 0x0 ;  /* 0x0000000000007b1d */ /* 0x000fec0000010000 */
[----:B------:R-:W1:Y:S02]  /*187c0*/  LDS.128 R16, [R252] ;  /* 0x00000000fc107984 */ /* 0x000e640000000c00 */
[----:B------:R-:W-:Y:S06]  /*187d0*/  BAR.SYNC.DEFER_BLOCKING 0x0 ;  /* 0x0000000000007b1d */ /* 0x000fec0000010000 */
[----:B---3--:R3:W-:Y:S02]  /*187e0*/  STSM.16.M88.4 [R0], R28 ;  /* 0x0000001c00007844 */ /* 0x0087e40000000200 */
[----:B------:R-:W-:Y:S06]  /*187f0*/  BAR.SYNC.DEFER_BLOCKING 0x0 ;  /* 0x0000000000007b1d */ /* 0x000fec0000010000 */
[----:B------:R-:W1:Y:S01]  /*18800*/  LDS.128 R88, [R252] ;  /* 0x00000000fc587984 */ /* 0x000e620000000c00 */
[----:B---3--:R-:W-:Y:S01]  /*18810*/  IMAD.MOV.U32 R28, RZ, RZ, R100 ;  /* 0x000000ffff1c7224 */ /* 0x008fe200078e0064 */
[----:B------:R-:W-:Y:S01]  /*18820*/  MOV R29, R102 ;  /* 0x00000066001d7202 */ /* 0x000fe20000000f00 */
[----:B------:R-:W-:-:S02]  /*18830*/  IMAD.MOV.U32 R30, RZ, RZ, R36 ;  /* 0x000000ffff1e7224 */ /* 0x000fc400078e0024 */
[----:B------:R-:W-:Y:S01]  /*18840*/  IMAD.MOV.U32 R31, RZ, RZ, R38 ;  /* 0x000000ffff1f7224 */ /* 0x000fe200078e0026 */
[----:B------:R-:W-:Y:S06]  /*18850*/  BAR.SYNC.DEFER_BLOCKING 0x0 ;  /* 0x0000000000007b1d */ /* 0x000fec0000010000 */
[----:B------:R-:W-:Y:S02]  /*18860*/  STSM.16.M88.4 [R0], R28 ;  /* 0x0000001c00007844 */ /* 0x000fe40000000200 */
[----:B------:R-:W-:Y:S01]  /*18870*/  BAR.SYNC.DEFER_BLOCKING 0x0 ;  /* 0x0000000000007b1d */ /* 0x000fe20000010000 */
[----:B------:R-:W-:Y:S01]  /*18880*/  IMAD.MOV.U32 R34, RZ, RZ, R165 ;  /* 0x000000ffff227224 */ /* 0x000fe200078e00a5 */
[----:B------:R-:W-:-:S04]  /*18890*/  MOV R35, R167 ;  /* 0x000000a700237202 */ /* 0x000fc80000000f00 */
[----:B------:R-:W3:Y:S02]  /*188a0*/  LDS.128 R28, [R252] ;  /* 0x00000000fc1c7984 */ /* 0x000ee40000000c00 */
[----:B------:R-:W-:Y:S01]  /*188b0*/  BAR.SYNC.DEFER_BLOCKING 0x0 ;  /* 0x0000000000007b1d */ /* 0x000fe20000010000 */
[----:B------:R-:W-:Y:S02]  /*188c0*/  IMAD.MOV.U32 R94, RZ, RZ, R168 ;  /* 0x000000ffff5e7224 */ /* 0x000fe400078e00a8 */
[----:B------:R-:W-:-:S03]  /*188d0*/  IMAD.MOV.U32 R95, RZ, RZ, R170 ;  /* 0x000000ffff5f7224 */ /* 0x000fc600078e00aa */
[----:B----4-:R4:W-:Y:S02]  /*188e0*/  STSM.16.M88.4 [R0], R32 ;  /* 0x0000002000007844 */ /* 0x0109e40000000200 */
[----:B----4-:R-:W-:Y:S01]  /*188f0*/  IMAD.MOV.U32 R34, RZ, RZ, R37 ;  /* 0x000000ffff227224 */ /* 0x010fe200078e0025 */
[----:B------:R-:W-:Y:S01]  /*18900*/  MOV R35, R39 ;  /* 0x0000002700237202 */ /* 0x000fe20000000f00 */
[----:B------:R-:W-:Y:S01]  /*18910*/  BAR.SYNC.DEFER_BLOCKING 0x0 ;  /* 0x0000000000007b1d */ /* 0x000fe20000010000 */
[----:B------:R-:W-:Y:S02]  /*18920*/  IMAD.MOV.U32 R32, RZ, RZ, R101 ;  /* 0x000000ffff207224 */ /* 0x000fe400078e0065 */
[----:B------:R-:W-:-:S03]  /*18930*/  IMAD.MOV.U32 R33, RZ, RZ, R103 ;  /* 0x000000ffff217224 */ /* 0x000fc600078e0067 */
[----:B------:R-:W4:Y:S02]  /*18940*/  LDS.128 R36, [R252] ;  /* 0x00000000fc247984 */ /* 0x000f240000000c00 */
[----:B------:R-:W-:Y:S06]  /*18950*/  BAR.SYNC.DEFER_BLOCKING 0x0 ;  /* 0x0000000000007b1d */ /* 0x000fec0000010000 */
[----:B------:R-:W-:Y:S02]  /*18960*/  STSM.16.M88.4 [R0], R32 ;  /* 0x0000002000007844 */ /* 0x000fe40000000200 */
[----:B------:R-:W-:Y:S06]  /*18970*/  BAR.SYNC.DEFER_BLOCKING 0x0 ;  /* 0x0000000000007b1d */ /* 0x000fec0000010000 */
[----:B------:R-:W4:Y:S02]  /*18980*/  LDS.128 R32, [R252] ;  /* 0x00000000fc207984 */ /* 0x000f240000000c00 */
[----:B------:R-:W-:Y:S06]  /*18990*/  BAR.SYNC.DEFER_BLOCKING 0x0 ;  /* 0x0000000000007b1d */ /* 0x000fec0000010000 */
[----:B--2---:R2:W-:Y:S02]  /*189a0*/  STSM.16.M88.4 [R0], R92 ;  /* 0x0000005c00007844 */ /* 0x0045e40000000200 */
[----:B------:R-:W-:Y:S06]  /*189b0*/  BAR.SYNC.DEFER_BLOCKING 0x0 ;  /* 0x0000000000007b1d */ /* 0x000fec0000010000 */
[----:B------:R-:W4:Y:S01]  /*189c0*/  LDS.128 R100, [R252] ;  /* 0x00000000fc647984 */ /* 0x000f220000000c00 */
[----:B--2---:R-:W-:Y:S01]  /*189d0*/  IMAD.MOV.U32 R92, RZ, RZ, R104 ;  /* 0x000000ffff5c7224 */ /* 0x004fe200078e0068 */
[----:B------:R-:W-:Y:S01]  /*189e0*/  MOV R93, R106 ;  /* 0x0000006a005d7202 */ /* 0x000fe20000000f00 */
[----:B------:R-:W-:Y:S01]  /*189f0*/  IMAD.MOV.U32 R94, RZ, RZ, R40 ;  /* 0x000000ffff5e7224 */ /* 0x000fe200078e0028 */
[----:B------:R-:W-:Y:S01]  /*18a00*/  MOV R99, R171 ;  /* 0x000000ab00637202 */ /* 0x000fe20000000f00 */
[----:B------:R-:W-:Y:S01]  /*18a10*/  IMAD.MOV.U32 R95, RZ, RZ, R42 ;  /* 0x000000ffff5f7224 */ /* 0x000fe200078e002a */
[----:B------:R-:W-:Y:S01]  /*18a20*/  BAR.SYNC.DEFER_BLOCKING 0x0 ;  /* 0x0000000000007b1d */ /* 0x000fe20000010000 */
[----:B------:R-:W-:-:S05]  /*18a30*/  IMAD.MOV.U32 R98, RZ, RZ, R169 ;  /* 0x000000ffff627224 */ /* 0x000fca00078e00a9 */
[----:B------:R-:W2:Y:S04]  /*18a40*/  LDL.LU R104, [R1+0x50] ;  /* 0x0000500001687983 */ /* 0x000ea80000300800 */
[----:B------:R-:W-:Y:S01]  /*18a50*/  STSM.16.M88.4 [R0], R92 ;  /* 0x0000005c00007844 */ /* 0x000fe20000000200 */
[----:B------:R-:W-:Y:S06]  /*18a60*/  BAR.SYNC.DEFER_BLOCKING 0x0 ;  /* 0x0000000000007b1d */ /* 0x000fec0000010000 */
[----:B------:R-:W4:Y:S02]  /*18a70*/  LDS.128 R92, [R252] ;  /* 0x00000000fc5c7984 */ /* 0x000f240000000c00 */
[----:B------:R-:W-:Y:S06]  /*18a80*/  BAR.SYNC.DEFER_BLOCKING 0x0 ;  /* 0x0000000000007b1d */ /* 0x000fec0000010000 */
[----:B------:R1:W-:Y:S02]  /*18a90*/  STSM.16.M88.4 [R0], R96 ;  /* 0x0000006000007844 */ /* 0x0003e40000000200 */
[----:B-1----:R-:W-:-:S02]  /*18aa0*/  IMAD.MOV.U32 R96, RZ, RZ, R105 ;  /* 0x000000ffff607224 */ /* 0x002fc400078e0069 */
[----:B------:R-:W2:Y:S04]  /*18ab0*/  LDL.LU R105, [R1+0x58] ;  /* 0x0000580001697983 */ /* 0x000ea80000300800 */
[----:B------:R-:W3:Y:S04]  /*18ac0*/  LDL.LU R152, [R1+0x54] ;  /* 0x0000540001987983 */ /* 0x000ee80000300800 */
[----:B------:R-:W3:Y:S01]  /*18ad0*/  LDL.LU R153, [R1+0x5c] ;  /* 0x00005c0001997983 */ /* 0x000ee20000300800 */
[----:B------:R-:W-:Y:S01]  /*18ae0*/  IMAD.MOV.U32 R98, RZ, RZ, R41 ;  /* 0x000000ffff627224 */ /* 0x000fe200078e0029 */
[----:B------:R-:W-:Y:S01]  /*18af0*/  MOV R99, R43 ;  /* 0x0000002b00637202 */ /* 0x000fe20000000f00 */
[----:B------:R-:W-:Y:S01]  /*18b00*/  BAR.SYNC.DEFER_BLOCKING 0x0 ;  /* 0x0000000000007b1d */ /* 0x000fe20000010000 */
[----:B------:R-:W-:-:S05]  /*18b10*/  IMAD.MOV.U32 R97, RZ, RZ, R107 ;  /* 0x000000ffff617224 */ /* 0x000fca00078e006b */
[----:B------:R-:W1:Y:S02]  /*18b20*/  LDS.128 R40, [R252] ;  /* 0x00000000fc287984 */ /* 0x000e640000000c00 */
[----:B------:R-:W-:Y:S06]  /*18b30*/  BAR.SYNC.DEFER_BLOCKING 0x0 ;  /* 0x0000000000007b1d */ /* 0x000fec0000010000 */
[----:B------:R-:W-:Y:S02]  /*18b40*/  STSM.16.M88.4 [R0], R96 ;  /* 0x0000006000007844 */ /* 0x000fe40000000200 */
[----:B------:R-:W-:Y:S01]  /*18b50*/  BAR.SYNC.DEFER_BLOCKING 0x0 ;  /* 0x0000000000007b1d */ /* 0x000fe20000010000 */
[----:B------:R-:W-:-:S02]  /*18b60*/  IMAD.MOV.U32 R106, RZ, RZ, R172 ;  /* 0x000000ffff6a7224 */ /* 0x000fc400078e00ac */
[----:B------:R-:W-:-:S03]  /*18b70*/  IMAD.MOV.U32 R107, RZ, RZ, R174 ;  /* 0x000000ffff6b7224 */ /* 0x000fc600078e00ae */
[----:B------:R-:W1:Y:S02]  /*18b80*/  LDS.128 R96, [R252] ;  /* 0x00000000fc607984 */ /* 0x000e640000000c00 */
[----:B------:R-:W-:Y:S01]  /*18b90*/  BAR.SYNC.DEFER_BLOCKING 0x0 ;  /* 0x0000000000007b1d */ /* 0x000fe20000010000 */
[----:B------:R-:W-:-:S05]  /*18ba0*/  MOV R155, R175 ;  /* 0x000000af009b7202 */ /* 0x000fca0000000f00 */
[----:B--2---:R2:W-:Y:S02]  /*18bb0*/  STSM.16.M88.4 [R0], R104 ;  /* 0x0000006800007844 */ /* 0x0045e40000000200 */
[----:B------:R-:W-:Y:S06]  /*18bc0*/  BAR.SYNC.DEFER_BLOCKING 0x0 ;  /* 0x0000000000007b1d */ /* 0x000fec0000010000 */
[----:B------:R-:W1:Y:S01]  /*18bd0*/  LDS.128 R156, [R252] ;  /* 0x00000000fc9c7984 */ /* 0x000e620000000c00 */
[----:B--2---:R-:W-:Y:S01]  /*18be0*/  IMAD.MOV.U32 R104, RZ, RZ, R108 ;  /* 0x000000ffff687224 */ /* 0x004fe200078e006c */
[----:B------:R-:W-:Y:S01]  /*18bf0*/  MOV R105, R110 ;  /* 0x0000006e00697202 */ /* 0x000fe20000000f00 */
[----:B------:R-:W-:-:S02]  /*18c00*/  IMAD.MOV.U32 R106, RZ, RZ, R44 ;  /* 0x000000ffff6a7224 */ /* 0x000fc400078e002c */
[----:B------:R-:W-:Y:S01]  /*18c10*/  IMAD.MOV.U32 R107, RZ, RZ, R46 ;  /* 0x000000ffff6b7224 */ /* 0x000fe200078e002e */
[----:B------:R-:W-:Y:S06]  /*18c20*/  BAR.SYNC.DEFER_BLOCKING 0x0 ;  /* 0x0000000000007b1d */ /* 0x000fec0000010000 */
[----:B------:R-:W-:Y:S02]  /*18c30*/  STSM.16.M88.4 [R0], R104 ;  /* 0x0000006800007844 */ /* 0x000fe40000000200 */
[----:B------:R-:W-:Y:S06]  /*18c40*/  BAR.SYNC.DEFER_BLOCKING 0x0 ;  /* 0x0000000000007b1d */ /* 0x000fec0000010000 */
[----:B------:R-:W2:Y:S02]  /*18c50*/  LDS.128 R104, [R252] ;  /* 0x00000000fc687984 */ /* 0x000ea40000000c00 */
[----:B------:R-:W-:Y:S06]  /*18c60*/  BAR.SYNC.DEFER_BLOCKING 0x0 ;  /* 0x0000000000007b1d */ /* 0x000fec0000010000 */
[----:B---3--:R3:W-:Y:S04]  /*18c70*/  STSM.16.M88.4 [R0], R152 ;  /* 0x0000009800007844 */ /* 0x0087e80000000200 */
[----:B---3--:R-:W3:Y:S04]  /*18c80*/  LDL.LU R152, [R1+0x60] ;  /* 0x0000600001987983 */ /* 0x008ee80000300800 */
[----:B------:R-:W3:Y:S04]  /*18c90*/  LDL.LU R153, [R1+0x68] ;  /* 0x0000680001997983 */ /* 0x000ee80000300800 */
[----:B------:R-:W4:Y:S04]  /*18ca0*/  LDL.LU R160, [R1+0x64] ;  /* 0x0000640001a07983 */ /* 0x000f280000300800 */
[----:B------:R-:W4:Y:S01]  /*18cb0*/  LDL.LU R161, [R1+0x6c] ;  /* 0x00006c0001a17983 */ /* 0x000f220000300800 */
[----:B------:R-:W-:-:S02]  /*18cc0*/  IMAD.MOV.U32 R108, RZ, RZ, R109 ;  /* 0x000000ffff6c7224 */ /* 0x000fc400078e006d */
[----:B------:R-:W-:Y:S01]  /*18cd0*/  IMAD.MOV.U32 R109, RZ, RZ, R111 ;  /* 0x000000ffff6d7224 */ /* 0x000fe200078e006f */
[----:B------:R-:W-:Y:S01]  /*18ce0*/  MOV R111, R47 ;  /* 0x0000002f006f7202 */ /* 0x000fe20000000f00 */
[----:B------:R-:W-:Y:S01]  /*18cf0*/  IMAD.MOV.U32 R110, RZ, RZ, R45 ;  /* 0x000000ffff6e7224 */ /* 0x000fe200078e002d */
[----:B------:R-:W-:Y:S06]  /*18d00*/  BAR.SYNC.DEFER_BLOCKING 0x0 ;  /* 0x0000000000007b1d */ /* 0x000fec0000010000 */
[----:B------:R-:W2:Y:S02]  /*18d10*/  LDS.128 R44, [R252] ;  /* 0x00000000fc2c7984 */ /* 0x000ea40000000c00 */
[----:B------:R-:W-:Y:S06]  /*18d20*/  BAR.SYNC.DEFER_BLOCKING 0x0 ;  /* 0x0000000000007b1d */ /* 0x000fec0000010000 */
[----:B------:R-:W-:Y:S02]  /*18d30*/  STSM.16.M88.4 [R0], R108 ;  /* 0x0000006c00007844 */ /* 0x000fe40000000200 */
[----:B------:R-:W-:Y:S01]  /*18d40*/  BAR.SYNC.DEFER_BLOCKING 0x0 ;  /* 0x0000000000007b1d */ /* 0x000fe20000010000 */
[----:B------:R-:W-:-:S02]  /*18d50*/  IMAD.MOV.U32 R154, RZ, RZ, R176 ;  /* 0x000000ffff9a7224 */ /* 0x000fc400078e00b0 */
[----:B------:R-:W-:-:S03]  /*18d60*/  IMAD.MOV.U32 R155, RZ, RZ, R178 ;  /* 0x000000ffff9b7224 */ /* 0x000fc600078e00b2 */
[----:B------:R-:W2:Y:S02]  /*18d70*/  LDS.128 R108, [R252] ;  /* 0x00000000fc6c7984 */ /* 0x000ea40000000c00 */
[----:B------:R-:W-:Y:S01]  /*18d80*/  BAR.SYNC.DEFER_BLOCKING 0x0 ;  /* 0x0000000000007b1d */ /* 0x000fe20000010000 */
[----:B------:R-:W-:Y:S01]  /*18d90*/  IMAD.MOV.U32 R162, RZ, RZ, R177 ;  /* 0x000000ffffa27224 */ /* 0x000fe200078e00b1 */
[----:B------:R-:W-:-:S04]  /*18da0*/  MOV R163, R179 ;  /* 0x000000b300a37202 */ /* 0x000fc80000000f00 */
[----:B---3--:R3:W-:Y:S02]  /*18db0*/  STSM.16.M88.4 [R0], R152 ;  /* 0x0000009800007844 */ /* 0x0087e40000000200 */
[----:B------:R-:W-:Y:S06]  /*18dc0*/  BAR.SYNC.DEFER_BLOCKING 0x0 ;  /* 0x0000000000007b1d */ /* 0x000fec0000010000 */
[----:B------:R-:W2:Y:S01]  /*18dd0*/  LDS.128 R164, [R252] ;  /* 0x00000000fca47984 */ /* 0x000ea20000000c00 */
[----:B---3--:R-:W-:Y:S01]  /*18de0*/  IMAD.MOV.U32 R152, RZ, RZ, R112 ;  /* 0x000000ffff987224 */ /* 0x008fe200078e0070 */
[----:B------:R-:W-:Y:S01]  /*18df0*/  MOV R153, R114 ;  /* 0x0000007200997202 */ /* 0x000fe20000000f00 */
[----:B------:R-:W-:-:S02]  /*18e00*/  IMAD.MOV.U32 R154, RZ, RZ, R48 ;  /* 0x000000ffff9a7224 */ /* 0x000fc400078e0030 */
[----:B------:R-:W-:Y:S01]  /*18e10*/  IMAD.MOV.U32 R155, RZ, RZ, R50 ;  /* 0x000000ffff9b7224 */ /* 0x000fe200078e0032 */
[----:B------:R-:W-:Y:S06]  /*18e20*/  BAR.SYNC.DEFER_BLOCKING 0x0 ;  /* 0x0000000000007b1d */ /* 0x000fec0000010000 */
[----:B------:R-:W-:Y:S02]  /*18e30*/  STSM.16.M88.4 [R0], R152 ;  /* 0x0000009800007844 */ /* 0x000fe40000000200 */
[----:B------:R-:W-:Y:S06]  /*18e40*/  BAR.SYNC.DEFER_BLOCKING 0x0 ;  /* 0x0000000000007b1d */ /* 0x000fec0000010000 */
[----:B------:R-:W3:Y:S02]  /*18e50*/  LDS.128 R152, [R252] ;  /* 0x00000000fc987984 */ /* 0x000ee40000000c00 */
[----:B------:R-:W-:Y:S06]  /*18e60*/  BAR.SYNC.DEFER_BLOCKING 0x0 ;  /* 0x0000000000007b1d */ /* 0x000fec0000010000 */
[----:B----4-:R4:W-:Y:S04]  /*18e70*/  STSM.16.M88.4 [R0], R160 ;  /* 0x000000a000007844 */ /* 0x0109e80000000200 */
[----:B----4-:R-:W4:Y:S04]  /*18e80*/  LDL.LU R160, [R1+0x70] ;  /* 0x0000700001a07983 */ /* 0x010f280000300800 */
[----:B------:R-:W4:Y:S04]  /*18e90*/  LDL.LU R161, [R1+0x78] ;  /* 0x0000780001a17983 */ /* 0x000f280000300800 */
[----:B------:R-:W2:Y:S04]  /*18ea0*/  LDL.LU R168, [R1+0x74] ;  /* 0x0000740001a87983 */ /* 0x000ea80000300800 */
[----:B------:R-:W2:Y:S01]  /*18eb0*/  LDL.LU R169, [R1+0x7c] ;  /* 0x00007c0001a97983 */ /* 0x000ea20000300800 */
[----:B------:R-:W-:-:S02]  /*18ec0*/  IMAD.MOV.U32 R112, RZ, RZ, R113 ;  /* 0x000000ffff707224 */ /* 0x000fc400078e0071 */
[----:B------:R-:W-:Y:S01]  /*18ed0*/  IMAD.MOV.U32 R113, RZ, RZ, R115 ;  /* 0x000000ffff717224 */ /* 0x000fe200078e0073 */
[----:B------:R-:W-:Y:S01]  /*18ee0*/  MOV R115, R51 ;  /* 0x0000003300737202 */ /* 0x000fe20000000f00 */
[----:B------:R-:W-:Y:S01]  /*18ef0*/  IMAD.MOV.U32 R114, RZ, RZ, R49 ;  /* 0x000000ffff727224 */ /* 0x000fe200078e0031 */
[----:B------:R-:W-:Y:S06]  /*18f00*/  BAR.SYNC.DEFER_BLOCKING 0x0 ;  /* 0x0000000000007b1d */ /* 0x000fec0000010000 */
[----:B------:R-:W3:Y:S02]  /*18f10*/  LDS.128 R48, [R252] ;  /* 0x00000000fc307984 */ /* 0x000ee40000000c00 */
[----:B------:R-:W-:Y:S06]  /*18f20*/  BAR.SYNC.DEFER_BLOCKING 0x0 ;  /* 0x0000000000007b1d */ /* 0x000fec0000010000 */
[----:B------:R-:W-:Y:S02]  /*18f30*/  STSM.16.M88.4 [R0], R112 ;  /* 0x0000007000007844 */ /* 0x000fe40000000200 */
[----:B------:R-:W-:Y:S01]  /*18f40*/  BAR.SYNC.DEFER_BLOCKING 0x0 ;  /* 0x0000000000007b1d */ /* 0x000fe20000010000 */
[----:B------:R-:W-:-:S02]  /*18f50*/  IMAD.MOV.U32 R162, RZ, RZ, R180 ;  /* 0x000000ffffa27224 */ /* 0x000fc400078e00b4 */
[----:B------:R-:W-:-:S03]  /*18f60*/  IMAD.MOV.U32 R163, RZ, RZ, R182 ;  /* 0x000000ffffa37224 */ /* 0x000fc600078e00b6 */
[----:B------:R-:W3:Y:S02]  /*18f70*/  LDS.128 R112, [R252] ;  /* 0x00000000fc707984 */ /* 0x000ee40000000c00 */
[----:B------:R-:W-:Y:S01]  /*18f80*/  BAR.SYNC.DEFER_BLOCKING 0x0 ;  /* 0x0000000000007b1d */ /* 0x000fe20000010000 */
[----:B------:R-:W-:Y:S01]  /*18f90*/  IMAD.MOV.U32 R170, RZ, RZ, R181 ;  /* 0x000000ffffaa7224 */ /* 0x000fe200078e00b5 */
[----:B------:R-:W-:-:S04]  /*18fa0*/  MOV R171, R183 ;  /* 0x000000b700ab7202 */ /* 0x000fc80000000f00 */
[----:B----4-:R4:W-:Y:S02]  /*18fb0*/  STSM.16.M88.4 [R0], R160 ;  /* 0x000000a000007844 */ /* 0x0109e40000000200 */
[----:B------:R-:W-:Y:S06]  /*18fc0*/  BAR.SYNC.DEFER_BLOCKING 0x0 ;  /* 0x0000000000007b1d */ /* 0x000fec0000010000 */
[----:B------:R-:W3:Y:S01]  /*18fd0*/  LDS.128 R172, [R252] ;  /* 0x00000000fcac7984 */ /* 0x000ee20000000c00 */
[----:B----4-:R-:W-:Y:S01]  /*18fe0*/  IMAD.MOV.U32 R160, RZ, RZ, R116 ;  /* 0x000000ffffa07224 */ /* 0x010fe200078e0074 */
[----:B------:R-:W-:Y:S01]  /*18ff0*/  MOV R161, R118 ;  /* 0x0000007600a17202 */ /* 0x000fe20000000f00 */
[----:B------:R-:W-:-:S02]  /*19000*/  IMAD.MOV.U32 R162, RZ, RZ, R52 ;  /* 0x000000ffffa27224 */ /* 0x000fc400078e0034 */
[----:B------:R-:W-:Y:S01]  /*19010*/  IMAD.MOV.U32 R163, RZ, RZ, R54 ;  /* 0x000000ffffa37224 */ /* 0x000fe200078e0036 */
[----:B------:R-:W-:Y:S06]  /*19020*/  BAR.SYNC.DEFER_BLOCKING 0x0 ;  /* 0x0000000000007b1d */ /* 0x000fec0000010000 */
[----:B------:R-:W-:Y:S02]  /*19030*/  STSM.16.M88.4 [R0], R160 ;  /* 0x000000a000007844 */ /* 0x000fe40000000200 */
[----:B------:R-:W-:Y:S06]  /*19040*/  BAR.SYNC.DEFER_BLOCKING 0x0 ;  /* 0x0000000000007b1d */ /* 0x000fec0000010000 */
[----:B------:R-:W4:Y:S02]  /*19050*/  LDS.128 R160, [R252] ;  /* 0x00000000fca07984 */ /* 0x000f240000000c00 */
[----:B------:R-:W-:Y:S06]  /*19060*/  BAR.SYNC.DEFER_BLOCKING 0x0 ;  /* 0x0000000000007b1d */ /* 0x000fec0000010000 */
[----:B--2---:R2:W-:Y:S04]  /*19070*/  STSM.16.M88.4 [R0], R168 ;  /* 0x000000a800007844 */ /* 0x0045e80000000200 */
[----:B--2---:R-:W2:Y:S04]  /*19080*/  LDL.LU R168, [R1+0x80] ;  /* 0x0000800001a87983 */ /* 0x004ea80000300800 */
[----:B------:R-:W2:Y:S04]  /*19090*/  LDL.LU R169, [R1+0x88] ;  /* 0x0000880001a97983 */ /* 0x000ea80000300800 */
[----:B------:R-:W3:Y:S04]  /*190a0*/  LDL.LU R176, [R1+0x84] ;  /* 0x0000840001b07983 */ /* 0x000ee80000300800 */
[----:B------:R-:W3:Y:S01]  /*190b0*/  LDL.LU R177, [R1+0x8c] ;  /* 0x00008c0001b17983 */ /* 0x000ee20000300800 */
[----:B------:R-:W-:-:S02]  /*190c0*/  IMAD.MOV.U32 R116, RZ, RZ, R117 ;  /* 0x000000ffff747224 */ /* 0x000fc400078e0075 */
[----:B------:R-:W-:Y:S01]  /*190d0*/  IMAD.MOV.U32 R117, RZ, RZ, R119 ;  /* 0x000000ffff757224 */ /* 0x000fe200078e0077 */
[----:B------:R-:W-:Y:S01]  /*190e0*/  MOV R119, R55 ;  /* 0x0000003700777202 */ /* 0x000fe20000000f00 */
[----:B------:R-:W-:Y:S01]  /*190f0*/  IMAD.MOV.U32 R118, RZ, RZ, R53 ;  /* 0x000000ffff767224 */ /* 0x000fe200078e0035 */
[----:B------:R-:W-:Y:S06]  /*19100*/  BAR.SYNC.DEFER_BLOCKING 0x0 ;  /* 0x0000000000007b1d */ /* 0x000fec0000010000 */
[----:B------:R-:W4:Y:S02]  /*19110*/  LDS.128 R52, [R252] ;  /* 0x00000000fc347984 */ /* 0x000f240000000c00 */
[----:B------:R-:W-:Y:S06]  /*19120*/  BAR.SYNC.DEFER_BLOCKING 0x0 ;  /* 0x0000000000007b1d */ /* 0x000fec0000010000 */
[----:B------:R-:W-:Y:S02]  /*19130*/  STSM.16.M88.4 [R0], R116 ;  /* 0x0000007400007844 */ /* 0x000fe40000000200 */
[----:B------:R-:W-:Y:S01]  /*19140*/  BAR.SYNC.DEFER_BLOCKING 0x0 ;  /* 0x0000000000007b1d */ /* 0x000fe20000010000 */
[----:B------:R-:W-:-:S02]  /*19150*/  IMAD.MOV.U32 R170, RZ, RZ, R184 ;  /* 0x000000ffffaa7224 */ /* 0x000fc400078e00b8 */
[----:B------:R-:W-:-:S03]  /*19160*/  IMAD.MOV.U32 R171, RZ, RZ, R186 ;  /* 0x000000ffffab7224 */ /* 0x000fc600078e00ba */
[----:B------:R-:W4:Y:S02]  /*19170*/  LDS.128 R116, [R252] ;  /* 0x00000000fc747984 */ /* 0x000f240000000c00 */
[----:B------:R-:W-:Y:S01]  /*19180*/  BAR.SYNC.DEFER_BLOCKING 0x0 ;  /* 0x0000000000007b1d */ /* 0x000fe20000010000 */
[----:B------:R-:W-:Y:S01]  /*19190*/  IMAD.MOV.U32 R178, RZ, RZ, R185 ;  /* 0x000000ffffb27224 */ /* 0x000fe200078e00b9 */
[----:B------:R-:W-:-:S04]  /*191a0*/  MOV R179, R187 ;  /* 0x000000bb00b37202 */ /* 0x000fc80000000f00 */
[----:B--2---:R2:W-:Y:S02]  /*191b0*/  STSM.16.M88.4 [R0], R168 ;  /* 0x000000a800007844 */ /* 0x0045e40000000200 */
[----:B------:R-:W-:Y:S06]  /*191c0*/  BAR.SYNC.DEFER_BLOCKING 0x0 ;  /* 0x0000000000007b1d */ /* 0x000fec0000010000 */
[----:B------:R-:W4:Y:S01]  /*191d0*/  LDS.128 R180, [R252] ;  /* 0x00000000fcb47984 */ /* 0x000f220000000c00 */
        /* <DEDUP_REMOVED lines=46> */
[----:B------:R-:W-:Y:S01]  /*194c0*/  BAR.SYNC.DEFER_BLOCKING 0x0 ;  /* 0x0000000000007b1d */ /* 0x000fe20000010000 */
[----:B------:R-:W-:-:S02]  /*194d0*/  IMAD.MOV.U32 R124, RZ, RZ, R125 ;  /* 0x000000ffff7c7224 */ /* 0x000fc400078e007d */
[----:B------:R-:W-:Y:S01]  /*194e0*/  IMAD.MOV.U32 R125, RZ, RZ, R127 ;  /* 0x000000ffff7d7224 */ /* 0x000fe200078e007f */
[----:B------:R-:W-:Y:S01]  /*194f0*/  MOV R127, R63 ;  /* 0x0000003f007f7202 */ /* 0x000fe20000000f00 */
[----:B------:R-:W-:Y:S02]  /*19500*/  IMAD.MOV.U32 R126, RZ, RZ, R61 ;  /* 0x000000ffff7e7224 */ /* 0x000fe400078e003d */
[----:B------:R-:W3:Y:S01]  /*19510*/  LDS.128 R60, [R252] ;  /* 0x00000000fc3c7984 */ /* 0x000ee20000000c00 */
[----:B------:R-:W-:Y:S06]  /*19520*/  BAR.SYNC.DEFER_BLOCKING 0x0 ;  /* 0x0000000000007b1d */ /* 0x000fec0000010000 */
[----:B------:R-:W-:Y:S02]  /*19530*/  STSM.16.M88.4 [R0], R124 ;  /* 0x0000007c00007844 */ /* 0x000fe40000000200 */
[----:B------:R-:W-:Y:S01]  /*19540*/  BAR.SYNC.DEFER_BLOCKING 0x0 ;  /* 0x0000000000007b1d */ /* 0x000fe20000010000 */
[----:B------:R-:W-:-:S02]  /*19550*/  IMAD.MOV.U32 R186, RZ, RZ, R192 ;  /* 0x000000ffffba7224 */ /* 0x000fc400078e00c0 */
[----:B------:R-:W-:-:S03]  /*19560*/  IMAD.MOV.U32 R187, RZ, RZ, R194 ;  /* 0x000000ffffbb7224 */ /* 0x000fc600078e00c2 */
[----:B------:R-:W3:Y:S02]  /*19570*/  LDS.128 R124, [R252] ;  /* 0x00000000fc7c7984 */ /* 0x000ee40000000c00 */
[----:B------:R-:W-:Y:S06]  /*19580*/  BAR.SYNC.DEFER_BLOCKING 0x0 ;  /* 0x0000000000007b1d */ /* 0x000fec0000010000 */
        /* <DEDUP_REMOVED lines=17> */
[----:B------:R-:W-:Y:S01]  /*196a0*/  BAR.SYNC.DEFER_BLOCKING 0x0 ;  /* 0x0000000000007b1d */ /* 0x000fe20000010000 */
[----:B------:R-:W-:-:S02]  /*196b0*/  IMAD.MOV.U32 R128, RZ, RZ, R129 ;  /* 0x000000ffff807224 */ /* 0x000fc400078e0081 */
[----:B------:R-:W-:Y:S01]  /*196c0*/  IMAD.MOV.U32 R129, RZ, RZ, R131 ;  /* 0x000000ffff817224 */ /* 0x000fe200078e0083 */
[----:B------:R-:W-:Y:S01]  /*196d0*/  MOV R131, R67 ;  /* 0x0000004300837202 */ /* 0x000fe20000000f00 */
[----:B------:R-:W-:Y:S02]  /*196e0*/  IMAD.MOV.U32 R130, RZ, RZ, R65 ;  /* 0x000000ffff827224 */ /* 0x000fe400078e0041 */
[----:B------:R-:W4:Y:S01]  /*196f0*/  LDS.128 R64, [R252] ;  /* 0x00000000fc407984 */ /* 0x000f220000000c00 */
[----:B------:R-:W-:Y:S06]  /*19700*/  BAR.SYNC.DEFER_BLOCKING 0x0 ;  /* 0x0000000000007b1d */ /* 0x000fec0000010000 */
[----:B------:R-:W-:Y:S02]  /*19710*/  STSM.16.M88.4 [R0], R128 ;  /* 0x0000008000007844 */ /* 0x000fe40000000200 */
[----:B------:R-:W-:Y:S01]  /*19720*/  BAR.SYNC.DEFER_BLOCKING 0x0 ;  /* 0x0000000000007b1d */ /* 0x000fe20000010000 */
[----:B------:R-:W-:-:S02]  /*19730*/  IMAD.MOV.U32 R218, RZ, RZ, R196 ;  /* 0x000000ffffda7224 */ /* 0x000fc400078e00c4 */
[----:B------:R-:W-:-:S03]  /*19740*/  IMAD.MOV.U32 R219, RZ, RZ, R198 ;  /* 0x000000ffffdb7224 */ /* 0x000fc600078e00c6 */
[----:B------:R-:W4:Y:S02]  /*19750*/  LDS.128 R128, [R252] ;  /* 0x00000000fc807984 */ /* 0x000f240000000c00 */
[----:B------:R-:W-:Y:S06]  /*19760*/  BAR.SYNC.DEFER_BLOCKING 0x0 ;  /* 0x0000000000007b1d */ /* 0x000fec0000010000 */
        /* <DEDUP_REMOVED lines=17> */
[----:B------:R-:W-:Y:S01]  /*19880*/  BAR.SYNC.DEFER_BLOCKING 0x0 ;  /* 0x0000000000007b1d */ /* 0x000fe20000010000 */
[----:B------:R-:W-:-:S02]  /*19890*/  IMAD.MOV.U32 R132, RZ, RZ, R133 ;  /* 0x000000ffff847224 */ /* 0x000fc400078e0085 */
[----:B------:R-:W-:Y:S01]  /*198a0*/  IMAD.MOV.U32 R133, RZ, RZ, R135 ;  /* 0x000000ffff857224 */ /* 0x000fe200078e0087 */
[----:B------:R-:W-:Y:S01]  /*198b0*/  MOV R135, R71 ;  /* 0x0000004700877202 */ /* 0x000fe20000000f00 */
[----:B------:R-:W-:Y:S02]  /*198c0*/  IMAD.MOV.U32 R134, RZ, RZ, R69 ;  /* 0x000000ffff867224 */ /* 0x000fe400078e0045 */
[----:B------:R-:W2:Y:S01]  /*198d0*/  LDS.128 R68, [R252] ;  /* 0x00000000fc447984 */ /* 0x000ea20000000c00 */
[----:B------:R-:W-:Y:S06]  /*198e0*/  BAR.SYNC.DEFER_BLOCKING 0x0 ;  /* 0x0000000000007b1d */ /* 0x000fec0000010000 */
[----:B------:R-:W-:Y:S02]  /*198f0*/  STSM.16.M88.4 [R0], R132 ;  /* 0x0000008400007844 */ /* 0x000fe40000000200 */
[----:B------:R-:W-:Y:S01]  /*19900*/  BAR.SYNC.DEFER_BLOCKING 0x0 ;  /* 0x0000000000007b1d */ /* 0x000fe20000010000 */
[----:B------:R-:W-:-:S02]  /*19910*/  IMAD.MOV.U32 R222, RZ, RZ, R200 ;  /* 0x000000ffffde7224 */ /* 0x000fc400078e00c8 */
[----:B------:R-:W-:-:S03]  /*19920*/  IMAD.MOV.U32 R223, RZ, RZ, R202 ;  /* 0x000000ffffdf7224 */ /* 0x000fc600078e00ca */
[----:B------:R-:W2:Y:S02]  /*19930*/  LDS.128 R132, [R252] ;  /* 0x00000000fc847984 */ /* 0x000ea40000000c00 */
[----:B------:R-:W-:Y:S06]  /*19940*/  BAR.SYNC.DEFER_BLOCKING 0x0 ;  /* 0x0000000000007b1d */ /* 0x000fec0000010000 */
        /* <DEDUP_REMOVED lines=54> */
[----:B------:R-:W1:Y:S01]  /*19cb0*/  LDS.128 R76, [R252] ;  /* 0x00000000fc4c7984 */ /* 0x000e620000000c00 */
[----:B------:R-:W-:Y:S06]  /*19cc0*/  BAR.SYNC.DEFER_BLOCKING 0x0 ;  /* 0x0000000000007b1d */ /* 0x000fec0000010000 */
[----:B------:R-:W-:Y:S02]  /*19cd0*/  STSM.16.M88.4 [R0], R140 ;  /* 0x0000008c00007844 */ /* 0x000fe40000000200 */
[----:B------:R-:W-:Y:S01]  /*19ce0*/  BAR.SYNC.DEFER_BLOCKING 0x0 ;  /* 0x0000000000007b1d */ /* 0x000fe20000010000 */
[----:B------:R-:W-:-:S02]  /*19cf0*/  IMAD.MOV.U32 R230, RZ, RZ, R208 ;  /* 0x000000ffffe67224 */ /* 0x000fc400078e00d0 */
[----:B------:R-:W-:-:S03]  /*19d00*/  IMAD.MOV.U32 R231, RZ, RZ, R210 ;  /* 0x000000ffffe77224 */ /* 0x000fc600078e00d2 */
[----:B------:R-:W1:Y:S02]  /*19d10*/  LDS.128 R140, [R252] ;  /* 0x00000000fc8c7984 */ /* 0x000e640000000c00 */
[----:B------:R-:W-:Y:S06]  /*19d20*/  BAR.SYNC.DEFER_BLOCKING 0x0 ;  /* 0x0000000000007b1d */ /* 0x000fec0000010000 */
[----:B--2---:R2:W-:Y:S02]  /*19d30*/  STSM.16.M88.4 [R0], R228 ;  /* 0x000000e400007844 */ /* 0x0045e40000000200 */
[----:B------:R-:W-:Y:S06]  /*19d40*/  BAR.SYNC.DEFER_BLOCKING 0x0 ;  /* 0x0000000000007b1d */ /* 0x000fec0000010000 */
[----:B------:R-:W1:Y:S01]  /*19d50*/  LDS.128 R208, [R252] ;  /* 0x00000000fcd07984 */ /* 0x000e620000000c00 */
[----:B--2---:R-:W-:Y:S01]  /*19d60*/  IMAD.MOV.U32 R228, RZ, RZ, R144 ;  /* 0x000000ffffe47224 */ /* 0x004fe200078e0090 */
[----:B------:R-:W-:Y:S01]  /*19d70*/  MOV R229, R146 ;  /* 0x0000009200e57202 */ /* 0x000fe20000000f00 */
[----:B------:R-:W-:Y:S01]  /*19d80*/  BAR.SYNC.DEFER_BLOCKING 0x0 ;  /* 0x0000000000007b1d */ /* 0x000fe20000010000 */
[----:B------:R-:W-:-:S02]  /*19d90*/  IMAD.MOV.U32 R230, RZ, RZ, R80 ;  /* 0x000000ffffe67224 */ /* 0x000fc400078e0050 */
[----:B------:R-:W-:-:S05]  /*19da0*/  IMAD.MOV.U32 R231, RZ, RZ, R82 ;  /* 0x000000ffffe77224 */ /* 0x000fca00078e0052 */
[----:B------:R-:W-:Y:S01]  /*19db0*/  STSM.16.M88.4 [R0], R228 ;  /* 0x000000e400007844 */ /* 0x000fe20000000200 */
[----:B------:R-:W-:Y:S06]  /*19dc0*/  BAR.SYNC.DEFER_BLOCKING 0x0 ;  /* 0x0000000000007b1d */ /* 0x000fec0000010000 */
[----:B------:R-:W2:Y:S02]  /*19dd0*/  LDS.128 R228, [R252] ;  /* 0x00000000fce47984 */ /* 0x000ea40000000c00 */
[----:B------:R-:W-:Y:S06]  /*19de0*/  BAR.SYNC.DEFER_BLOCKING 0x0 ;  /* 0x0000000000007b1d */ /* 0x000fec0000010000 */
[----:B---3--:R3:W-:Y:S02]  /*19df0*/  STSM.16.M88.4 [R0], R232 ;  /* 0x000000e800007844 */ /* 0x0087e40000000200 */
[----:B------:R-:W-:Y:S06]  /*19e00*/  BAR.SYNC.DEFER_BLOCKING 0x0 ;  /* 0x0000000000007b1d */ /* 0x000fec0000010000 */
[----:B------:R-:W2:Y:S02]  /*19e10*/  LDS.128 R144, [R252] ;  /* 0x00000000fc907984 */ /* 0x000ea40000000c00 */
[----:B------:R-:W-:Y:S06]  /*19e20*/  BAR.SYNC.DEFER_BLOCKING 0x0 ;  /* 0x0000000000007b1d */ /* 0x000fec0000010000 */
[----:B------:R-:W-:Y:S02]  /*19e30*/  STSM.16.M88.4 [R0], R244 ;  /* 0x000000f400007844 */ /* 0x000fe40000000200 */
[----:B------:R-:W-:Y:S06]  /*19e40*/  BAR.SYNC.DEFER_BLOCKING 0x0 ;  /* 0x0000000000007b1d */ /* 0x000fec0000010000 */
[----:B------:R-:W2:Y:S02]  /*19e50*/  LDS.128 R80, [R252] ;  /* 0x00000000fc507984 */ /* 0x000ea40000000c00 */
[----:B------:R-:W-:Y:S06]  /*19e60*/  BAR.SYNC.DEFER_BLOCKING 0x0 ;  /* 0x0000000000007b1d */ /* 0x000fec0000010000 */
[----:B----4-:R-:W-:Y:S02]  /*19e70*/  STSM.16.M88.4 [R0], R236 ;  /* 0x000000ec00007844 */ /* 0x010fe40000000200 */
[----:B------:R-:W-:Y:S01]  /*19e80*/  BAR.SYNC.DEFER_BLOCKING 0x0 ;  /* 0x0000000000007b1d */ /* 0x000fe20000010000 */
[----:B---3--:R-:W-:Y:S01]  /*19e90*/  IMAD.MOV.U32 R232, RZ, RZ, R148 ;  /* 0x000000ffffe87224 */ /* 0x008fe200078e0094 */
[----:B------:R-:W-:Y:S01]  /*19ea0*/  MOV R233, R150 ;  /* 0x0000009600e97202 */ /* 0x000fe20000000f00 */
[----:B------:R-:W-:-:S03]  /*19eb0*/  IMAD.MOV.U32 R234, RZ, RZ, R84 ;  /* 0x000000ffffea7224 */ /* 0x000fc600078e0054 */
[----:B------:R-:W3:Y:S01]  /*19ec0*/  LDS.128 R236, [R252] ;  /* 0x00000000fcec7984 */ /* 0x000ee20000000c00 */
[----:B------:R-:W-:Y:S01]  /*19ed0*/  IMAD.MOV.U32 R235, RZ, RZ, R86 ;  /* 0x000000ffffeb7224 */ /* 0x000fe200078e0056 */
[----:B------:R-:W-:Y:S06]  /*19ee0*/  BAR.SYNC.DEFER_BLOCKING 0x0 ;  /* 0x0000000000007b1d */ /* 0x000fec0000010000 */
[----:B------:R4:W-:Y:S04]  /*19ef0*/  STSM.16.M88.4 [R0], R232 ;  /* 0x000000e800007844 */ /* 0x0009e80000000200 */
[----:B----4-:R-:W4:Y:S04]  /*19f00*/  LDL.LU R232, [R1+0xf4] ;  /* 0x0000f40001e87983 */ /* 0x010f280000300800 */
[----:B------:R-:W4:Y:S04]  /*19f10*/  LDL.LU R233, [R1+0xfc] ;  /* 0x0000fc0001e97983 */ /* 0x000f280000300800 */
[----:B------:R-:W2:Y:S01]  /*19f20*/  LDL.LU R251, [R1+0x130] ;  /* 0x0001300001fb7983 */ /* 0x000ea20000300800 */
[----:B------:R-:W-:Y:S01]  /*19f30*/  IMAD.MOV.U32 R234, RZ, RZ, R213 ;  /* 0x000000ffffea7224 */ /* 0x000fe200078e00d5 */
[----:B------:R-:W-:Y:S01]  /*19f40*/  MOV R235, R215 ;  /* 0x000000d700eb7202 */ /* 0x000fe20000000f00 */
[----:B------:R-:W-:Y:S01]  /*19f50*/  BAR.SYNC.DEFER_BLOCKING 0x0 ;  /* 0x0000000000007b1d */ /* 0x000fe20000010000 */
[----:B------:R-:W-:Y:S01]  /*19f60*/  IMAD.MOV.U32 R148, RZ, RZ, R149 ;  /* 0x000000ffff947224 */ /* 0x000fe200078e0095 */
[----:B------:R-:W-:-:S02]  /*19f70*/  MOV R150, R85 ;  /* 0x0000005500967202 */ /* 0x000fc40000000f00 */
[----:B------:R-:W-:Y:S02]  /*19f80*/  ISETP.GE.AND P3, PT, R3, UR4, PT ;  /* 0x0000000403007c0c */ /* 0x000fe4000bf66270 */
[----:B------:R-:W-:Y:S02]  /*19f90*/  ISETP.GE.AND P0, PT, R2, UR29, PT ;  /* 0x0000001d02007c0c */ /* 0x000fe4000bf06270 */
[C---:B------:R-:W-:Y:S01]  /*19fa0*/  ISETP.LT.AND P6, PT, R10.reuse, UR31, !P6 ;  /* 0x0000001f0a007c0c */ /* 0x040fe2000f7c1270 */
[----:B------:R-:W3:Y:S04]  /*19fb0*/  LDL.LU R246, [R1+0x118] ;  /* 0x0001180001f67983 */ /* 0x000ee80000300800 */
[----:B------:R-:W1:Y:S01]  /*19fc0*/  LDS.128 R212, [R252] ;  /* 0x00000000fcd47984 */ /* 0x000e620000000c00 */
[----:B------:R-:W-:Y:S01]  /*19fd0*/  IMAD.MOV.U32 R149, RZ, RZ, R151 ;  /* 0x000000ffff957224 */ /* 0x000fe200078e0097 */
[----:B------:R-:W-:Y:S01]  /*19fe0*/  IADD3 R3, R10, 0x3, RZ ;  /* 0x000000030a037810 */ /* 0x000fe20007ffe0ff */
[----:B------:R-:W-:Y:S01]  /*19ff0*/  ULDC UR4, c[0x0][0x22c] ;  /* 0x00008b0000047ab9 */ /* 0x000fe20000000800 */
[----:B------:R-:W-:Y:S01]  /*1a000*/  BAR.SYNC.DEFER_BLOCKING 0x0 ;  /* 0x0000000000007b1d */ /* 0x000fe20000010000 */
[----:B------:R-:W-:-:S02]  /*1a010*/  IMAD.MOV.U32 R151, RZ, RZ, R87 ;  /* 0x000000ffff977224 */ /* 0x000fc400078e0057 */
[----:B------:R-:W-:Y:S01]  /*1a020*/  VIADD R2, R10, 0x2 ;  /* 0x000000020a027836 */ /* 0x000fe20000000000 */
[----:B------:R-:W-:Y:S01]  /*1a030*/  ISETP.GE.AND P1, PT, R3, UR5, PT ;  /* 0x0000000503007c0c */ /* 0x000fe2000bf26270 */
[----:B------:R-:W-:-:S03]  /*1a040*/  IMAD R3, R11, R9, RZ ;  /* 0x000000090b037224 */ /* 0x000fc600078e02ff */
[----:B------:R-:W-:Y:S01]  /*1a050*/  ISETP.GE.AND P2, PT, R2, UR4, PT ;  /* 0x0000000402007c0c */ /* 0x000fe2000bf46270 */
[----:B------:R-:W-:Y:S01]  /*1a060*/  ULDC.64 UR4, c[0x0][0x220] ;  /* 0x0000880000047ab9 */ /* 0x000fe20000000a00 */
[----:B------:R-:W3:Y:S01]  /*1a070*/  LDL.LU R244, [R1+0x13c] ;  /* 0x00013c0001f47983 */ /* 0x000ee20000300800 */
[----:B------:R-:W-:Y:S01]  /*1a080*/  LEA R2, P4, R3, UR4, 0x2 ;  /* 0x0000000403027c11 */ /* 0x000fe2000f8810ff */
[----:B------:R-:W-:Y:S01]  /*1a090*/  IMAD R9, R9, 0x80, R3 ;  /* 0x0000008009097824 */ /* 0x000fe200078e0203 */
[----:B------:R-:W-:Y:S01]  /*1a0a0*/  ISETP.GE.AND P5, PT, R10, R8, PT ;  /* 0x000000080a00720c */ /* 0x000fe20003fa6270 */
[----:B------:R-:W3:Y:S01]  /*1a0b0*/  LDL.LU R245, [R1+0x12c] ;  /* 0x00012c0001f57983 */ /* 0x000ee20000300800 */
[----:B------:R-:W-:-:S03]  /*1a0c0*/  LEA.HI.X.SX32 R3, R3, UR5, 0x2, P4 ;  /* 0x0000000503037c11 */ /* 0x000fc6000a0f16ff */
[----:B------:R-:W3:Y:S01]  /*1a0d0*/  LDL.LU R247, [R1+0x10c] ;  /* 0x00010c0001f77983 */ /* 0x000ee20000300800 */
[----:B------:R-:W-:Y:S01]  /*1a0e0*/  ISETP.LT.AND P5, PT, R12, UR6, !P5 ;  /* 0x000000060c007c0c */ /* 0x000fe2000efa1270 */
[----:B------:R-:W-:Y:S02]  /*1a0f0*/  ULDC UR6, c[0x0][0x22c] ;  /* 0x00008b0000067ab9 */ /* 0x000fe40000000800 */
[----:B----4-:R4:W-:Y:S01]  /*1a100*/  STSM.16.M88.4 [R0], R232 ;  /* 0x000000e800007844 */ /* 0x0109e20000000200 */
[----:B------:R-:W-:Y:S06]  /*1a110*/  BAR.SYNC.DEFER_BLOCKING 0x0 ;  /* 0x0000000000007b1d */ /* 0x000fec0000010000 */
[----:B----4-:R-:W4:Y:S04]  /*1a120*/  LDL.LU R232, [R1+0x104] ;  /* 0x0001040001e87983 */ /* 0x010f280000300800 */
[----:B------:R-:W3:Y:S04]  /*1a130*/  LDL.LU R233, [R1+0x138] ;  /* 0x0001380001e97983 */ /* 0x000ee80000300800 */
[----:B------:R-:W3:Y:S04]  /*1a140*/  LDL.LU R234, [R1+0x128] ;  /* 0x0001280001ea7983 */ /* 0x000ee80000300800 */
[----:B------:R-:W1:Y:S01]  /*1a150*/  LDS.128 R84, [R252] ;  /* 0x00000000fc547984 */ /* 0x000e620000000c00 */
[----:B------:R-:W-:Y:S06]  /*1a160*/  BAR.SYNC.DEFER_BLOCKING 0x0 ;  /* 0x0000000000007b1d */ /* 0x000fec0000010000 */
[----:B------:R-:W3:Y:S04]  /*1a170*/  LDL.LU R235, [R1+0x108] ;  /* 0x0001080001eb7983 */ /* 0x000ee80000300800 */
[----:B------:R2:W-:Y:S02]  /*1a180*/  STSM.16.M88.4 [R0], R148 ;  /* 0x0000009400007844 */ /* 0x0005e40000000200 */
[----:B--2---:R-:W-:-:S02]  /*1a190*/  IMAD R148, R10, UR26, RZ ;  /* 0x0000001a0a947c24 */ /* 0x004fc4000f8e02ff */
[----:B------:R-:W2:Y:S01]  /*1a1a0*/  LDL.LU R150, [R1+0x110] ;  /* 0x0001100001967983 */ /* 0x000ea20000300800 */
[----:B------:R-:W-:Y:S02]  /*1a1b0*/  VIADD R0, R10, 0x4 ;  /* 0x000000040a007836 */ /* 0x000fe40000000000 */
[----:B------:R-:W-:Y:S01]  /*1a1c0*/  IMAD.WIDE R14, R148, 0x4, R2 ;  /* 0x00000004940e7825 */ /* 0x000fe200078e0202 */
[----:B------:R-:W-:Y:S06]  /*1a1d0*/  BAR.SYNC.DEFER_BLOCKING 0x0 ;  /* 0x0000000000007b1d */ /* 0x000fec0000010000 */
[----:B------:R-:W4:Y:S04]  /*1a1e0*/  LDL.LU R151, [R1+0x114] ;  /* 0x0001140001977983 */ /* 0x000f280000300800 */
[----:B------:R1:W-:Y:S01]  /*1a1f0*/  @P6 STG.E desc[UR16][R14.64], R251 ;  /* 0x000000fb0e006986 */ /* 0x0003e2000c101910 */
[----:B------:R-:W-:-:S02]  /*1a200*/  ISETP.GE.AND P6, PT, R0, UR6, PT ;  /* 0x0000000600007c0c */ /* 0x000fc4000bfc6270 */
[C---:B------:R-:W-:Y:S01]  /*1a210*/  LEA R8, P4, R9.reuse, UR4, 0x2 ;  /* 0x0000000409087c11 */ /* 0x040fe2000f8810ff */
[----:B------:R-:W-:Y:S01]  /*1a220*/  VIADD R13, R148, UR26 ;  /* 0x0000001a940d7c36 */ /* 0x000fe20008000000 */
[----:B------:R-:W-:Y:S01]  /*1a230*/  ULDC UR6, c[0x0][0x228] ;  /* 0x00008a0000067ab9 */ /* 0x000fe20000000800 */
[----:B-1----:R-:W3:Y:S04]  /*1a240*/  LDL.LU R251, [R1+0x75c] ;  /* 0x00075c0001fb7983 */ /* 0x002ee80000300800 */
[----:B------:R-:W2:Y:S01]  /*1a250*/  LDL.LU R0, [R1+0x120] ;  /* 0x0001200001007983 */ /* 0x000ea20000300800 */
[----:B------:R-:W-:Y:S01]  /*1a260*/  LEA.HI.X.SX32 R9, R9, UR5, 0x2, P4 ;  /* 0x0000000509097c11 */ /* 0x000fe2000a0f16ff */
[----:B------:R-:W-:Y:S02]  /*1a270*/  ULDC.64 UR4, c[0x0][0x228] ;  /* 0x00008a0000047ab9 */ /* 0x000fe40000000a00 */
[----:B------:R-:W-:Y:S01]  /*1a280*/  ISETP.LT.AND P4, PT, R11, UR4, !P3 ;  /* 0x000000040b007c0c */ /* 0x000fe2000df81270 */
[----:B------:R-:W-:-:S04]  /*1a290*/  IMAD.WIDE R14, R13, 0x4, R2 ;  /* 0x000000040d0e7825 */ /* 0x000fc800078e0202 */
[----:B------:R-:W-:Y:S01]  /*1a2a0*/  IMAD.WIDE R148, R148, 0x4, R8 ;  /* 0x0000000494947825 */ /* 0x000fe200078e0208 */
[----:B------:R-:W-:Y:S01]  /*1a2b0*/  ISETP.LT.AND P3, PT, R12, UR14, !P3 ;  /* 0x0000000e0c007c0c */ /* 0x000fe2000df61270 */
[----:B------:R-:W-:-:S03]  /*1a2c0*/  ULDC UR4, c[0x0][0x22c] ;  /* 0x00008b0000047ab9 */ /* 0x000fc60000000800 */
[----:B--2---:R1:W-:Y:S04]  /*1a2d0*/  @P5 STG.E desc[UR16][R148.64], R0 ;  /* 0x0000000094005986 */ /* 0x0043e8000c101910 */
[----:B------:R2:W-:Y:S01]  /*1a2e0*/  @P4 STG.E desc[UR16][R14.64], R150 ;  /* 0x000000960e004986 */ /* 0x0005e2000c101910 */
[C---:B-1----:R-:W-:Y:S02]  /*1a2f0*/  VIADD R0, R13.reuse, UR26 ;  /* 0x0000001a0d007c36 */ /* 0x042fe40008000000 */
[----:B--2---:R-:W-:Y:S02]  /*1a300*/  IMAD.WIDE R14, R13, 0x4, R8 ;  /* 0x000000040d0e7825 */ /* 0x004fe400078e0208 */
[----:B------:R-:W2:Y:S01]  /*1a310*/  LDL.LU R13, [R1+0x100] ;  /* 0x00010000010d7983 */ /* 0x000ea20000300800 */
[----:B------:R-:W-:Y:S01]  /*1a320*/  ISETP.LT.AND P5, PT, R11, UR12, !P2 ;  /* 0x0000000c0b007c0c */ /* 0x000fe2000d7a1270 */
[----:B------:R-:W-:-:S02]  /*1a330*/  IMAD.WIDE R148, R0, 0x4, R2 ;  /* 0x0000000400947825 */ /* 0x000fc400078e0202 */
[----:B--2---:R1:W-:Y:S04]  /*1a340*/  @P3 STG.E desc[UR16][R14.64], R13 ;  /* 0x0000000d0e003986 */ /* 0x0043e8000c101910 */
[----:B-1----:R-:W2:Y:S01]  /*1a350*/  LDL.LU R15, [R1+0x134] ;  /* 0x00013400010f7983 */ /* 0x002ea20000300800 */
[----:B------:R-:W-:Y:S01]  /*1a360*/  VIADD R13, R0, UR26 ;  /* 0x0000001a000d7c36 */ /* 0x000fe20008000000 */
[----:B------:R-:W-:Y:S02]  /*1a370*/  ISETP.LT.AND P2, PT, R12, UR10, !P2 ;  /* 0x0000000a0c007c0c */ /* 0x000fe4000d741270 */
[----:B------:R-:W-:Y:S01]  /*1a380*/  ISETP.LT.AND P4, PT, R11, UR8, !P1 ;  /* 0x000000080b007c0c */ /* 0x000fe2000cf81270 */
[----:B------:R-:W-:Y:S01]  /*1a390*/  ULDC UR8, c[0x0][0x228] ;  /* 0x00008a0000087ab9 */ /* 0x000fe20000000800 */
[----:B--2---:R1:W-:Y:S02]  /*1a3a0*/  @P5 STG.E desc[UR16][R148.64], R15 ;  /* 0x0000000f94005986 */ /* 0x0043e4000c101910 */
[----:B-1----:R-:W-:-:S02]  /*1a3b0*/  IMAD.WIDE R148, R0, 0x4, R8 ;  /* 0x0000000400947825 */ /* 0x002fc400078e0208 */
[----:B------:R-:W2:Y:S01]  /*1a3c0*/  LDL.LU R0, [R1+0x124] ;  /* 0x0001240001007983 */ /* 0x000ea20000300800 */
[----:B------:R-:W-:Y:S01]  /*1a3d0*/  ISETP.LT.AND P1, PT, R12, UR18, !P1 ;  /* 0x000000120c007c0c */ /* 0x000fe2000cf21270 */
[----:B------:R-:W-:Y:S01]  /*1a3e0*/  IMAD.WIDE R14, R13, 0x4, R2 ;  /* 0x000000040d0e7825 */ /* 0x000fe200078e0202 */
[----:B------:R-:W-:-:S04]  /*1a3f0*/  IADD3 R150, R10, 0x5, RZ ;  /* 0x000000050a967810 */ /* 0x000fc80007ffe0ff */
[----:B------:R-:W-:Y:S01]  /*1a400*/  ISETP.GE.AND P3, PT, R150, UR4, PT ;  /* 0x0000000496007c0c */ /* 0x000fe2000bf66270 */
[----:B------:R-:W-:Y:S01]  /*1a410*/  VIADD R150, R10, 0x6 ;  /* 0x000000060a967836 */ /* 0x000fe20000000000 */
[----:B------:R-:W-:-:S04]  /*1a420*/  ULDC UR4, c[0x0][0x22c] ;  /* 0x00008b0000047ab9 */ /* 0x000fc80000000800 */
[----:B------:R-:W-:Y:S01]  /*1a430*/  ISETP.GE.AND P5, PT, R150, UR4, PT ;  /* 0x0000000496007c0c */ /* 0x000fe2000bfa6270 */
[----:B------:R-:W-:Y:S01]  /*1a440*/  ULDC UR4, c[0x0][0x22c] ;  /* 0x00008b0000047ab9 */ /* 0x000fe20000000800 */
[----:B--2---:R1:W-:Y:S01]  /*1a450*/  @P2 STG.E desc[UR16][R148.64], R0 ;  /* 0x0000000094002986 */ /* 0x0043e2000c101910 */
[----:B------:R-:W-:-:S03]  /*1a460*/  ISETP.LT.AND P2, PT, R11, UR24, !P6 ;  /* 0x000000180b007c0c */ /* 0x000fc6000f741270 */
[----:B----4-:R2:W-:Y:S01]  /*1a470*/  @P4 STG.E desc[UR16][R14.64], R151 ;  /* 0x000000970e004986 */ /* 0x0105e2000c101910 */
[----:B------:R-:W-:Y:S02]  /*1a480*/  ISETP.LT.AND P6, PT, R12, UR22, !P6 ;  /* 0x000000160c007c0c */ /* 0x000fe4000f7c1270 */
[----:B------:R-:W-:Y:S02]  /*1a490*/  ISETP.LT.AND P4, PT, R11, UR20, !P3 ;  /* 0x000000140b007c0c */ /* 0x000fe4000df81270 */
[----:B-1----:R-:W-:Y:S01]  /*1a4a0*/  IADD3 R0, R10, 0x7, RZ ;  /* 0x000000070a007810 */ /* 0x002fe20007ffe0ff */
[----:B--2---:R-:W-:-:S04]  /*1a4b0*/  IMAD.WIDE R14, R13, 0x4, R8 ;  /* 0x000000040d0e7825 */ /* 0x004fc800078e0208 */
[----:B------:R-:W-:Y:S01]  /*1a4c0*/  VIADD R13, R13, UR26 ;  /* 0x0000001a0d0d7c36 */ /* 0x000fe20008000000 */
[----:B------:R1:W-:Y:S01]  /*1a4d0*/  @P1 STG.E desc[UR16][R14.64], R232 ;  /* 0x000000e80e001986 */ /* 0x0003e2000c101910 */
[----:B------:R-:W-:Y:S01]  /*1a4e0*/  ISETP.GE.AND P1, PT, R0, UR4, PT ;  /* 0x0000000400007c0c */ /* 0x000fe2000bf26270 */
[----:B------:R-:W-:Y:S01]  /*1a4f0*/  ULDC UR4, c[0x0][0x22c] ;  /* 0x00008b0000047ab9 */ /* 0x000fe20000000800 */
[C---:B------:R-:W-:Y:S02]  /*1a500*/  VIADD R0, R13.reuse, UR26 ;  /* 0x0000001a0d007c36 */ /* 0x040fe40008000000 */
[----:B------:R-:W-:-:S04]  /*1a510*/  IMAD.WIDE R150, R13, 0x4, R2 ;  /* 0x000000040d967825 */ /* 0x000fc800078e0202 */
[----:B------:R-:W-:Y:S01]  /*1a520*/  IMAD.WIDE R148, R13, 0x4, R8 ;  /* 0x000000040d947825 */ /* 0x000fe200078e0208 */
[----:B---3--:R-:W-:Y:S03]  /*1a530*/  @P2 STG.E desc[UR16][R150.64], R233 ;  /* 0x000000e996002986 */ /* 0x008fe6000c101910 */
[----:B-1----:R-:W-:Y:S01]  /*1a540*/  IMAD.WIDE R14, R0, 0x4, R2 ;  /* 0x00000004000e7825 */ /* 0x002fe200078e0202 */
[----:B------:R-:W-:Y:S04]  /*1a550*/  @P6 STG.E desc[UR16][R148.64], R234 ;  /* 0x000000ea94006986 */ /* 0x000fe8000c101910 */
[----:B------:R1:W-:Y:S04]  /*1a560*/  @P4 STG.E desc[UR16][R14.64], R246 ;  /* 0x000000f60e004986 */ /* 0x0003e8000c101910 */
[----:B-1----:R-:W2:Y:S04]  /*1a570*/  LDL.LU R246, [R1+0x11c] ;  /* 0x00011c0001f67983 */ /* 0x002ea80000300800 */
[----:B------:R-:W3:Y:S04]  /*1a580*/  LDL.LU R233, [R1+0x10] ;  /* 0x0000100001e97983 */ /* 0x000ee80000300800 */
[----:B------:R-:W4:Y:S01]  /*1a590*/  LDL.LU R150, [R1] ;  /* 0x0000000001967983 */ /* 0x000f220000300800 */
[----:B------:R-:W-:-:S03]  /*1a5a0*/  ISETP.LT.AND P3, PT, R12, UR28, !P3 ;  /* 0x0000001c0c007c0c */ /* 0x000fc6000df61270 */
[----:B------:R-:W4:Y:S01]  /*1a5b0*/  LDL.LU R234, [R1+0x14] ;  /* 0x0000140001ea7983 */ /* 0x000f220000300800 */
[----:B------:R-:W-:Y:S01]  /*1a5c0*/  IMAD.WIDE R14, R0, 0x4, R8 ;  /* 0x00000004000e7825 */ /* 0x000fe200078e0208 */
[----:B------:R-:W-:-:S03]  /*1a5d0*/  ISETP.LT.AND P6, PT, R11, UR30, !P5 ;  /* 0x0000001e0b007c0c */ /* 0x000fc6000efc1270 */
[C---:B------:R-:W-:Y:S01]  /*1a5e0*/  VIADD R232, R10.reuse, 0x8 ;  /* 0x000000080ae87836 */ /* 0x040fe20000000000 */
[----:B------:R-:W-:-:S04]  /*1a5f0*/  IADD3 R148, R10, 0x9, RZ ;  /* 0x000000090a947810 */ /* 0x000fc80007ffe0ff */
[----:B------:R1:W-:Y:S01]  /*1a600*/  @P3 STG.E desc[UR16][R14.64], R235 ;  /* 0x000000eb0e003986 */ /* 0x0003e2000c101910 */
[----:B------:R-:W-:Y:S01]  /*1a610*/  ISETP.GE.AND P2, PT, R232, UR4, PT ;  /* 0x00000004e8007c0c */ /* 0x000fe2000bf46270 */
[----:B------:R-:W-:Y:S01]  /*1a620*/  VIADD R13, R0, UR26 ;  /* 0x0000001a000d7c36 */ /* 0x000fe20008000000 */
[----:B------:R-:W-:Y:S01]  /*1a630*/  ULDC UR4, c[0x0][0x22c] ;  /* 0x00008b0000047ab9 */ /* 0x000fe20000000800 */
[----:B------:R-:W-:Y:S01]  /*1a640*/  ISETP.LT.AND P5, PT, R12, UR6, !P5 ;  /* 0x000000060c007c0c */ /* 0x000fe2000efa1270 */
[----:B-1----:R-:W4:Y:S01]  /*1a650*/  LDL.LU R235, [R1+0x4] ;  /* 0x0000040001eb7983 */ /* 0x002f220000300800 */
[----:B------:R-:W-:Y:S01]  /*1a660*/  ISETP.GE.AND P4, PT, R148, UR4, PT ;  /* 0x0000000494007c0c */ /* 0x000fe2000bf86270 */
[----:B------:R-:W-:Y:S01]  /*1a670*/  IMAD.WIDE R148, R13, 0x4, R2 ;  /* 0x000000040d947825 */ /* 0x000fe200078e0202 */
[----:B------:R-:W-:Y:S01]  /*1a680*/  ULDC UR4, c[0x0][0x22c] ;  /* 0x00008b0000047ab9 */ /* 0x000fe20000000800 */
[----:B------:R-:W-:-:S03]  /*1a690*/  ULDC UR6, c[0x0][0x228] ;  /* 0x00008a0000067ab9 */ /* 0x000fc60000000800 */
[----:B------:R1:W-:Y:S01]  /*1a6a0*/  @P6 STG.E desc[UR16][R148.64], R244 ;  /* 0x000000f494006986 */ /* 0x0003e2000c101910 */
[----:B------:R-:W-:Y:S02]  /*1a6b0*/  VIADD R0, R10, 0xa ;  /* 0x0000000a0a007836 */ /* 0x000fe40000000000 */
[----:B------:R-:W-:-:S03]  /*1a6c0*/  IMAD.WIDE R14, R13, 0x4, R8 ;  /* 0x000000040d0e7825 */ /* 0x000fc600078e0208 */
[----:B------:R-:W-:Y:S01]  /*1a6d0*/  ISETP.GE.AND P3, PT, R0, UR4, PT ;  /* 0x0000000400007c0c */ /* 0x000fe2000bf66270 */
[----:B------:R-:W-:Y:S01]  /*1a6e0*/  ULDC UR4, c[0x0][0x228] ;  /* 0x00008a0000047ab9 */ /* 0x000fe20000000800 */
[----:B-1----:R-:W4:Y:S01]  /*1a6f0*/  LDL.LU R244, [R1+0x18] ;  /* 0x0000180001f47983 */ /* 0x002f220000300800 */
[----:B------:R-:W-:Y:S01]  /*1a700*/  ISETP.LT.AND P6, PT, R11, UR4, !P1 ;  /* 0x000000040b007c0c */ /* 0x000fe2000cfc1270 */
[----:B------:R-:W-:Y:S02]  /*1a710*/  VIADD R151, R13, UR26 ;  /* 0x0000001a0d977c36 */ /* 0x000fe40008000000 */
[----:B------:R1:W-:Y:S01]  /*1a720*/  @P5 STG.E desc[UR16][R14.64], R245 ;  /* 0x000000f50e005986 */ /* 0x0003e2000c101910 */
[----:B------:R-:W-:Y:S01]  /*1a730*/  ISETP.LT.AND P1, PT, R12, UR6, !P1 ;  /* 0x000000060c007c0c */ /* 0x000fe2000cf21270 */
[C---:B------:R-:W-:Y:S01]  /*1a740*/  IMAD.WIDE R148, R151.reuse, 0x4, R2 ;  /* 0x0000000497947825 */ /* 0x040fe200078e0202 */
[----:B------:R-:W-:Y:S01]  /*1a750*/  ULDC UR4, c[0x0][0x228] ;  /* 0x00008a0000047ab9 */ /* 0x000fe20000000800 */
[----:B------:R-:W-:Y:S01]  /*1a760*/  ULDC UR6, c[0x0][0x228] ;  /* 0x00008a0000067ab9 */ /* 0x000fe20000000800 */
[----:B-1----:R-:W4:Y:S01]  /*1a770*/  LDL.LU R245, [R1+0x8] ;  /* 0x0000080001f57983 */ /* 0x002f220000300800 */
[----:B------:R-:W-:Y:S01]  /*1a780*/  IMAD.WIDE R14, R151, 0x4, R8 ;  /* 0x00000004970e7825 */ /* 0x000fe200078e0208 */
[----:B------:R-:W-:Y:S01]  /*1a790*/  ISETP.LT.AND P5, PT, R11, UR4, !P2 ;  /* 0x000000040b007c0c */ /* 0x000fe2000d7a1270 */
[----:B------:R-:W-:Y:S01]  /*1a7a0*/  ULDC UR4, c[0x0][0x22c] ;  /* 0x00008b0000047ab9 */ /* 0x000fe20000000800 */
[----:B------:R-:W-:Y:S01]  /*1a7b0*/  IADD3 R13, R10, 0xb, RZ ;  /* 0x0000000b0a0d7810 */ /* 0x000fe20007ffe0ff */
[----:B------:R-:W-:Y:S01]  /*1a7c0*/  VIADD R0, R151, UR26 ;  /* 0x0000001a97007c36 */ /* 0x000fe20008000000 */
[----:B--2---:R1:W-:Y:S04]  /*1a7d0*/  @P6 STG.E desc[UR16][R148.64], R246 ;  /* 0x000000f694006986 */ /* 0x0043e8000c101910 */
[----:B------:R2:W-:Y:S04]  /*1a7e0*/  @P1 STG.E desc[UR16][R14.64], R247 ;  /* 0x000000f70e001986 */ /* 0x0005e8000c101910 */
[----:B-1----:R-:W4:Y:S04]  /*1a7f0*/  LDL.LU R246, [R1+0x1c] ;  /* 0x00001c0001f67983 */ /* 0x002f280000300800 */
[----:B--2---:R-:W2:Y:S01]  /*1a800*/  LDL.LU R247, [R1+0xc] ;  /* 0x00000c0001f77983 */ /* 0x004ea20000300800 */
[----:B------:R-:W-:Y:S01]  /*1a810*/  ISETP.LT.AND P2, PT, R12, UR6, !P2 ;  /* 0x000000060c007c0c */ /* 0x000fe2000d741270 */
[----:B------:R-:W-:Y:S01]  /*1a820*/  IMAD.WIDE R14, R0, 0x4, R2 ;  /* 0x00000004000e7825 */ /* 0x000fe200078e0202 */
[----:B------:R-:W-:Y:S01]  /*1a830*/  ISETP.GE.AND P6, PT, R13, UR4, PT ;  /* 0x000000040d007c0c */ /* 0x000fe2000bfc6270 */
[----:B------:R-:W-:Y:S01]  /*1a840*/  ULDC UR4, c[0x0][0x228] ;  /* 0x00008a0000047ab9 */ /* 0x000fe20000000800 */
[----:B------:R-:W-:Y:S01]  /*1a850*/  ULDC UR6, c[0x0][0x228] ;  /* 0x00008a0000067ab9 */ /* 0x000fe20000000800 */
[----:B------:R-:W-:Y:S01]  /*1a860*/  VIADD R13, R10, 0xc ;  /* 0x0000000c0a0d7836 */ /* 0x000fe20000000000 */
[----:B------:R-:W-:Y:S01]  /*1a870*/  ISETP.LT.AND P1, PT, R11, UR4, !P4 ;  /* 0x000000040b007c0c */ /* 0x000fe2000e721270 */
[----:B------:R-:W-:Y:S01]  /*1a880*/  ULDC UR4, c[0x0][0x22c] ;  /* 0x00008b0000047ab9 */ /* 0x000fe20000000800 */
[----:B------:R-:W-:Y:S01]  /*1a890*/  IMAD.WIDE R148, R0, 0x4, R8 ;  /* 0x0000000400947825 */ /* 0x000fe200078e0208 */
[----:B---3--:R1:W-:Y:S01]  /*1a8a0*/  @P5 STG.E desc[UR16][R14.64], R233 ;  /* 0x000000e90e005986 */ /* 0x0083e2000c101910 */
[----:B------:R-:W-:Y:S01]  /*1a8b0*/  ISETP.GE.AND P5, PT, R13, UR4, PT ;  /* 0x000000040d007c0c */ /* 0x000fe2000bfa6270 */
[----:B------:R-:W-:-:S02]  /*1a8c0*/  ULDC UR4, c[0x0][0x228] ;  /* 0x00008a0000047ab9 */ /* 0x000fc40000000800 */
[----:B------:R-:W-:Y:S01]  /*1a8d0*/  ISETP.LT.AND P4, PT, R12, UR4, !P4 ;  /* 0x000000040c007c0c */ /* 0x000fe2000e781270 */
[----:B----4-:R3:W-:Y:S01]  /*1a8e0*/  @P2 STG.E desc[UR16][R148.64], R150 ;  /* 0x0000009694002986 */ /* 0x0107e2000c101910 */
[----:B------:R-:W-:Y:S01]  /*1a8f0*/  ISETP.LT.AND P2, PT, R11, UR6, !P3 ;  /* 0x000000060b007c0c */ /* 0x000fe2000df41270 */
[----:B------:R-:W-:Y:S01]  /*1a900*/  ULDC UR4, c[0x0][0x22c] ;  /* 0x00008b0000047ab9 */ /* 0x000fe20000000800 */
[----:B------:R-:W-:Y:S01]  /*1a910*/  ULDC UR6, c[0x0][0x228] ;  /* 0x00008a0000067ab9 */ /* 0x000fe20000000800 */
[----:B-1----:R-:W-:Y:S01]  /*1a920*/  VIADD R233, R0, UR26 ;  /* 0x0000001a00e97c36 */ /* 0x002fe20008000000 */
[----:B------:R-:W-:-:S03]  /*1a930*/  IADD3 R0, R10, 0xd, RZ ;  /* 0x0000000d0a007810 */ /* 0x000fc60007ffe0ff */
[----:B---3--:R-:W-:-:S04]  /*1a940*/  IMAD.WIDE R150, R233, 0x4, R2 ;  /* 0x00000004e9967825 */ /* 0x008fc800078e0202 */
[C---:B------:R-:W-:Y:S01]  /*1a950*/  VIADD R13, R233.reuse, UR26 ;  /* 0x0000001ae90d7c36 */ /* 0x040fe20008000000 */
[----:B------:R1:W-:Y:S01]  /*1a960*/  @P1 STG.E desc[UR16][R150.64], R248 ;  /* 0x000000f896001986 */ /* 0x0003e2000c101910 */
[----:B------:R-:W-:Y:S01]  /*1a970*/  ISETP.GE.AND P1, PT, R0, UR4, PT ;  /* 0x0000000400007c0c */ /* 0x000fe2000bf26270 */
[----:B------:R-:W-:Y:S01]  /*1a980*/  IMAD.WIDE R14, R233, 0x4, R8 ;  /* 0x00000004e90e7825 */ /* 0x000fe200078e0208 */
[----:B------:R-:W-:-:S03]  /*1a990*/  ULDC UR4, c[0x0][0x228] ;  /* 0x00008a0000047ab9 */ /* 0x000fc60000000800 */
[----:B------:R-:W-:Y:S01]  /*1a9a0*/  VIADD R0, R10, 0xe ;  /* 0x0000000e0a007836 */ /* 0x000fe20000000000 */
[----:B------:R-:W-:Y:S01]  /*1a9b0*/  ISETP.LT.AND P3, PT, R12, UR4, !P3 ;  /* 0x000000040c007c0c */ /* 0x000fe2000df61270 */
[----:B------:R-:W-:Y:S01]  /*1a9c0*/  IMAD.WIDE R148, R13, 0x4, R2 ;  /* 0x000000040d947825 */ /* 0x000fe200078e0202 */
[----:B------:R-:W-:Y:S01]  /*1a9d0*/  ULDC UR4, c[0x0][0x22c] ;  /* 0x00008b0000047ab9 */ /* 0x000fe20000000800 */
[----:B------:R-:W-:Y:S01]  /*1a9e0*/  @P4 STG.E desc[UR16][R14.64], R240 ;  /* 0x000000f00e004986 */ /* 0x000fe2000c101910 */
[----:B------:R-:W-:Y:S01]  /*1a9f0*/  ISETP.GE.AND P4, PT, R0, UR4, PT ;  /* 0x0000000400007c0c */ /* 0x000fe2000bf86270 */
[----:B------:R-:W-:Y:S02]  /*1aa00*/  ULDC UR4, c[0x0][0x228] ;  /* 0x00008a0000047ab9 */ /* 0x000fe40000000800 */
[----:B------:R-:W-:Y:S01]  /*1aa10*/  @P2 STG.E desc[UR16][R148.64], R234 ;  /* 0x000000ea94002986 */ /* 0x000fe2000c101910 */
[----:B------:R-:W-:Y:S01]  /*1aa20*/  ISETP.LT.AND P2, PT, R11, UR4, !P6 ;  /* 0x000000040b007c0c */ /* 0x000fe2000f741270 */
[----:B-1----:R-:W-:Y:S01]  /*1aa30*/  IMAD.WIDE R150, R13, 0x4, R8 ;  /* 0x000000040d967825 */ /* 0x002fe200078e0208 */
[----:B------:R-:W-:-:S03]  /*1aa40*/  ULDC UR4, c[0x0][0x228] ;  /* 0x00008a0000047ab9 */ /* 0x000fc60000000800 */
[----:B------:R-:W-:Y:S01]  /*1aa50*/  VIADD R13, R13, UR26 ;  /* 0x0000001a0d0d7c36 */ /* 0x000fe20008000000 */
[----:B------:R-:W-:Y:S01]  /*1aa60*/  ISETP.LT.AND P6, PT, R12, UR4, !P6 ;  /* 0x000000040c007c0c */ /* 0x000fe2000f7c1270 */
[----:B------:R-:W-:Y:S01]  /*1aa70*/  ULDC UR4, c[0x0][0x228] ;  /* 0x00008a0000047ab9 */ /* 0x000fe20000000800 */
[----:B------:R1:W-:Y:S01]  /*1aa80*/  @P3 STG.E desc[UR16][R150.64], R235 ;  /* 0x000000eb96003986 */ /* 0x0003e2000c101910 */
[----:B------:R-:W-:Y:S01]  /*1aa90*/  IMAD.WIDE R232, R13, 0x4, R2 ;  /* 0x000000040de87825 */ /* 0x000fe200078e0202 */
[----:B------:R-:W-:Y:S01]  /*1aaa0*/  ISETP.LT.AND P3, PT, R11, UR4, !P5 ;  /* 0x000000040b007c0c */ /* 0x000fe2000ef61270 */
[----:B------:R-:W-:Y:S01]  /*1aab0*/  ULDC UR4, c[0x0][0x22c] ;  /* 0x00008b0000047ab9 */ /* 0x000fe20000000800 */
[----:B------:R-:W-:Y:S02]  /*1aac0*/  IADD3 R0, R10, 0xf, RZ ;  /* 0x0000000f0a007810 */ /* 0x000fe40007ffe0ff */
[----:B------:R-:W-:Y:S02]  /*1aad0*/  @P2 STG.E desc[UR16][R232.64], R249 ;  /* 0x000000f9e8002986 */ /* 0x000fe4000c101910 */
[----:B------:R-:W-:Y:S01]  /*1aae0*/  ISETP.GE.AND P2, PT, R0, UR4, PT ;  /* 0x0000000400007c0c */ /* 0x000fe2000bf46270 */
[----:B------:R-:W-:Y:S01]  /*1aaf0*/  ULDC UR4, c[0x0][0x228] ;  /* 0x00008a0000047ab9 */ /* 0x000fe20000000800 */
[C---:B-1----:R-:W-:Y:S01]  /*1ab00*/  VIADD R235, R13.reuse, UR26 ;  /* 0x0000001a0deb7c36 */ /* 0x042fe20008000000 */
[----:B------:R-:W-:Y:S01]  /*1ab10*/  ISETP.LT.AND P5, PT, R12, UR4, !P5 ;  /* 0x000000040c007c0c */ /* 0x000fe2000efa1270 */
[----:B------:R-:W-:Y:S01]  /*1ab20*/  IMAD.WIDE R14, R13, 0x4, R8 ;  /* 0x000000040d0e7825 */ /* 0x000fe200078e0208 */
[----:B------:R-:W-:-:S03]  /*1ab30*/  ULDC UR4, c[0x0][0x228] ;  /* 0x00008a0000047ab9 */ /* 0x000fc60000000800 */
[----:B------:R-:W-:Y:S01]  /*1ab40*/  IMAD.WIDE R148, R235, 0x4, R2 ;  /* 0x00000004eb947825 */ /* 0x000fe200078e0202 */
[----:B------:R1:W-:Y:S04]  /*1ab50*/  @P6 STG.E desc[UR16][R14.64], R241 ;  /* 0x000000f10e006986 */ /* 0x0003e8000c101910 */
[----:B------:R3:W-:Y:S01]  /*1ab60*/  @P3 STG.E desc[UR16][R148.64], R244 ;  /* 0x000000f494003986 */ /* 0x0007e2000c101910 */
[----:B------:R-:W-:Y:S01]  /*1ab70*/  ISETP.LT.AND P3, PT, R11, UR4, !P1 ;  /* 0x000000040b007c0c */ /* 0x000fe2000cf61270 */
[----:B------:R-:W-:Y:S01]  /*1ab80*/  IMAD.WIDE R150, R235, 0x4, R8 ;  /* 0x00000004eb967825 */ /* 0x000fe200078e0208 */
[----:B------:R-:W-:Y:S01]  /*1ab90*/  ISETP.LT.AND P1, PT, R12, UR6, !P1 ;  /* 0x000000060c007c0c */ /* 0x000fe2000cf21270 */
[----:B------:R-:W-:Y:S02]  /*1aba0*/  ULDC UR4, c[0x0][0x22c] ;  /* 0x00008b0000047ab9 */ /* 0x000fe40000000800 */
[----:B------:R-:W-:-:S02]  /*1abb0*/  VIADD R0, R10, 0x10 ;  /* 0x000000100a007836 */ /* 0x000fc40000000000 */
[----:B------:R-:W-:Y:S01]  /*1abc0*/  VIADD R13, R235, UR26 ;  /* 0x0000001aeb0d7c36 */ /* 0x000fe20008000000 */
[----:B------:R-:W-:Y:S01]  /*1abd0*/  @P5 STG.E desc[UR16][R150.64], R245 ;  /* 0x000000f596005986 */ /* 0x000fe2000c101910 */
[----:B------:R-:W-:Y:S01]  /*1abe0*/  ISETP.LT.AND P6, PT, R11, UR8, !P4 ;  /* 0x000000080b007c0c */ /* 0x000fe2000e7c1270 */
[----:B------:R-:W-:Y:S01]  /*1abf0*/  ULDC UR6, c[0x0][0x228] ;  /* 0x00008a0000067ab9 */ /* 0x000fe20000000800 */
[C---:B-1----:R-:W-:Y:S01]  /*1ac00*/  IMAD.WIDE R14, R13.reuse, 0x4, R2 ;  /* 0x000000040d0e7825 */ /* 0x042fe200078e0202 */
[----:B------:R-:W-:Y:S01]  /*1ac10*/  ISETP.GE.AND P5, PT, R0, UR4, PT ;  /* 0x0000000400007c0c */ /* 0x000fe2000bfa6270 */
[----:B------:R-:W-:Y:S01]  /*1ac20*/  ULDC UR4, c[0x0][0x22c] ;  /* 0x00008b0000047ab9 */ /* 0x000fe20000000800 */
[C---:B------:R-:W-:Y:S01]  /*1ac30*/  IADD3 R235, R13.reuse, UR26, RZ ;  /* 0x0000001a0deb7c10 */ /* 0x040fe2000fffe0ff */
[----:B------:R-:W-:Y:S01]  /*1ac40*/  VIADD R0, R10, 0x11 ;  /* 0x000000110a007836 */ /* 0x000fe20000000000 */
[----:B------:R-:W-:Y:S01]  /*1ac50*/  ISETP.LT.AND P4, PT, R12, UR6, !P4 ;  /* 0x000000060c007c0c */ /* 0x000fe2000e781270 */
[----:B---3--:R-:W-:Y:S01]  /*1ac60*/  IMAD.WIDE R148, R13, 0x4, R8 ;  /* 0x000000040d947825 */ /* 0x008fe200078e0208 */
[----:B------:R1:W-:Y:S01]  /*1ac70*/  @P3 STG.E desc[UR16][R14.64], R250 ;  /* 0x000000fa0e003986 */ /* 0x0003e2000c101910 */
[----:B------:R-:W-:Y:S01]  /*1ac80*/  ULDC UR6, c[0x0][0x228] ;  /* 0x00008a0000067ab9 */ /* 0x000fe20000000800 */
[----:B------:R-:W-:Y:S01]  /*1ac90*/  ISETP.GE.AND P3, PT, R0, UR4, PT ;  /* 0x0000000400007c0c */ /* 0x000fe2000bf66270 */
[----:B------:R-:W-:Y:S01]  /*1aca0*/  ULDC UR4, c[0x0][0x228] ;  /* 0x00008a0000047ab9 */ /* 0x000fe20000000800 */
[----:B------:R3:W-:Y:S01]  /*1acb0*/  @P1 STG.E desc[UR16][R148.64], R242 ;  /* 0x000000f294001986 */ /* 0x0007e2000c101910 */
[----:B------:R-:W-:Y:S01]  /*1acc0*/  IMAD.WIDE R232, R235, 0x4, R2 ;  /* 0x00000004ebe87825 */ /* 0x000fe200078e0202 */
[----:B------:R-:W-:Y:S01]  /*1acd0*/  ISETP.LT.AND P1, PT, R11, UR4, !P2 ;  /* 0x000000040b007c0c */ /* 0x000fe2000d721270 */
[----:B------:R-:W-:-:S02]  /*1ace0*/  ULDC UR8, c[0x0][0x228] ;  /* 0x00008a0000087ab9 */ /* 0x000fc40000000800 */
[----:B------:R-:W-:Y:S02]  /*1acf0*/  VIADD R0, R10, 0x12 ;  /* 0x000000120a007836 */ /* 0x000fe40000000000 */
[C---:B-1----:R-:W-:Y:S01]  /*1ad00*/  IMAD.WIDE R14, R235.reuse, 0x4, R8 ;  /* 0x00000004eb0e7825 */ /* 0x042fe200078e0208 */
[----:B------:R-:W-:Y:S01]  /*1ad10*/  ISETP.LT.AND P2, PT, R12, UR6, !P2 ;  /* 0x000000060c007c0c */ /* 0x000fe2000d741270 */
[----:B------:R-:W-:Y:S01]  /*1ad20*/  ULDC UR4, c[0x0][0x22c] ;  /* 0x00008b0000047ab9 */ /* 0x000fe20000000800 */
[----:B------:R-:W-:Y:S01]  /*1ad30*/  ULDC UR6, c[0x0][0x228] ;  /* 0x00008a0000067ab9 */ /* 0x000fe20000000800 */
[----:B------:R-:W-:-:S04]  /*1ad40*/  VIADD R151, R235, UR26 ;  /* 0x0000001aeb977c36 */ /* 0x000fc80008000000 */
[C---:B---3--:R-:W-:Y:S01]  /*1ad50*/  IMAD.WIDE R148, R151.reuse, 0x4, R2 ;  /* 0x0000000497947825 */ /* 0x048fe200078e0202 */
[----:B------:R-:W-:-:S03]  /*1ad60*/  IADD3 R13, R151, UR26, RZ ;  /* 0x0000001a970d7c10 */ /* 0x000fc6000fffe0ff */
[----:B------:R-:W-:-:S04]  /*1ad70*/  IMAD.WIDE R150, R151, 0x4, R8 ;  /* 0x0000000497967825 */ /* 0x000fc800078e0208 */
[----:B------:R-:W-:Y:S01]  /*1ad80*/  VIADD R235, R13, UR26 ;  /* 0x0000001a0deb7c36 */ /* 0x000fe20008000000 */
[----:B------:R1:W-:Y:S01]  /*1ad90*/  @P6 STG.E desc[UR16][R232.64], R246 ;  /* 0x000000f6e8006986 */ /* 0x0003e2000c101910 */
[----:B------:R-:W-:Y:S01]  /*1ada0*/  ISETP.LT.AND P6, PT, R11, UR8, !P5 ;  /* 0x000000080b007c0c */ /* 0x000fe2000efc1270 */
[----:B------:R-:W-:Y:S02]  /*1adb0*/  ULDC UR8, c[0x0][0x228] ;  /* 0x00008a0000087ab9 */ /* 0x000fe40000000800 */
[----:B--2---:R2:W-:Y:S01]  /*1adc0*/  @P4 STG.E desc[UR16][R14.64], R247 ;  /* 0x000000f70e004986 */ /* 0x0045e2000c101910 */
[----:B------:R-:W-:Y:S01]  /*1add0*/  ISETP.GE.AND P4, PT, R0, UR4, PT ;  /* 0x0000000400007c0c */ /* 0x000fe2000bf86270 */
[----:B------:R-:W-:Y:S01]  /*1ade0*/  VIADD R0, R10, 0x13 ;  /* 0x000000130a007836 */ /* 0x000fe20000000000 */
[----:B------:R-:W-:Y:S01]  /*1adf0*/  ULDC UR4, c[0x0][0x22c] ;  /* 0x00008b0000047ab9 */ /* 0x000fe20000000800 */
[----:B------:R3:W-:Y:S03]  /*1ae00*/  @P1 STG.E desc[UR16][R148.64], R251 ;  /* 0x000000fb94001986 */ /* 0x0007e6000c101910 */
[----:B------:R-:W-:Y:S01]  /*1ae10*/  ISETP.GE.AND P1, PT, R0, UR4, PT ;  /* 0x0000000400007c0c */ /* 0x000fe2000bf26270 */
[----:B-1----:R-:W-:Y:S01]  /*1ae20*/  IMAD.WIDE R232, R13, 0x4, R2 ;  /* 0x000000040de87825 */ /* 0x002fe200078e0202 */
[----:B------:R-:W-:Y:S01]  /*1ae30*/  ULDC UR4, c[0x0][0x228] ;  /* 0x00008a0000047ab9 */ /* 0x000fe20000000800 */
[----:B------:R1:W-:Y:S01]  /*1ae40*/  @P2 STG.E desc[UR16][R150.64], R243 ;  /* 0x000000f396002986 */ /* 0x0003e2000c101910 */
[----:B------:R-:W-:Y:S01]  /*1ae50*/  ISETP.LT.AND P5, PT, R12, UR4, !P5 ;  /* 0x000000040c007c0c */ /* 0x000fe2000efa1270 */
[----:B------:R-:W-:-:S02]  /*1ae60*/  ULDC UR4, c[0x0][0x228] ;  /* 0x00008a0000047ab9 */ /* 0x000fc40000000800 */
[----:B------:R-:W-:Y:S01]  /*1ae70*/  @P6 STG.E desc[UR16][R232.64], R20 ;  /* 0x00000014e8006986 */ /* 0x000fe2000c101910 */
[----:B------:R-:W-:Y:S01]  /*1ae80*/  ISETP.LT.AND P6, PT, R11, UR4, !P3 ;  /* 0x000000040b007c0c */ /* 0x000fe2000dfc1270 */
[----:B------:R-:W-:Y:S01]  /*1ae90*/  VIADD R0, R10, 0x14 ;  /* 0x000000140a007836 */ /* 0x000fe20000000000 */
[----:B------:R-:W-:Y:S01]  /*1aea0*/  ULDC UR4, c[0x0][0x22c] ;  /* 0x00008b0000047ab9 */ /* 0x000fe20000000800 */
[----:B--2---:R-:W-:Y:S01]  /*1aeb0*/  IMAD.WIDE R14, R13, 0x4, R8 ;  /* 0x000000040d0e7825 */ /* 0x004fe200078e0208 */
[----:B------:R-:W-:Y:S01]  /*1aec0*/  ISETP.LT.AND P3, PT, R12, UR6, !P3 ;  /* 0x000000060c007c0c */ /* 0x000fe2000df61270 */
[----:B------:R-:W-:Y:S01]  /*1aed0*/  ULDC UR6, c[0x0][0x228] ;  /* 0x00008a0000067ab9 */ /* 0x000fe20000000800 */
[----:B------:R-:W-:Y:S01]  /*1aee0*/  ISETP.GE.AND P2, PT, R0, UR4, PT ;  /* 0x0000000400007c0c */ /* 0x000fe2000bf46270 */
[C---:B---3--:R-:W-:Y:S01]  /*1aef0*/  IMAD.WIDE R148, R235.reuse, 0x4, R2 ;  /* 0x00000004eb947825 */ /* 0x048fe200078e0202 */
[----:B------:R-:W-:Y:S01]  /*1af00*/  IADD3 R0, R10, 0x15, RZ ;  /* 0x000000150a007810 */ /* 0x000fe20007ffe0ff */
[----:B------:R-:W-:Y:S01]  /*1af10*/  ULDC UR4, c[0x0][0x22c] ;  /* 0x00008b0000047ab9 */ /* 0x000fe20000000800 */
[----:B------:R2:W-:Y:S02]  /*1af20*/  @P5 STG.E desc[UR16][R14.64], R4 ;  /* 0x000000040e005986 */ /* 0x0005e4000c101910 */
[----:B------:R-:W-:Y:S01]  /*1af30*/  ISETP.GE.AND P5, PT, R0, UR4, PT ;  /* 0x0000000400007c0c */ /* 0x000fe2000bfa6270 */
[----:B------:R-:W-:Y:S01]  /*1af40*/  ULDC UR4, c[0x0][0x228] ;  /* 0x00008a0000047ab9 */ /* 0x000fe20000000800 */
[----:B------:R3:W-:Y:S01]  /*1af50*/  @P6 STG.E desc[UR16][R148.64], R24 ;  /* 0x0000001894006986 */ /* 0x0007e2000c101910 */
[----:B-1----:R-:W-:Y:S01]  /*1af60*/  IMAD.WIDE R150, R235, 0x4, R8 ;  /* 0x00000004eb967825 */ /* 0x002fe200078e0208 */
[----:B------:R-:W-:Y:S01]  /*1af70*/  ISETP.LT.AND P6, PT, R11, UR4, !P4 ;  /* 0x000000040b007c0c */ /* 0x000fe2000e7c1270 */
[----:B------:R-:W-:Y:S01]  /*1af80*/  ULDC UR4, c[0x0][0x228] ;  /* 0x00008a0000047ab9 */ /* 0x000fe20000000800 */
[----:B------:R-:W-:Y:S01]  /*1af90*/  ISETP.LT.AND P4, PT, R12, UR6, !P4 ;  /* 0x000000060c007c0c */ /* 0x000fe2000e781270 */
[----:B------:R-:W-:Y:S01]  /*1afa0*/  VIADD R235, R235, UR26 ;  /* 0x0000001aebeb7c36 */ /* 0x000fe20008000000 */
[----:B------:R1:W-:Y:S01]  /*1afb0*/  @P3 STG.E desc[UR16][R150.64], R16 ;  /* 0x0000001096003986 */ /* 0x0003e2000c101910 */
[----:B------:R-:W-:Y:S01]  /*1afc0*/  ISETP.LT.AND P3, PT, R11, UR4, !P1 ;  /* 0x000000040b007c0c */ /* 0x000fe2000cf61270 */
[----:B------:R-:W-:Y:S01]  /*1afd0*/  VIADD R0, R10, 0x16 ;  /* 0x000000160a007836 */ /* 0x000fe20000000000 */
[----:B------:R-:W-:Y:S01]  /*1afe0*/  ULDC UR6, c[0x0][0x228] ;  /* 0x00008a0000067ab9 */ /* 0x000fe20000000800 */
[----:B--2---:R-:W-:Y:S01]  /*1aff0*/  IMAD.WIDE R14, R235, 0x4, R2 ;  /* 0x00000004eb0e7825 */ /* 0x004fe200078e0202 */
[----:B------:R-:W-:-:S03]  /*1b000*/  ULDC UR4, c[0x0][0x22c] ;  /* 0x00008b0000047ab9 */ /* 0x000fc60000000800 */
[C---:B---3--:R-:W-:Y:S01]  /*1b010*/  IMAD.WIDE R148, R235.reuse, 0x4, R8 ;  /* 0x00000004eb947825 */ /* 0x048fe200078e0208 */
[----:B------:R-:W-:Y:S01]  /*1b020*/  ISETP.LT.AND P1, PT, R12, UR6, !P1 ;  /* 0x000000060c007c0c */ /* 0x000fe2000cf21270 */
[----:B------:R-:W-:Y:S02]  /*1b030*/  @P6 STG.E desc[UR16][R14.64], R21 ;  /* 0x000000150e006986 */ /* 0x000fe4000c101910 */
[----:B------:R-:W-:Y:S01]  /*1b040*/  VIADD R235, R235, UR26 ;  /* 0x0000001aebeb7c36 */ /* 0x000fe20008000000 */
[----:B------:R-:W-:Y:S01]  /*1b050*/  ISETP.GE.AND P6, PT, R0, UR4, PT ;  /* 0x0000000400007c0c */ /* 0x000fe2000bfc6270 */
[----:B------:R-:W-:Y:S01]  /*1b060*/  ULDC UR4, c[0x0][0x228] ;  /* 0x00008a0000047ab9 */ /* 0x000fe20000000800 */
[----:B------:R-:W-:Y:S01]  /*1b070*/  ULDC UR6, c[0x0][0x228] ;  /* 0x00008a0000067ab9 */ /* 0x000fe20000000800 */
[----:B-1----:R-:W-:Y:S01]  /*1b080*/  IMAD.WIDE R150, R235, 0x4, R2 ;  /* 0x00000004eb967825 */ /* 0x002fe200078e0202 */
[----:B------:R1:W-:Y:S01]  /*1b090*/  @P4 STG.E desc[UR16][R148.64], R5 ;  /* 0x0000000594004986 */ /* 0x0003e2000c101910 */
[----:B------:R-:W-:-:S02]  /*1b0a0*/  IADD3 R0, R10, 0x17, RZ ;  /* 0x000000170a007810 */ /* 0x000fc40007ffe0ff */
[----:B------:R-:W-:Y:S01]  /*1b0b0*/  ISETP.LT.AND P4, PT, R11, UR4, !P2 ;  /* 0x000000040b007c0c */ /* 0x000fe2000d781270 */
[----:B------:R-:W-:Y:S01]  /*1b0c0*/  ULDC UR4, c[0x0][0x22c] ;  /* 0x00008b0000047ab9 */ /* 0x000fe20000000800 */
[----:B------:R-:W-:Y:S01]  /*1b0d0*/  @P3 STG.E desc[UR16][R150.64], R25 ;  /* 0x0000001996003986 */ /* 0x000fe2000c101910 */
[C---:B------:R-:W-:Y:S01]  /*1b0e0*/  IMAD.WIDE R232, R235.reuse, 0x4, R8 ;  /* 0x00000004ebe87825 */ /* 0x040fe200078e0208 */
[----:B------:R-:W-:Y:S01]  /*1b0f0*/  ISETP.GE.AND P3, PT, R0, UR4, PT ;  /* 0x0000000400007c0c */ /* 0x000fe2000bf66270 */
[----:B------:R-:W-:Y:S02]  /*1b100*/  ULDC UR4, c[0x0][0x228] ;  /* 0x00008a0000047ab9 */ /* 0x000fe40000000800 */
[----:B------:R-:W-:Y:S01]  /*1b110*/  VIADD R235, R235, UR26 ;  /* 0x0000001aebeb7c36 */ /* 0x000fe20008000000 */
[----:B------:R-:W-:Y:S01]  /*1b120*/  ISETP.LT.AND P2, PT, R12, UR4, !P2 ;  /* 0x000000040c007c0c */ /* 0x000fe2000d741270 */
[----:B------:R2:W-:Y:S01]  /*1b130*/  @P1 STG.E desc[UR16][R232.64], R17 ;  /* 0x00000011e8001986 */ /* 0x0005e2000c101910 */
[----:B------:R-:W-:Y:S01]  /*1b140*/  VIADD R0, R10, 0x18 ;  /* 0x000000180a007836 */ /* 0x000fe20000000000 */
[----:B------:R-:W-:Y:S01]  /*1b150*/  ISETP.LT.AND P1, PT, R11, UR6, !P5 ;  /* 0x000000060b007c0c */ /* 0x000fe2000ef21270 */
[----:B-1----:R-:W-:Y:S01]  /*1b160*/  IMAD.WIDE R4, R235, 0x4, R2 ;  /* 0x00000004eb047825 */ /* 0x002fe200078e0202 */
[----:B------:R-:W-:Y:S01]  /*1b170*/  ULDC UR4, c[0x0][0x22c] ;  /* 0x00008b0000047ab9 */ /* 0x000fe20000000800 */
[----:B------:R-:W-:-:S02]  /*1b180*/  ULDC UR6, c[0x0][0x228] ;  /* 0x00008a0000067ab9 */ /* 0x000fc40000000800 */
[C---:B------:R-:W-:Y:S01]  /*1b190*/  VIADD R13, R235.reuse, UR26 ;  /* 0x0000001aeb0d7c36 */ /* 0x040fe20008000000 */
[----:B------:R1:W-:Y:S01]  /*1b1a0*/  @P4 STG.E desc[UR16][R4.64], R22 ;  /* 0x0000001604004986 */ /* 0x0003e2000c101910 */
[----:B------:R-:W-:Y:S01]  /*1b1b0*/  ISETP.GE.AND P4, PT, R0, UR4, PT ;  /* 0x0000000400007c0c */ /* 0x000fe2000bf86270 */
[----:B------:R-:W-:Y:S01]  /*1b1c0*/  IMAD.WIDE R14, R235, 0x4, R8 ;  /* 0x00000004eb0e7825 */ /* 0x000fe200078e0208 */
[----:B------:R-:W-:Y:S01]  /*1b1d0*/  ULDC UR4, c[0x0][0x228] ;  /* 0x00008a0000047ab9 */ /* 0x000fe20000000800 */
[----:B------:R-:W-:Y:S02]  /*1b1e0*/  IADD3 R0, R10, 0x19, RZ ;  /* 0x000000190a007810 */ /* 0x000fe40007ffe0ff */
[----:B------:R-:W-:Y:S01]  /*1b1f0*/  ISETP.LT.AND P5, PT, R12, UR4, !P5 ;  /* 0x000000040c007c0c */ /* 0x000fe2000efa1270 */
[----:B--2---:R-:W-:Y:S01]  /*1b200*/  IMAD.WIDE R16, R13, 0x4, R2 ;  /* 0x000000040d107825 */ /* 0x004fe200078e0202 */
[----:B------:R-:W-:Y:S01]  /*1b210*/  ULDC UR4, c[0x0][0x22c] ;  /* 0x00008b0000047ab9 */ /* 0x000fe20000000800 */
[----:B------:R2:W-:Y:S01]  /*1b220*/  @P2 STG.E desc[UR16][R14.64], R6 ;  /* 0x000000060e002986 */ /* 0x0005e2000c101910 */
[----:B------:R-:W-:Y:S01]  /*1b230*/  ISETP.GE.AND P2, PT, R0, UR4, PT ;  /* 0x0000000400007c0c */ /* 0x000fe2000bf46270 */
[----:B------:R-:W-:-:S02]  /*1b240*/  ULDC UR4, c[0x0][0x228] ;  /* 0x00008a0000047ab9 */ /* 0x000fc40000000800 */
[----:B------:R3:W-:Y:S01]  /*1b250*/  @P1 STG.E desc[UR16][R16.64], R26 ;  /* 0x0000001a10001986 */ /* 0x0007e2000c101910 */
[----:B------:R-:W-:Y:S01]  /*1b260*/  ISETP.LT.AND P1, PT, R11, UR4, !P6 ;  /* 0x000000040b007c0c */ /* 0x000fe2000f721270 */
[----:B-1----:R-:W-:Y:S01]  /*1b270*/  IMAD.WIDE R4, R13, 0x4, R8 ;  /* 0x000000040d047825 */ /* 0x002fe200078e0208 */
[----:B------:R-:W-:-:S03]  /*1b280*/  ULDC UR4, c[0x0][0x228] ;  /* 0x00008a0000047ab9 */ /* 0x000fc60000000800 */
[----:B------:R-:W-:Y:S01]  /*1b290*/  VIADD R13, R13, UR26 ;  /* 0x0000001a0d0d7c36 */ /* 0x000fe20008000000 */
[----:B------:R-:W-:Y:S01]  /*1b2a0*/  ISETP.LT.AND P6, PT, R12, UR4, !P6 ;  /* 0x000000040c007c0c */ /* 0x000fe2000f7c1270 */
[----:B------:R-:W-:Y:S01]  /*1b2b0*/  ULDC UR4, c[0x0][0x228] ;  /* 0x00008a0000047ab9 */ /* 0x000fe20000000800 */
[----:B------:R1:W-:Y:S01]  /*1b2c0*/  @P5 STG.E desc[UR16][R4.64], R18 ;  /* 0x0000001204005986 */ /* 0x0003e2000c101910 */
[----:B--2---:R-:W-:Y:S01]  /*1b2d0*/  IMAD.WIDE R14, R13, 0x4, R2 ;  /* 0x000000040d0e7825 */ /* 0x004fe200078e0202 */
[----:B------:R-:W-:Y:S01]  /*1b2e0*/  ISETP.LT.AND P5, PT, R11, UR4, !P3 ;  /* 0x000000040b007c0c */ /* 0x000fe2000dfa1270 */
[----:B------:R-:W-:Y:S02]  /*1b2f0*/  ULDC UR4, c[0x0][0x22c] ;  /* 0x00008b0000047ab9 */ /* 0x000fe40000000800 */
[----:B------:R-:W-:Y:S01]  /*1b300*/  VIADD R0, R10, 0x1a ;  /* 0x0000001a0a007836 */ /* 0x000fe20000000000 */
[----:B------:R2:W-:Y:S01]  /*1b310*/  @P1 STG.E desc[UR16][R14.64], R23 ;  /* 0x000000170e001986 */ /* 0x0005e2000c101910 */
[----:B------:R-:W-:-:S03]  /*1b320*/  VIADD R25, R13, UR26 ;  /* 0x0000001a0d197c36 */ /* 0x000fc60008000000 */
[----:B------:R-:W-:Y:S01]  /*1b330*/  ISETP.GE.AND P1, PT, R0, UR4, PT ;  /* 0x0000000400007c0c */ /* 0x000fe2000bf26270 */
[----:B------:R-:W-:Y:S01]  /*1b340*/  ULDC UR4, c[0x0][0x228] ;  /* 0x00008a0000047ab9 */ /* 0x000fe20000000800 */
[----:B---3--:R-:W-:Y:S01]  /*1b350*/  IMAD.WIDE R16, R13, 0x4, R8 ;  /* 0x000000040d107825 */ /* 0x008fe200078e0208 */
[C---:B------:R-:W-:Y:S01]  /*1b360*/  ISETP.LT.AND P3, PT, R12.reuse, UR4, !P3 ;  /* 0x000000040c007c0c */ /* 0x040fe2000df61270 */
[----:B------:R-:W-:Y:S02]  /*1b370*/  ULDC UR4, c[0x0][0x228] ;  /* 0x00008a0000047ab9 */ /* 0x000fe40000000800 */
[----:B------:R-:W-:Y:S01]  /*1b380*/  IMAD.WIDE R20, R25, 0x4, R2 ;  /* 0x0000000419147825 */ /* 0x000fe200078e0202 */
[----:B------:R3:W-:Y:S04]  /*1b390*/  @P6 STG.E desc[UR16][R16.64], R7 ;  /* 0x0000000710006986 */ /* 0x0007e8000c101910 */
[----:B------:R-:W-:Y:S01]  /*1b3a0*/  @P5 STG.E desc[UR16][R20.64], R27 ;  /* 0x0000001b14005986 */ /* 0x000fe2000c101910 */
[----:B------:R-:W-:Y:S01]  /*1b3b0*/  ISETP.LT.AND P5, PT, R11, UR4, !P4 ;  /* 0x000000040b007c0c */ /* 0x000fe2000e7a1270 */
[C---:B-1----:R-:W-:Y:S01]  /*1b3c0*/  IMAD.WIDE R4, R25.reuse, 0x4, R8 ;  /* 0x0000000419047825 */ /* 0x042fe200078e0208 */
[----:B------:R-:W-:Y:S01]  /*1b3d0*/  ISETP.LT.AND P4, PT, R12, UR6, !P4 ;  /* 0x000000060c007c0c */ /* 0x000fe2000e781270 */
[----:B------:R-:W-:Y:S01]  /*1b3e0*/  ULDC UR4, c[0x0][0x22c] ;  /* 0x00008b0000047ab9 */ /* 0x000fe20000000800 */
[----:B------:R-:W-:Y:S01]  /*1b3f0*/  IADD3 R0, R10, 0x1b, RZ ;  /* 0x0000001b0a007810 */ /* 0x000fe20007ffe0ff */
[----:B--2---:R-:W-:Y:S01]  /*1b400*/  VIADD R15, R25, UR26 ;  /* 0x0000001a190f7c36 */ /* 0x004fe20008000000 */
[----:B------:R1:W-:Y:S01]  /*1b410*/  @P3 STG.E desc[UR16][R4.64], R19 ;  /* 0x0000001304003986 */ /* 0x0003e2000c101910 */
[----:B------:R-:W-:Y:S01]  /*1b420*/  ISETP.LT.AND P6, PT, R11, UR8, !P2 ;  /* 0x000000080b007c0c */ /* 0x000fe2000d7c1270 */
[----:B------:R-:W-:Y:S01]  /*1b430*/  ULDC UR6, c[0x0][0x228] ;  /* 0x00008a0000067ab9 */ /* 0x000fe20000000800 */
[C---:B---3--:R-:W-:Y:S01]  /*1b440*/  IMAD.WIDE R6, R15.reuse, 0x4, R2 ;  /* 0x000000040f067825 */ /* 0x048fe200078e0202 */
[----:B------:R-:W-:Y:S01]  /*1b450*/  ISETP.GE.AND P3, PT, R0, UR4, PT ;  /* 0x0000000400007c0c */ /* 0x000fe2000bf66270 */
[----:B------:R-:W-:Y:S01]  /*1b460*/  ULDC UR4, c[0x0][0x22c] ;  /* 0x00008b0000047ab9 */ /* 0x000fe20000000800 */
[----:B------:R-:W-:Y:S01]  /*1b470*/  ULDC UR8, c[0x0][0x228] ;  /* 0x00008a0000087ab9 */ /* 0x000fe20000000800 */
[----:B------:R-:W-:Y:S01]  /*1b480*/  VIADD R0, R10, 0x1c ;  /* 0x0000001c0a007836 */ /* 0x000fe20000000000 */
[----:B------:R-:W-:Y:S01]  /*1b490*/  ISETP.LT.AND P2, PT, R12, UR6, !P2 ;  /* 0x000000060c007c0c */ /* 0x000fe2000d741270 */
[C---:B------:R-:W-:Y:S01]  /*1b4a0*/  VIADD R13, R15.reuse, UR26 ;  /* 0x0000001a0f0d7c36 */ /* 0x040fe20008000000 */
[----:B------:R2:W-:Y:S01]  /*1b4b0*/  @P5 STG.E desc[UR16][R6.64], R88 ;  /* 0x0000005806005986 */ /* 0x0005e2000c101910 */
[----:B------:R-:W-:Y:S01]  /*1b4c0*/  IMAD.WIDE R14, R15, 0x4, R8 ;  /* 0x000000040f0e7825 */ /* 0x000fe200078e0208 */
[----:B------:R-:W-:Y:S01]  /*1b4d0*/  ISETP.GE.AND P5, PT, R0, UR4, PT ;  /* 0x0000000400007c0c */ /* 0x000fe2000bfa6270 */
[----:B------:R-:W-:Y:S01]  /*1b4e0*/  ULDC UR4, c[0x0][0x228] ;  /* 0x00008a0000047ab9 */ /* 0x000fe20000000800 */
[----:B------:R-:W-:Y:S01]  /*1b4f0*/  ULDC UR6, c[0x0][0x228] ;  /* 0x00008a0000067ab9 */ /* 0x000fe20000000800 */
[----:B------:R-:W-:Y:S01]  /*1b500*/  IMAD.WIDE R16, R13, 0x4, R2 ;  /* 0x000000040d107825 */ /* 0x000fe200078e0202 */
[----:B------:R3:W-:Y:S01]  /*1b510*/  @P4 STG.E desc[UR16][R14.64], R28 ;  /* 0x0000001c0e004986 */ /* 0x0007e2000c101910 */
[----:B------:R-:W-:Y:S01]  /*1b520*/  ISETP.LT.AND P4, PT, R11, UR4, !P1 ;  /* 0x000000040b007c0c */ /* 0x000fe2000cf81270 */
[----:B------:R-:W-:Y:S01]  /*1b530*/  ULDC UR4, c[0x0][0x22c] ;  /* 0x00008b0000047ab9 */ /* 0x000fe20000000800 */
[C---:B-1----:R-:W-:Y:S01]  /*1b540*/  IMAD.WIDE R4, R13.reuse, 0x4, R8 ;  /* 0x000000040d047825 */ /* 0x042fe200078e0208 */
[----:B------:R-:W-:Y:S01]  /*1b550*/  IADD3 R0, R10, 0x1d, RZ ;  /* 0x0000001d0a007810 */ /* 0x000fe20007ffe0ff */
[----:B------:R1:W-:Y:S01]  /*1b560*/  @P6 STG.E desc[UR16][R16.64], R36 ;  /* 0x0000002410006986 */ /* 0x0003e2000c101910 */
[----:B------:R-:W-:Y:S01]  /*1b570*/  ISETP.LT.AND P1, PT, R12, UR6, !P1 ;  /* 0x000000060c007c0c */ /* 0x000fe2000cf21270 */
[----:B------:R-:W-:Y:S01]  /*1b580*/  VIADD R13, R13, UR26 ;  /* 0x0000001a0d0d7c36 */ /* 0x000fe20008000000 */
[----:B------:R-:W-:Y:S01]  /*1b590*/  ISETP.LT.AND P6, PT, R11, UR8, !P3 ;  /* 0x000000080b007c0c */ /* 0x000fe2000dfc1270 */
[----:B------:R4:W-:Y:S01]  /*1b5a0*/  @P2 STG.E desc[UR16][R4.64], R32 ;  /* 0x0000002004002986 */ /* 0x0009e2000c101910 */
[----:B------:R-:W-:Y:S01]  /*1b5b0*/  ISETP.GE.AND P2, PT, R0, UR4, PT ;  /* 0x0000000400007c0c */ /* 0x000fe2000bf46270 */
[C---:B--2---:R-:W-:Y:S01]  /*1b5c0*/  IMAD.WIDE R6, R13.reuse, 0x4, R2 ;  /* 0x000000040d067825 */ /* 0x044fe200078e0202 */
[----:B------:R-:W-:Y:S01]  /*1b5d0*/  ULDC UR4, c[0x0][0x22c] ;  /* 0x00008b0000047ab9 */ /* 0x000fe20000000800 */
[----:B------:R-:W-:Y:S01]  /*1b5e0*/  ULDC UR6, c[0x0][0x228] ;  /* 0x00008a0000067ab9 */ /* 0x000fe20000000800 */
[----:B------:R-:W-:Y:S01]  /*1b5f0*/  ULDC UR8, c[0x0][0x228] ;  /* 0x00008a0000087ab9 */ /* 0x000fe20000000800 */
[----:B------:R-:W-:Y:S01]  /*1b600*/  VIADD R0, R10, 0x1e ;  /* 0x0000001e0a007836 */ /* 0x000fe20000000000 */
[----:B------:R-:W2:Y:S01]  /*1b610*/  LDS.128 R24, [R252] ;  /* 0x00000000fc187984 */ /* 0x000ea20000000c00 */
[----:B------:R-:W-:-:S02]  /*1b620*/  VIADD R19, R13, UR26 ;  /* 0x0000001a0d137c36 */ /* 0x000fc40008000000 */
[----:B---3--:R-:W-:Y:S01]  /*1b630*/  IMAD.WIDE R14, R13, 0x4, R8 ;  /* 0x000000040d0e7825 */ /* 0x008fe200078e0208 */
[----:B------:R3:W-:Y:S01]  /*1b640*/  @P4 STG.E desc[UR16][R6.64], R89 ;  /* 0x0000005906004986 */ /* 0x0007e2000c101910 */
[----:B------:R-:W-:Y:S01]  /*1b650*/  ISETP.GE.AND P4, PT, R0, UR4, PT ;  /* 0x0000000400007c0c */ /* 0x000fe2000bf86270 */
[----:B------:R-:W-:Y:S01]  /*1b660*/  ULDC UR4, c[0x0][0x228] ;  /* 0x00008a0000047ab9 */ /* 0x000fe20000000800 */
[----:B-1----:R-:W-:Y:S01]  /*1b670*/  IMAD.WIDE R16, R19, 0x4, R2 ;  /* 0x0000000413107825 */ /* 0x002fe200078e0202 */
[----:B------:R-:W-:Y:S01]  /*1b680*/  ISETP.LT.AND P3, PT, R12, UR4, !P3 ;  /* 0x000000040c007c0c */ /* 0x000fe2000df61270 */
[----:B------:R1:W-:Y:S01]  /*1b690*/  @P1 STG.E desc[UR16][R14.64], R29 ;  /* 0x0000001d0e001986 */ /* 0x0003e2000c101910 */
[----:B------:R-:W-:Y:S01]  /*1b6a0*/  ULDC UR4, c[0x0][0x228] ;  /* 0x00008a0000047ab9 */ /* 0x000fe20000000800 */
[----:B------:R-:W-:Y:S02]  /*1b6b0*/  IADD3 R0, R10, 0x1f, RZ ;  /* 0x0000001f0a007810 */ /* 0x000fe40007ffe0ff */
[----:B------:R-:W-:Y:S01]  /*1b6c0*/  @P6 STG.E desc[UR16][R16.64], R37 ;  /* 0x0000002510006986 */ /* 0x000fe2000c101910 */
[----:B------:R-:W-:Y:S01]  /*1b6d0*/  ISETP.LT.AND P6, PT, R11, UR4, !P5 ;  /* 0x000000040b007c0c */ /* 0x000fe2000efc1270 */
[----:B------:R-:W-:Y:S01]  /*1b6e0*/  ULDC UR4, c[0x0][0x22c] ;  /* 0x00008b0000047ab9 */ /* 0x000fe20000000800 */
[C---:B------:R-:W-:Y:S01]  /*1b6f0*/  VIADD R13, R19.reuse, UR26 ;  /* 0x0000001a130d7c36 */ /* 0x040fe20008000000 */
[----:B------:R-:W-:Y:S01]  /*1b700*/  ISETP.GE.AND P1, PT, R0, UR4, PT ;  /* 0x0000000400007c0c */ /* 0x000fe2000bf26270 */
[----:B----4-:R-:W-:Y:S01]  /*1b710*/  IMAD.WIDE R4, R19, 0x4, R8 ;  /* 0x0000000413047825 */ /* 0x010fe200078e0208 */
[----:B------:R-:W-:Y:S01]  /*1b720*/  ISETP.LT.AND P5, PT, R12, UR6, !P5 ;  /* 0x000000060c007c0c */ /* 0x000fe2000efa1270 */
[----:B------:R-:W-:Y:S01]  /*1b730*/  ULDC UR4, c[0x0][0x22c] ;  /* 0x00008b0000047ab9 */ /* 0x000fe20000000800 */
[----:B------:R-:W-:Y:S01]  /*1b740*/  ULDC UR6, c[0x0][0x228] ;  /* 0x00008a0000067ab9 */ /* 0x000fe20000000800 */
[----:B------:R-:W-:-:S02]  /*1b750*/  VIADD R0, R10, 0x20 ;  /* 0x000000200a007836 */ /* 0x000fc40000000000 */
[C---:B---3--:R-:W-:Y:S01]  /*1b760*/  IMAD.WIDE R6, R13.reuse, 0x4, R2 ;  /* 0x000000040d067825 */ /* 0x048fe200078e0202 */
        /* <DEDUP_REMOVED lines=11> */
[----:B------:R-:W-:Y:S01]  /*1b820*/  ULDC UR6, c[0x0][0x228] ;  /* 0x00008a0000067ab9 */ /* 0x000fe20000000800 */
[----:B---3--:R-:W-:Y:S01]  /*1b830*/  IMAD.WIDE R4, R13, 0x4, R2 ;  /* 0x000000040d047825 */ /* 0x008fe200078e0202 */
[----:B------:R-:W-:Y:S01]  /*1b840*/  IADD3 R0, R10, 0x21, RZ ;  /* 0x000000210a007810 */ /* 0x000fe20007ffe0ff */
[----:B------:R-:W-:-:S02]  /*1b850*/  ULDC UR4, c[0x0][0x22c] ;  /* 0x00008b0000047ab9 */ /* 0x000fc40000000800 */
[C---:B----4-:R-:W-:Y:S01]  /*1b860*/  IMAD.WIDE R6, R13.reuse, 0x4, R8 ;  /* 0x000000040d067825 */ /* 0x050fe200078e0208 */
[----:B------:R-:W-:Y:S01]  /*1b870*/  ISETP.LT.AND P4, PT, R12, UR6, !P4 ;  /* 0x000000060c007c0c */ /* 0x000fe2000e781270 */
[----:B------:R3:W-:Y:S02]  /*1b880*/  @P6 STG.E desc[UR16][R4.64], R38 ;  /* 0x0000002604006986 */ /* 0x0007e4000c101910 */
[----:B------:R-:W-:Y:S01]  /*1b890*/  VIADD R13, R13, UR26 ;  /* 0x0000001a0d0d7c36 */ /* 0x000fe20008000000 */
[----:B------:R-:W-:Y:S01]  /*1b8a0*/  ISETP.GE.AND P6, PT, R0, UR4, PT ;  /* 0x0000000400007c0c */ /* 0x000fe2000bfc6270 */
[----:B------:R-:W-:Y:S01]  /*1b8b0*/  ULDC UR4, c[0x0][0x228] ;  /* 0x00008a0000047ab9 */ /* 0x000fe20000000800 */
[----:B------:R-:W-:Y:S01]  /*1b8c0*/  VIADD R0, R10, 0x22 ;  /* 0x000000220a007836 */ /* 0x000fe20000000000 */
[----:B------:R-:W-:Y:S01]  /*1b8d0*/  ULDC UR6, c[0x0][0x228] ;  /* 0x00008a0000067ab9 */ /* 0x000fe20000000800 */
[----:B-1----:R-:W-:Y:S01]  /*1b8e0*/  IMAD.WIDE R14, R13, 0x4, R2 ;  /* 0x000000040d0e7825 */ /* 0x002fe200078e0202 */
[----:B------:R1:W-:Y:S01]  /*1b8f0*/  @P2 STG.E desc[UR16][R6.64], R34 ;  /* 0x0000002206002986 */ /* 0x0003e2000c101910 */
[----:B------:R-:W-:Y:S01]  /*1b900*/  ISETP.LT.AND P2, PT, R11, UR4, !P1 ;  /* 0x000000040b007c0c */ /* 0x000fe2000cf41270 */
[----:B------:R-:W-:Y:S01]  /*1b910*/  ULDC UR4, c[0x0][0x22c] ;  /* 0x00008b0000047ab9 */ /* 0x000fe20000000800 */
[C---:B------:R-:W-:Y:S01]  /*1b920*/  IMAD.WIDE R16, R13.reuse, 0x4, R8 ;  /* 0x000000040d107825 */ /* 0x040fe200078e0208 */
[----:B------:R4:W-:Y:S01]  /*1b930*/  @P5 STG.E desc[UR16][R14.64], R91 ;  /* 0x0000005b0e005986 */ /* 0x0009e2000c101910 */
[----:B------:R-:W-:Y:S01]  /*1b940*/  ISETP.GE.AND P5, PT, R0, UR4, PT ;  /* 0x0000000400007c0c */ /* 0x000fe2000bfa6270 */
[----:B------:R-:W-:Y:S01]  /*1b950*/  ULDC UR4, c[0x0][0x228] ;  /* 0x00008a0000047ab9 */ /* 0x000fe20000000800 */
[----:B------:R-:W-:Y:S01]  /*1b960*/  VIADD R13, R13, UR26 ;  /* 0x0000001a0d0d7c36 */ /* 0x000fe20008000000 */
[----:B------:R-:W-:Y:S01]  /*1b970*/  ISETP.LT.AND P1, PT, R12, UR4, !P1 ;  /* 0x000000040c007c0c */ /* 0x000fe2000cf21270 */
[----:B------:R-:W-:Y:S01]  /*1b980*/  @P4 STG.E desc[UR16][R16.64], R31 ;  /* 0x0000001f10004986 */ /* 0x000fe2000c101910 */
[----:B------:R-:W-:Y:S01]  /*1b990*/  ISETP.LT.AND P4, PT, R11, UR6, !P3 ;  /* 0x000000060b007c0c */ /* 0x000fe2000df81270 */
[C---:B---3--:R-:W-:Y:S01]  /*1b9a0*/  IMAD.WIDE R4, R13.reuse, 0x4, R2 ;  /* 0x000000040d047825 */ /* 0x048fe200078e0202 */
[----:B------:R-:W-:Y:S01]  /*1b9b0*/  IADD3 R0, R10, 0x23, RZ ;  /* 0x000000230a007810 */ /* 0x000fe20007ffe0ff */
[----:B------:R-:W-:Y:S01]  /*1b9c0*/  ULDC UR4, c[0x0][0x22c] ;  /* 0x00008b0000047ab9 */ /* 0x000fe20000000800 */
[----:B------:R-:W-:Y:S01]  /*1b9d0*/  ULDC UR6, c[0x0][0x228] ;  /* 0x00008a0000067ab9 */ /* 0x000fe20000000800 */
[C---:B------:R-:W-:Y:S01]  /*1b9e0*/  VIADD R19, R13.reuse, UR26 ;  /* 0x0000001a0d137c36 */ /* 0x040fe20008000000 */
[----:B------:R3:W-:Y:S01]  /*1b9f0*/  @P2 STG.E desc[UR16][R4.64], R39 ;  /* 0x0000002704002986 */ /* 0x0007e2000c101910 */
[----:B------:R-:W-:Y:S01]  /*1ba00*/  ISETP.GE.AND P2, PT, R0, UR4, PT ;  /* 0x0000000400007c0c */ /* 0x000fe2000bf46270 */
[----:B-1----:R-:W-:Y:S01]  /*1ba10*/  IMAD.WIDE R6, R13, 0x4, R8 ;  /* 0x000000040d067825 */ /* 0x002fe200078e0208 */
[----:B------:R-:W-:-:S03]  /*1ba20*/  ULDC UR4, c[0x0][0x228] ;  /* 0x00008a0000047ab9 */ /* 0x000fc60000000800 */
[----:B------:R-:W-:Y:S01]  /*1ba30*/  VIADD R0, R10, 0x24 ;  /* 0x000000240a007836 */ /* 0x000fe20000000000 */
[----:B------:R-:W-:Y:S01]  /*1ba40*/  ISETP.LT.AND P3, PT, R12, UR4, !P3 ;  /* 0x000000040c007c0c */ /* 0x000fe2000df61270 */
[----:B----4-:R-:W-:Y:S01]  /*1ba50*/  IMAD.WIDE R14, R19, 0x4, R2 ;  /* 0x00000004130e7825 */ /* 0x010fe200078e0202 */
[----:B------:R-:W-:Y:S01]  /*1ba60*/  ULDC UR4, c[0x0][0x22c] ;  /* 0x00008b0000047ab9 */ /* 0x000fe20000000800 */
[----:B------:R1:W-:Y:S01]  /*1ba70*/  @P1 STG.E desc[UR16][R6.64], R35 ;  /* 0x0000002306001986 */ /* 0x0003e2000c101910 */
[----:B------:R-:W-:Y:S01]  /*1ba80*/  ISETP.GE.AND P1, PT, R0, UR4, PT ;  /* 0x0000000400007c0c */ /* 0x000fe2000bf26270 */
[----:B------:R-:W-:Y:S02]  /*1ba90*/  ULDC UR4, c[0x0][0x228] ;  /* 0x00008a0000047ab9 */ /* 0x000fe40000000800 */
[----:B------:R4:W-:Y:S01]  /*1baa0*/  @P4 STG.E desc[UR16][R14.64], R100 ;  /* 0x000000640e004986 */ /* 0x0009e2000c101910 */
[----:B------:R-:W-:Y:S01]  /*1bab0*/  ISETP.LT.AND P4, PT, R11, UR4, !P6 ;  /* 0x000000040b007c0c */ /* 0x000fe2000f781270 */
[----:B---3--:R-:W-:Y:S01]  /*1bac0*/  IMAD.WIDE R4, R19, 0x4, R8 ;  /* 0x0000000413047825 */ /* 0x008fe200078e0208 */
[----:B------:R-:W-:-:S03]  /*1bad0*/  ULDC UR4, c[0x0][0x228] ;  /* 0x00008a0000047ab9 */ /* 0x000fc60000000800 */
[----:B------:R-:W-:Y:S01]  /*1bae0*/  VIADD R19, R19, UR26 ;  /* 0x0000001a13137c36 */ /* 0x000fe20008000000 */
[----:B------:R-:W-:Y:S01]  /*1baf0*/  ISETP.LT.AND P6, PT, R12, UR4, !P6 ;  /* 0x000000040c007c0c */ /* 0x000fe2000f7c1270 */
[----:B------:R-:W-:Y:S01]  /*1bb00*/  ULDC UR4, c[0x0][0x228] ;  /* 0x00008a0000047ab9 */ /* 0x000fe20000000800 */
[----:B------:R3:W-:Y:S01]  /*1bb10*/  @P3 STG.E desc[UR16][R4.64], R92 ;  /* 0x0000005c04003986 */ /* 0x0007e2000c101910 */
[----:B-1----:R-:W-:Y:S01]  /*1bb20*/  IMAD.WIDE R6, R19, 0x4, R2 ;  /* 0x0000000413067825 */ /* 0x002fe200078e0202 */
[----:B------:R-:W-:Y:S01]  /*1bb30*/  ISETP.LT.AND P3, PT, R11, UR4, !P5 ;  /* 0x000000040b007c0c */ /* 0x000fe2000ef61270 */
[----:B------:R-:W-:Y:S01]  /*1bb40*/  ULDC UR4, c[0x0][0x22c] ;  /* 0x00008b0000047ab9 */ /* 0x000fe20000000800 */
[----:B------:R-:W-:Y:S01]  /*1bb50*/  IADD3 R0, R10, 0x25, RZ ;  /* 0x000000250a007810 */ /* 0x000fe20007ffe0ff */
[C---:B------:R-:W-:Y:S01]  /*1bb60*/  VIADD R13, R19.reuse, UR26 ;  /* 0x0000001a130d7c36 */ /* 0x040fe20008000000 */
[----:B------:R1:W-:Y:S02]  /*1bb70*/  @P4 STG.E desc[UR16][R6.64], R40 ;  /* 0x0000002806004986 */ /* 0x0003e4000c101910 */
[----:B------:R-:W-:Y:S01]  /*1bb80*/  ISETP.GE.AND P4, PT, R0, UR4, PT ;  /* 0x0000000400007c0c */ /* 0x000fe2000bf86270 */
[----:B------:R-:W-:Y:S01]  /*1bb90*/  ULDC UR4, c[0x0][0x228] ;  /* 0x00008a0000047ab9 */ /* 0x000fe20000000800 */
[----:B----4-:R-:W-:Y:S01]  /*1bba0*/  IMAD.WIDE R14, R19, 0x4, R8 ;  /* 0x00000004130e7825 */ /* 0x010fe200078e0208 */
[----:B------:R-:W-:Y:S01]  /*1bbb0*/  ISETP.LT.AND P5, PT, R12, UR4, !P5 ;  /* 0x000000040c007c0c */ /* 0x000fe2000efa1270 */
[----:B------:R-:W-:-:S02]  /*1bbc0*/  ULDC UR4, c[0x0][0x228] ;  /* 0x00008a0000047ab9 */ /* 0x000fc40000000800 */
[----:B------:R-:W-:Y:S01]  /*1bbd0*/  IMAD.WIDE R16, R13, 0x4, R2 ;  /* 0x000000040d107825 */ /* 0x000fe200078e0202 */
[----:B------:R4:W-:Y:S04]  /*1bbe0*/  @P6 STG.E desc[UR16][R14.64], R96 ;  /* 0x000000600e006986 */ /* 0x0009e8000c101910 */
[----:B------:R2:W-:Y:S01]  /*1bbf0*/  @P3 STG.E desc[UR16][R16.64], R101 ;  /* 0x0000006510003986 */ /* 0x0005e2000c101910 */
[----:B------:R-:W-:Y:S01]  /*1bc00*/  ISETP.LT.AND P3, PT, R11, UR4, !P2 ;  /* 0x000000040b007c0c */ /* 0x000fe2000d761270 */
[----:B---3--:R-:W-:Y:S01]  /*1bc10*/  IMAD.WIDE R4, R13, 0x4, R8 ;  /* 0x000000040d047825 */ /* 0x008fe200078e0208 */
[----:B------:R-:W-:Y:S01]  /*1bc20*/  ISETP.LT.AND P2, PT, R12, UR6, !P2 ;  /* 0x000000060c007c0c */ /* 0x000fe2000d741270 */
[----:B------:R-:W-:Y:S02]  /*1bc30*/  ULDC UR4, c[0x0][0x22c] ;  /* 0x00008b0000047ab9 */ /* 0x000fe40000000800 */
[----:B------:R-:W-:-:S02]  /*1bc40*/  VIADD R0, R10, 0x26 ;  /* 0x000000260a007836 */ /* 0x000fc40000000000 */
[----:B------:R-:W-:Y:S01]  /*1bc50*/  VIADD R19, R13, UR26 ;  /* 0x0000001a0d137c36 */ /* 0x000fe20008000000 */
[----:B------:R3:W-:Y:S01]  /*1bc60*/  @P5 STG.E desc[UR16][R4.64], R93 ;  /* 0x0000005d04005986 */ /* 0x0007e2000c101910 */
        /* <DEDUP_REMOVED lines=8> */
[----:B----4-:R-:W-:Y:S01]  /*1bcf0*/  IMAD.WIDE R14, R19, 0x4, R8 ;  /* 0x00000004130e7825 */ /* 0x010fe200078e0208 */
[----:B------:R1:W-:Y:S01]  /*1bd00*/  @P3 STG.E desc[UR16][R6.64], R41 ;  /* 0x0000002906003986 */ /* 0x0003e2000c101910 */
[----:B------:R-:W-:Y:S01]  /*1bd10*/  ULDC UR6, c[0x0][0x228] ;  /* 0x00008a0000067ab9 */ /* 0x000fe20000000800 */
[----:B------:R-:W-:Y:S01]  /*1bd20*/  ISETP.GE.AND P3, PT, R0, UR4, PT ;  /* 0x0000000400007c0c */ /* 0x000fe2000bf66270 */
[----:B------:R-:W-:Y:S01]  /*1bd30*/  ULDC UR4, c[0x0][0x228] ;  /* 0x00008a0000047ab9 */ /* 0x000fe20000000800 */
[----:B------:R4:W-:Y:S01]  /*1bd40*/  @P2 STG.E desc[UR16][R14.64], R97 ;  /* 0x000000610e002986 */ /* 0x0009e2000c101910 */
[----:B--2---:R-:W-:Y:S01]  /*1bd50*/  IMAD.WIDE R16, R13, 0x4, R2 ;  /* 0x000000040d107825 */ /* 0x004fe200078e0202 */
[----:B------:R-:W-:Y:S01]  /*1bd60*/  ISETP.LT.AND P2, PT, R11, UR4, !P4 ;  /* 0x000000040b007c0c */ /* 0x000fe2000e741270 */
[----:B------:R-:W-:-:S02]  /*1bd70*/  ULDC UR8, c[0x0][0x228] ;  /* 0x00008a0000087ab9 */ /* 0x000fc40000000800 */
[C---:B---3--:R-:W-:Y:S01]  /*1bd80*/  IMAD.WIDE R4, R13.reuse, 0x4, R8 ;  /* 0x000000040d047825 */ /* 0x048fe200078e0208 */
[----:B------:R2:W-:Y:S01]  /*1bd90*/  @P6 STG.E desc[UR16][R16.64], R102 ;  /* 0x0000006610006986 */ /* 0x0005e2000c101910 */
[----:B------:R-:W-:Y:S01]  /*1bda0*/  ISETP.LT.AND P4, PT, R12, UR6, !P4 ;  /* 0x000000060c007c0c */ /* 0x000fe2000e781270 */
[----:B------:R-:W-:Y:S01]  /*1bdb0*/  ULDC UR4, c[0x0][0x22c] ;  /* 0x00008b0000047ab9 */ /* 0x000fe20000000800 */
[----:B------:R-:W-:Y:S02]  /*1bdc0*/  VIADD R0, R10, 0x28 ;  /* 0x000000280a007836 */ /* 0x000fe40000000000 */
[----:B------:R-:W-:Y:S01]  /*1bdd0*/  VIADD R13, R13, UR26 ;  /* 0x0000001a0d0d7c36 */ /* 0x000fe20008000000 */
[----:B------:R-:W-:Y:S01]  /*1bde0*/  ISETP.LT.AND P6, PT, R11, UR8, !P5 ;  /* 0x000000080b007c0c */ /* 0x000fe2000efc1270 */
[----:B------:R3:W-:Y:S01]  /*1bdf0*/  @P1 STG.E desc[UR16][R4.64], R94 ;  /* 0x0000005e04001986 */ /* 0x0007e2000c101910 */
[----:B------:R-:W-:Y:S01]  /*1be00*/  ISETP.GE.AND P1, PT, R0, UR4, PT ;  /* 0x0000000400007c0c */ /* 0x000fe2000bf26270 */
[C---:B-1----:R-:W-:Y:S01]  /*1be10*/  IMAD.WIDE R6, R13.reuse, 0x4, R2 ;  /* 0x000000040d067825 */ /* 0x042fe200078e0202 */
[C---:B------:R-:W-:Y:S01]  /*1be20*/  IADD3 R19, R13.reuse, UR26, RZ ;  /* 0x0000001a0d137c10 */ /* 0x040fe2000fffe0ff */
[----:B------:R-:W-:Y:S01]  /*1be30*/  ULDC UR4, c[0x0][0x22c] ;  /* 0x00008b0000047ab9 */ /* 0x000fe20000000800 */
[----:B------:R-:W-:Y:S01]  /*1be40*/  ULDC UR6, c[0x0][0x228] ;  /* 0x00008a0000067ab9 */ /* 0x000fe20000000800 */
[----:B------:R-:W-:Y:S01]  /*1be50*/  VIADD R0, R10, 0x29 ;  /* 0x000000290a007836 */ /* 0x000fe20000000000 */
[----:B------:R1:W-:Y:S01]  /*1be60*/  @P2 STG.E desc[UR16][R6.64], R42 ;  /* 0x0000002a06002986 */ /* 0x0003e2000c101910 */
[----:B----4-:R-:W-:Y:S01]  /*1be70*/  IMAD.WIDE R14, R13, 0x4, R8 ;  /* 0x000000040d0e7825 */ /* 0x010fe200078e0208 */
[----:B------:R-:W-:-:S02]  /*1be80*/  ULDC UR8, c[0x0][0x228] ;  /* 0x00008a0000087ab9 */ /* 0x000fc40000000800 */
[----:B------:R-:W-:Y:S01]  /*1be90*/  ISETP.GE.AND P2, PT, R0, UR4, PT ;  /* 0x0000000400007c0c */ /* 0x000fe2000bf46270 */
[----:B--2---:R-:W-:Y:S01]  /*1bea0*/  IMAD.WIDE R16, R19, 0x4, R2 ;  /* 0x0000000413107825 */ /* 0x004fe200078e0202 */
[----:B------:R-:W-:Y:S01]  /*1beb0*/  ULDC UR4, c[0x0][0x228] ;  /* 0x00008a0000047ab9 */ /* 0x000fe20000000800 */
[----:B------:R2:W-:Y:S01]  /*1bec0*/  @P4 STG.E desc[UR16][R14.64], R98 ;  /* 0x000000620e004986 */ /* 0x0005e2000c101910 */
[----:B------:R-:W-:Y:S01]  /*1bed0*/  ISETP.LT.AND P5, PT, R12, UR4, !P5 ;  /* 0x000000040c007c0c */ /* 0x000fe2000efa1270 */
[----:B------:R-:W-:Y:S02]  /*1bee0*/  ULDC UR4, c[0x0][0x228] ;  /* 0x00008a0000047ab9 */ /* 0x000fe40000000800 */
[----:B------:R-:W-:Y:S01]  /*1bef0*/  @P6 STG.E desc[UR16][R16.64], R103 ;  /* 0x0000006710006986 */ /* 0x000fe2000c101910 */
[----:B------:R-:W-:Y:S01]  /*1bf00*/  ISETP.LT.AND P6, PT, R11, UR4, !P3 ;  /* 0x000000040b007c0c */ /* 0x000fe2000dfc1270 */
[----:B------:R-:W-:Y:S01]  /*1bf10*/  VIADD R0, R10, 0x2a ;  /* 0x0000002a0a007836 */ /* 0x000fe20000000000 */
[----:B------:R-:W-:Y:S01]  /*1bf20*/  ULDC UR4, c[0x0][0x22c] ;  /* 0x00008b0000047ab9 */ /* 0x000fe20000000800 */
[C---:B------:R-:W-:Y:S01]  /*1bf30*/  VIADD R13, R19.reuse, UR26 ;  /* 0x0000001a130d7c36 */ /* 0x040fe20008000000 */
[----:B------:R-:W-:Y:S01]  /*1bf40*/  ISETP.LT.AND P3, PT, R12, UR6, !P3 ;  /* 0x000000060c007c0c */ /* 0x000fe2000df61270 */
[----:B---3--:R-:W-:Y:S01]  /*1bf50*/  IMAD.WIDE R4, R19, 0x4, R8 ;  /* 0x0000000413047825 */ /* 0x008fe200078e0208 */
[----:B------:R-:W-:Y:S01]  /*1bf60*/  ISETP.GE.AND P4, PT, R0, UR4, PT ;  /* 0x0000000400007c0c */ /* 0x000fe2000bf86270 */
[----:B------:R-:W-:Y:S01]  /*1bf70*/  ULDC UR4, c[0x0][0x22c] ;  /* 0x00008b0000047ab9 */ /* 0x000fe20000000800 */
[----:B------:R-:W-:Y:S01]  /*1bf80*/  IADD3 R0, R10, 0x2b, RZ ;  /* 0x0000002b0a007810 */ /* 0x000fe20007ffe0ff */
[C---:B-1----:R-:W-:Y:S01]  /*1bf90*/  IMAD.WIDE R6, R13.reuse, 0x4, R2 ;  /* 0x000000040d067825 */ /* 0x042fe200078e0202 */
[----:B------:R1:W-:Y:S01]  /*1bfa0*/  @P5 STG.E desc[UR16][R4.64], R95 ;  /* 0x0000005f04005986 */ /* 0x0003e2000c101910 */
[----:B------:R-:W-:Y:S01]  /*1bfb0*/  ULDC UR6, c[0x0][0x228] ;  /* 0x00008a0000067ab9 */ /* 0x000fe20000000800 */
[----:B------:R-:W-:Y:S01]  /*1bfc0*/  ISETP.GE.AND P5, PT, R0, UR4, PT ;  /* 0x0000000400007c0c */ /* 0x000fe2000bfa6270 */
[----:B------:R-:W-:Y:S01]  /*1bfd0*/  ULDC UR4, c[0x0][0x228] ;  /* 0x00008a0000047ab9 */ /* 0x000fe20000000800 */
[----:B------:R3:W-:Y:S01]  /*1bfe0*/  @P6 STG.E desc[UR16][R6.64], R43 ;  /* 0x0000002b06006986 */ /* 0x0007e2000c101910 */
[----:B--2---:R-:W-:Y:S01]  /*1bff0*/  IMAD.WIDE R14, R13, 0x4, R8 ;  /* 0x000000040d0e7825 */ /* 0x004fe200078e0208 */
        /* <DEDUP_REMOVED lines=8> */
[----:B-1----:R-:W-:Y:S01]  /*1c080*/  IMAD.WIDE R4, R13, 0x4, R2 ;  /* 0x000000040d047825 */ /* 0x002fe200078e0202 */
[----:B------:R-:W-:-:S03]  /*1c090*/  ULDC UR4, c[0x0][0x22c] ;  /* 0x00008b0000047ab9 */ /* 0x000fc60000000800 */
[C---:B---3--:R-:W-:Y:S01]  /*1c0a0*/  IMAD.WIDE R6, R13.reuse, 0x4, R8 ;  /* 0x000000040d067825 */ /* 0x048fe200078e0208 */
[----:B------:R-:W-:Y:S01]  /*1c0b0*/  ISETP.LT.AND P2, PT, R12, UR6, !P2 ;  /* 0x000000060c007c0c */ /* 0x000fe2000d741270 */
[----:B------:R1:W-:Y:S02]  /*1c0c0*/  @P6 STG.E desc[UR16][R4.64], R156 ;  /* 0x0000009c04006986 */ /* 0x0003e4000c101910 */
[----:B------:R-:W-:Y:S01]  /*1c0d0*/  VIADD R13, R13, UR26 ;  /* 0x0000001a0d0d7c36 */ /* 0x000fe20008000000 */
[----:B------:R-:W-:Y:S01]  /*1c0e0*/  ISETP.GE.AND P6, PT, R0, UR4, PT ;  /* 0x0000000400007c0c */ /* 0x000fe2000bfc6270 */
[----:B------:R-:W-:Y:S01]  /*1c0f0*/  ULDC UR4, c[0x0][0x228] ;  /* 0x00008a0000047ab9 */ /* 0x000fe20000000800 */
[----:B------:R-:W-:Y:S01]  /*1c100*/  ULDC UR6, c[0x0][0x228] ;  /* 0x00008a0000067ab9 */ /* 0x000fe20000000800 */
[----:B--2---:R-:W-:Y:S01]  /*1c110*/  IMAD.WIDE R14, R13, 0x4, R2 ;  /* 0x000000040d0e7825 */ /* 0x004fe200078e0202 */
[----:B------:R2:W-:Y:S01]  /*1c120*/  @P1 STG.E desc[UR16][R6.64], R104 ;  /* 0x0000006806001986 */ /* 0x0005e2000c101910 */
[----:B------:R-:W-:-:S02]  /*1c130*/  IADD3 R0, R10, 0x2d, RZ ;  /* 0x0000002d0a007810 */ /* 0x000fc40007ffe0ff */
[----:B------:R-:W-:Y:S01]  /*1c140*/  ISETP.LT.AND P1, PT, R11, UR4, !P4 ;  /* 0x000000040b007c0c */ /* 0x000fe2000e721270 */
[----:B------:R-:W-:Y:S01]  /*1c150*/  ULDC UR4, c[0x0][0x22c] ;  /* 0x00008b0000047ab9 */ /* 0x000fe20000000800 */
[----:B------:R3:W-:Y:S01]  /*1c160*/  @P3 STG.E desc[UR16][R14.64], R44 ;  /* 0x0000002c0e003986 */ /* 0x0007e2000c101910 */
[C---:B------:R-:W-:Y:S01]  /*1c170*/  IMAD.WIDE R16, R13.reuse, 0x4, R8 ;  /* 0x000000040d107825 */ /* 0x040fe200078e0208 */
[----:B------:R-:W-:Y:S01]  /*1c180*/  ISETP.GE.AND P3, PT, R0, UR4, PT ;  /* 0x0000000400007c0c */ /* 0x000fe2000bf66270 */
[----:B------:R-:W-:Y:S02]  /*1c190*/  ULDC UR4, c[0x0][0x228] ;  /* 0x00008a0000047ab9 */ /* 0x000fe40000000800 */
[----:B------:R-:W-:Y:S01]  /*1c1a0*/  VIADD R13, R13, UR26 ;  /* 0x0000001a0d0d7c36 */ /* 0x000fe20008000000 */
[----:B------:R-:W-:Y:S01]  /*1c1b0*/  ISETP.LT.AND P4, PT, R12, UR4, !P4 ;  /* 0x000000040c007c0c */ /* 0x000fe2000e781270 */
[----:B------:R-:W-:Y:S01]  /*1c1c0*/  @P2 STG.E desc[UR16][R16.64], R108 ;  /* 0x0000006c10002986 */ /* 0x000fe2000c101910 */
        /* <DEDUP_REMOVED lines=8> */
[----:B--2---:R-:W-:Y:S01]  /*1c250*/  IMAD.WIDE R6, R13, 0x4, R8 ;  /* 0x000000040d067825 */ /* 0x004fe200078e0208 */
[----:B------:R-:W-:Y:S01]  /*1c260*/  ULDC UR4, c[0x0][0x228] ;  /* 0x00008a0000047ab9 */ /* 0x000fe20000000800 */
[----:B------:R-:W-:Y:S02]  /*1c270*/  IADD3 R0, R10, 0x2f, RZ ;  /* 0x0000002f0a007810 */ /* 0x000fe40007ffe0ff */
[----:B------:R-:W-:Y:S01]  /*1c280*/  ISETP.LT.AND P5, PT, R12, UR4, !P5 ;  /* 0x000000040c007c0c */ /* 0x000fe2000efa1270 */
[----:B---3--:R-:W-:Y:S01]  /*1c290*/  IMAD.WIDE R14, R19, 0x4, R2 ;  /* 0x00000004130e7825 */ /* 0x008fe200078e0202 */
        /* <DEDUP_REMOVED lines=11> */
[----:B------:R-:W-:Y:S02]  /*1c350*/  VIADD R0, R10, 0x30 ;  /* 0x000000300a007836 */ /* 0x000fe40000000000 */
[----:B--2---:R-:W-:Y:S01]  /*1c360*/  IMAD.WIDE R6, R19, 0x4, R2 ;  /* 0x0000000413067825 */ /* 0x004fe200078e0202 */
[----:B------:R1:W-:Y:S01]  /*1c370*/  @P5 STG.E desc[UR16][R4.64], R109 ;  /* 0x0000006d04005986 */ /* 0x0003e2000c101910 */
[----:B------:R-:W-:Y:S01]  /*1c380*/  ISETP.LT.AND P5, PT, R11, UR4, !P3 ;  /* 0x000000040b007c0c */ /* 0x000fe2000dfa1270 */
[----:B------:R-:W-:Y:S02]  /*1c390*/  ULDC UR4, c[0x0][0x22c] ;  /* 0x00008b0000047ab9 */ /* 0x000fe40000000800 */
[----:B------:R2:W-:Y:S01]  /*1c3a0*/  @P2 STG.E desc[UR16][R6.64], R158 ;  /* 0x0000009e06002986 */ /* 0x0005e2000c101910 */
[----:B------:R-:W-:Y:S01]  /*1c3b0*/  ISETP.GE.AND P2, PT, R0, UR4, PT ;  /* 0x0000000400007c0c */ /* 0x000fe2000bf46270 */
[----:B------:R-:W-:Y:S01]  /*1c3c0*/  ULDC UR4, c[0x0][0x228] ;  /* 0x00008a0000047ab9 */ /* 0x000fe20000000800 */
[----:B---3--:R-:W-:Y:S01]  /*1c3d0*/  IMAD.WIDE R14, R19, 0x4, R8 ;  /* 0x00000004130e7825 */ /* 0x008fe200078e0208 */
[----:B------:R-:W-:Y:S01]  /*1c3e0*/  ISETP.LT.AND P3, PT, R12, UR4, !P3 ;  /* 0x000000040c007c0c */ /* 0x000fe2000df61270 */
[----:B------:R-:W-:-:S02]  /*1c3f0*/  ULDC UR4, c[0x0][0x228] ;  /* 0x00008a0000047ab9 */ /* 0x000fc40000000800 */
[----:B------:R-:W-:Y:S01]  /*1c400*/  VIADD R13, R19, UR26 ;  /* 0x0000001a130d7c36 */ /* 0x000fe20008000000 */
[----:B------:R3:W-:Y:S01]  /*1c410*/  @P6 STG.E desc[UR16][R14.64], R106 ;  /* 0x0000006a0e006986 */ /* 0x0007e2000c101910 */
[----:B------:R-:W-:Y:S01]  /*1c420*/  ISETP.LT.AND P6, PT, R11, UR4, !P1 ;  /* 0x000000040b007c0c */ /* 0x000fe2000cfc1270 */
[----:B------:R-:W-:Y:S01]  /*1c430*/  ULDC UR4, c[0x0][0x22c] ;  /* 0x00008b0000047ab9 */ /* 0x000fe20000000800 */
[C---:B------:R-:W-:Y:S01]  /*1c440*/  IMAD.WIDE R16, R13.reuse, 0x4, R2 ;  /* 0x000000040d107825 */ /* 0x040fe200078e0202 */
[----:B------:R-:W-:Y:S01]  /*1c450*/  ISETP.LT.AND P1, PT, R12, UR6, !P1 ;  /* 0x000000060c007c0c */ /* 0x000fe2000cf21270 */
[----:B------:R-:W-:Y:S02]  /*1c460*/  ULDC UR6, c[0x0][0x228] ;  /* 0x00008a0000067ab9 */ /* 0x000fe40000000800 */
[C---:B-1----:R-:W-:Y:S01]  /*1c470*/  IMAD.WIDE R4, R13.reuse, 0x4, R8 ;  /* 0x000000040d047825 */ /* 0x042fe200078e0208 */
[----:B------:R-:W-:Y:S01]  /*1c480*/  IADD3 R0, R10, 0x31, RZ ;  /* 0x000000310a007810 */ /* 0x000fe20007ffe0ff */
[----:B------:R1:W-:Y:S02]  /*1c490*/  @P5 STG.E desc[UR16][R16.64], R46 ;  /* 0x0000002e10005986 */ /* 0x0003e4000c101910 */
[----:B------:R-:W-:-:S02]  /*1c4a0*/  VIADD R19, R13, UR26 ;  /* 0x0000001a0d137c36 */ /* 0x000fc40008000000 */
[----:B------:R4:W-:Y:S01]  /*1c4b0*/  @P3 STG.E desc[UR16][R4.64], R110 ;  /* 0x0000006e04003986 */ /* 0x0009e2000c101910 */
[----:B------:R-:W-:Y:S01]  /*1c4c0*/  ISETP.GE.AND P3, PT, R0, UR4, PT ;  /* 0x0000000400007c0c */ /* 0x000fe2000bf66270 */
[----:B--2---:R-:W-:Y:S01]  /*1c4d0*/  IMAD.WIDE R6, R19, 0x4, R2 ;  /* 0x0000000413067825 */ /* 0x004fe200078e0202 */
[----:B------:R-:W-:Y:S01]  /*1c4e0*/  ISETP.LT.AND P5, PT, R11, UR8, !P4 ;  /* 0x000000080b007c0c */ /* 0x000fe2000e7a1270 */
[----:B------:R-:W-:Y:S02]  /*1c4f0*/  ULDC UR4, c[0x0][0x22c] ;  /* 0x00008b0000047ab9 */ /* 0x000fe40000000800 */
[----:B------:R-:W-:Y:S01]  /*1c500*/  VIADD R0, R10, 0x32 ;  /* 0x000000320a007836 */ /* 0x000fe20000000000 */
[----:B------:R-:W-:Y:S01]  /*1c510*/  ISETP.LT.AND P4, PT, R12, UR6, !P4 ;  /* 0x000000060c007c0c */ /* 0x000fe2000e781270 */
[C---:B---3--:R-:W-:Y:S01]  /*1c520*/  IMAD.WIDE R14, R19.reuse, 0x4, R8 ;  /* 0x00000004130e7825 */ /* 0x048fe200078e0208 */
[----:B------:R2:W-:Y:S01]  /*1c530*/  @P6 STG.E desc[UR16][R6.64], R159 ;  /* 0x0000009f06006986 */ /* 0x0005e2000c101910 */
[----:B------:R-:W-:Y:S01]  /*1c540*/  ULDC UR6, c[0x0][0x228] ;  /* 0x00008a0000067ab9 */ /* 0x000fe20000000800 */
[----:B------:R-:W-:Y:S01]  /*1c550*/  ISETP.GE.AND P6, PT, R0, UR4, PT ;  /* 0x0000000400007c0c */ /* 0x000fe2000bfc6270 */
[----:B------:R-:W-:Y:S01]  /*1c560*/  VIADD R13, R19, UR26 ;  /* 0x0000001a130d7c36 */ /* 0x000fe20008000000 */
[----:B------:R-:W-:Y:S01]  /*1c570*/  ULDC UR4, c[0x0][0x228] ;  /* 0x00008a0000047ab9 */ /* 0x000fe20000000800 */
[----:B------:R3:W-:Y:S01]  /*1c580*/  @P1 STG.E desc[UR16][R14.64], R107 ;  /* 0x0000006b0e001986 */ /* 0x0007e2000c101910 */
[----:B------:R-:W-:Y:S01]  /*1c590*/  ISETP.LT.AND P1, PT, R11, UR4, !P2 ;  /* 0x000000040b007c0c */ /* 0x000fe2000d721270 */
[----:B-1----:R-:W-:Y:S01]  /*1c5a0*/  IMAD.WIDE R16, R13, 0x4, R2 ;  /* 0x000000040d107825 */ /* 0x002fe200078e0202 */
[----:B------:R-:W-:Y:S01]  /*1c5b0*/  IADD3 R0, R10, 0x33, RZ ;  /* 0x000000330a007810 */ /* 0x000fe20007ffe0ff */
[----:B------:R-:W-:-:S02]  /*1c5c0*/  ULDC UR8, c[0x0][0x228] ;  /* 0x00008a0000087ab9 */ /* 0x000fc40000000800 */
[C---:B----4-:R-:W-:Y:S01]  /*1c5d0*/  IMAD.WIDE R4, R13.reuse, 0x4, R8 ;  /* 0x000000040d047825 */ /* 0x050fe200078e0208 */
[----:B------:R1:W-:Y:S01]  /*1c5e0*/  @P5 STG.E desc[UR16][R16.64], R47 ;  /* 0x0000002f10005986 */ /* 0x0003e2000c101910 */
[----:B------:R-:W-:Y:S01]  /*1c5f0*/  ISETP.LT.AND P2, PT, R12, UR6, !P2 ;  /* 0x000000060c007c0c */ /* 0x000fe2000d741270 */
[----:B------:R-:W-:Y:S01]  /*1c600*/  ULDC UR4, c[0x0][0x22c] ;  /* 0x00008b0000047ab9 */ /* 0x000fe20000000800 */
[----:B------:R-:W-:Y:S01]  /*1c610*/  VIADD R13, R13, UR26 ;  /* 0x0000001a0d0d7c36 */ /* 0x000fe20008000000 */
[----:B------:R-:W-:Y:S01]  /*1c620*/  ISETP.LT.AND P5, PT, R11, UR8, !P3 ;  /* 0x000000080b007c0c */ /* 0x000fe2000dfa1270 */
[----:B------:R4:W-:Y:S01]  /*1c630*/  @P4 STG.E desc[UR16][R4.64], R111 ;  /* 0x0000006f04004986 */ /* 0x0009e2000c101910 */
[----:B------:R-:W-:Y:S01]  /*1c640*/  ISETP.GE.AND P4, PT, R0, UR4, PT ;  /* 0x0000000400007c0c */ /* 0x000fe2000bf86270 */
[----:B--2---:R-:W-:Y:S01]  /*1c650*/  IMAD.WIDE R6, R13, 0x4, R2 ;  /* 0x000000040d067825 */ /* 0x004fe200078e0202 */
[----:B------:R-:W-:Y:S01]  /*1c660*/  ULDC UR4, c[0x0][0x22c] ;  /* 0x00008b0000047ab9 */ /* 0x000fe20000000800 */
[----:B------:R-:W-:Y:S01]  /*1c670*/  ULDC UR6, c[0x0][0x228] ;  /* 0x00008a0000067ab9 */ /* 0x000fe20000000800 */
[----:B------:R-:W-:Y:S01]  /*1c680*/  ULDC UR8, c[0x0][0x228] ;  /* 0x00008a0000087ab9 */ /* 0x000fe20000000800 */
[----:B------:R-:W-:-:S02]  /*1c690*/  VIADD R0, R10, 0x34 ;  /* 0x000000340a007836 */ /* 0x000fc40000000000 */
[C---:B------:R-:W-:Y:S01]  /*1c6a0*/  VIADD R19, R13.reuse, UR26 ;  /* 0x0000001a0d137c36 */ /* 0x040fe20008000000 */
[----:B------:R2:W-:Y:S01]  /*1c6b0*/  @P1 STG.E desc[UR16][R6.64], R164 ;  /* 0x000000a406001986 */ /* 0x0005e2000c101910 */
[----:B---3--:R-:W-:Y:S01]  /*1c6c0*/  IMAD.WIDE R14, R13, 0x4, R8 ;  /* 0x000000040d0e7825 */ /* 0x008fe200078e0208 */
[----:B------:R-:W-:Y:S01]  /*1c6d0*/  ISETP.GE.AND P1, PT, R0, UR4, PT ;  /* 0x0000000400007c0c */ /* 0x000fe2000bf26270 */
[----:B------:R-:W-:Y:S02]  /*1c6e0*/  ULDC UR4, c[0x0][0x228] ;  /* 0x00008a0000047ab9 */ /* 0x000fe40000000800 */
[----:B-1----:R-:W-:Y:S01]  /*1c6f0*/  IMAD.WIDE R16, R19, 0x4, R2 ;  /* 0x0000000413107825 */ /* 0x002fe200078e0202 */
[----:B------:R-:W-:Y:S01]  /*1c700*/  ISETP.LT.AND P3, PT, R12, UR4, !P3 ;  /* 0x000000040c007c0c */ /* 0x000fe2000df61270 */
[----:B------:R1:W-:Y:S01]  /*1c710*/  @P2 STG.E desc[UR16][R14.64], R152 ;  /* 0x000000980e002986 */ /* 0x0003e2000c101910 */
[----:B------:R-:W-:Y:S01]  /*1c720*/  ULDC UR4, c[0x0][0x228] ;  /* 0x00008a0000047ab9 */ /* 0x000fe20000000800 */
[----:B------:R-:W-:-:S02]  /*1c730*/  IADD3 R0, R10, 0x35, RZ ;  /* 0x000000350a007810 */ /* 0x000fc40007ffe0ff */
        /* <DEDUP_REMOVED lines=9> */
[----:B------:R-:W-:Y:S02]  /*1c7d0*/  VIADD R0, R10, 0x36 ;  /* 0x000000360a007836 */ /* 0x000fe40000000000 */
[C---:B--2---:R-:W-:Y:S01]  /*1c7e0*/  IMAD.WIDE R6, R13.reuse, 0x4, R2 ;  /* 0x000000040d067825 */ /* 0x044fe200078e0202 */
        /* <DEDUP_REMOVED lines=12> */
[----:B--2---:R-:W-:Y:S01]  /*1c8b0*/  IMAD.WIDE R4, R13, 0x4, R2 ;  /* 0x000000040d047825 */ /* 0x004fe200078e0202 */
[----:B------:R-:W-:Y:S01]  /*1c8c0*/  IADD3 R0, R10, 0x37, RZ ;  /* 0x000000370a007810 */ /* 0x000fe20007ffe0ff */
[----:B------:R-:W-:-:S02]  /*1c8d0*/  ULDC UR4, c[0x0][0x22c] ;  /* 0x00008b0000047ab9 */ /* 0x000fc40000000800 */
[C---:B---3--:R-:W-:Y:S01]  /*1c8e0*/  IMAD.WIDE R6, R13.reuse, 0x4, R8 ;  /* 0x000000040d067825 */ /* 0x048fe200078e0208 */
        /* <DEDUP_REMOVED lines=19> */
[C---:B--2---:R-:W-:Y:S01]  /*1ca20*/  IMAD.WIDE R4, R13.reuse, 0x4, R2 ;  /* 0x000000040d047825 */ /* 0x044fe200078e0202 */
        /* <DEDUP_REMOVED lines=10> */
[----:B---3--:R-:W-:Y:S01]  /*1cad0*/  IMAD.WIDE R14, R19, 0x4, R2 ;  /* 0x00000004130e7825 */ /* 0x008fe200078e0202 */
[----:B------:R-:W-:Y:S01]  /*1cae0*/  ULDC UR4, c[0x0][0x22c] ;  /* 0x00008b0000047ab9 */ /* 0x000fe20000000800 */
[----:B------:R1:W-:Y:S01]  /*1caf0*/  @P2 STG.E desc[UR16][R6.64], R114 ;  /* 0x0000007206002986 */ /* 0x0003e2000c101910 */
[----:B------:R-:W-:Y:S01]  /*1cb00*/  ISETP.GE.AND P2, PT, R0, UR4, PT ;  /* 0x0000000400007c0c */ /* 0x000fe2000bf46270 */
[----:B------:R-:W-:Y:S02]  /*1cb10*/  ULDC UR4, c[0x0][0x228] ;  /* 0x00008a0000047ab9 */ /* 0x000fe40000000800 */
[----:B------:R3:W-:Y:S01]  /*1cb20*/  @P1 STG.E desc[UR16][R14.64], R167 ;  /* 0x000000a70e001986 */ /* 0x0007e2000c101910 */
[----:B------:R-:W-:Y:S01]  /*1cb30*/  ISETP.LT.AND P1, PT, R11, UR4, !P5 ;  /* 0x000000040b007c0c */ /* 0x000fe2000ef21270 */
[----:B--2---:R-:W-:Y:S01]  /*1cb40*/  IMAD.WIDE R4, R19, 0x4, R8 ;  /* 0x0000000413047825 */ /* 0x004fe200078e0208 */
        /* <DEDUP_REMOVED lines=13> */
[----:B---3--:R-:W-:Y:S01]  /*1cc20*/  IMAD.WIDE R14, R19, 0x4, R8 ;  /* 0x00000004130e7825 */ /* 0x008fe200078e0208 */
[----:B------:R-:W-:Y:S01]  /*1cc30*/  ISETP.LT.AND P6, PT, R12, UR4, !P6 ;  /* 0x000000040c007c0c */ /* 0x000fe2000f7c1270 */
[----:B------:R-:W-:-:S02]  /*1cc40*/  ULDC UR4, c[0x0][0x228] ;  /* 0x00008a0000047ab9 */ /* 0x000fc40000000800 */
[----:B------:R-:W-:Y:S01]  /*1cc50*/  IMAD.WIDE R16, R13, 0x4, R2 ;  /* 0x000000040d107825 */ /* 0x000fe200078e0202 */
[----:B------:R3:W-:Y:S04]  /*1cc60*/  @P5 STG.E desc[UR16][R14.64], R115 ;  /* 0x000000730e005986 */ /* 0x0007e8000c101910 */
[----:B------:R4:W-:Y:S01]  /*1cc70*/  @P3 STG.E desc[UR16][R16.64], R172 ;  /* 0x000000ac10003986 */ /* 0x0009e2000c101910 */
[----:B------:R-:W-:Y:S01]  /*1cc80*/  ISETP.LT.AND P3, PT, R11, UR4, !P4 ;  /* 0x000000040b007c0c */ /* 0x000fe2000e761270 */
[C---:B------:R-:W-:Y:S01]  /*1cc90*/  VIADD R19, R13.reuse, UR26 ;  /* 0x0000001a0d137c36 */ /* 0x040fe20008000000 */
[----:B------:R-:W-:Y:S01]  /*1cca0*/  ISETP.LT.AND P4, PT, R12, UR6, !P4 ;  /* 0x000000060c007c0c */ /* 0x000fe2000e781270 */
[----:B--2---:R-:W-:Y:S01]  /*1ccb0*/  IMAD.WIDE R4, R13, 0x4, R8 ;  /* 0x000000040d047825 */ /* 0x004fe200078e0208 */
[----:B------:R-:W-:Y:S01]  /*1ccc0*/  ISETP.LT.AND P5, PT, R11, UR8, !P2 ;  /* 0x000000080b007c0c */ /* 0x000fe2000d7a1270 */
[----:B------:R-:W-:-:S02]  /*1ccd0*/  ULDC UR4, c[0x0][0x22c] ;  /* 0x00008b0000047ab9 */ /* 0x000fc40000000800 */
[----:B------:R-:W-:Y:S01]  /*1cce0*/  VIADD R0, R10, 0x3c ;  /* 0x0000003c0a007836 */ /* 0x000fe20000000000 */
[C---:B------:R-:W-:Y:S01]  /*1ccf0*/  IADD3 R13, R19.reuse, UR26, RZ ;  /* 0x0000001a130d7c10 */ /* 0x040fe2000fffe0ff */
[----:B------:R2:W-:Y:S01]  /*1cd00*/  @P6 STG.E desc[UR16][R4.64], R160 ;  /* 0x000000a004006986 */ /* 0x0005e2000c101910 */
[C---:B-1----:R-:W-:Y:S01]  /*1cd10*/  IMAD.WIDE R6, R19.reuse, 0x4, R2 ;  /* 0x0000000413067825 */ /* 0x042fe200078e0202 */
[----:B------:R-:W-:Y:S01]  /*1cd20*/  ULDC UR6, c[0x0][0x228] ;  /* 0x00008a0000067ab9 */ /* 0x000fe20000000800 */
[----:B------:R-:W-:Y:S01]  /*1cd30*/  ISETP.GE.AND P6, PT, R0, UR4, PT ;  /* 0x0000000400007c0c */ /* 0x000fe2000bfc6270 */
[----:B------:R-:W-:Y:S01]  /*1cd40*/  ULDC UR4, c[0x0][0x22c] ;  /* 0x00008b0000047ab9 */ /* 0x000fe20000000800 */
[----:B------:R-:W-:Y:S01]  /*1cd50*/  VIADD R0, R10, 0x3d ;  /* 0x0000003d0a007836 */ /* 0x000fe20000000000 */
[----:B------:R-:W-:Y:S01]  /*1cd60*/  ISETP.LT.AND P2, PT, R12, UR6, !P2 ;  /* 0x000000060c007c0c */ /* 0x000fe2000d741270 */
[----:B---3--:R-:W-:Y:S01]  /*1cd70*/  IMAD.WIDE R14, R19, 0x4, R8 ;  /* 0x00000004130e7825 */ /* 0x008fe200078e0208 */
[----:B------:R1:W-:Y:S01]  /*1cd80*/  @P3 STG.E desc[UR16][R6.64], R52 ;  /* 0x0000003406003986 */ /* 0x0003e2000c101910 */
[----:B------:R-:W-:Y:S01]  /*1cd90*/  ULDC UR6, c[0x0][0x228] ;  /* 0x00008a0000067ab9 */ /* 0x000fe20000000800 */
[----:B------:R-:W-:Y:S01]  /*1cda0*/  ULDC UR8, c[0x0][0x228] ;  /* 0x00008a0000087ab9 */ /* 0x000fe20000000800 */
[----:B----4-:R-:W-:Y:S01]  /*1cdb0*/  IMAD.WIDE R16, R13, 0x4, R2 ;  /* 0x000000040d107825 */ /* 0x010fe200078e0202 */
[----:B------:R-:W-:Y:S01]  /*1cdc0*/  ISETP.GE.AND P3, PT, R0, UR4, PT ;  /* 0x0000000400007c0c */ /* 0x000fe2000bf66270 */
[----:B------:R3:W-:Y:S01]  /*1cdd0*/  @P4 STG.E desc[UR16][R14.64], R116 ;  /* 0x000000740e004986 */ /* 0x0007e2000c101910 */
[----:B------:R-:W-:-:S03]  /*1cde0*/  ULDC UR4, c[0x0][0x228] ;  /* 0x00008a0000047ab9 */ /* 0x000fc60000000800 */
[----:B------:R4:W-:Y:S01]  /*1cdf0*/  @P5 STG.E desc[UR16][R16.64], R173 ;  /* 0x000000ad10005986 */ /* 0x0009e2000c101910 */
[----:B------:R-:W-:Y:S01]  /*1ce00*/  ISETP.LT.AND P5, PT, R11, UR4, !P1 ;  /* 0x000000040b007c0c */ /* 0x000fe2000cfa1270 */
[C---:B--2---:R-:W-:Y:S01]  /*1ce10*/  IMAD.WIDE R4, R13.reuse, 0x4, R8 ;  /* 0x000000040d047825 */ /* 0x044fe200078e0208 */
[----:B------:R-:W-:Y:S01]  /*1ce20*/  ISETP.LT.AND P1, PT, R12, UR6, !P1 ;  /* 0x000000060c007c0c */ /* 0x000fe2000cf21270 */
[----:B------:R-:W-:Y:S02]  /*1ce30*/  ULDC UR4, c[0x0][0x22c] ;  /* 0x00008b0000047ab9 */ /* 0x000fe40000000800 */
        /* <DEDUP_REMOVED lines=11> */
[----:B---3--:R-:W-:Y:S01]  /*1cef0*/  IMAD.WIDE R14, R13, 0x4, R8 ;  /* 0x000000040d0e7825 */ /* 0x008fe200078e0208 */
[----:B------:R-:W-:-:S02]  /*1cf00*/  ULDC UR8, c[0x0][0x228] ;  /* 0x00008a0000087ab9 */ /* 0x000fc40000000800 */
[----:B------:R-:W-:Y:S01]  /*1cf10*/  ISETP.GE.AND P5, PT, R0, UR4, PT ;  /* 0x0000000400007c0c */ /* 0x000fe2000bfa6270 */
[----:B----4-:R-:W-:Y:S01]  /*1cf20*/  IMAD.WIDE R16, R19, 0x4, R2 ;  /* 0x0000000413107825 */ /* 0x010fe200078e0202 */
        /* <DEDUP_REMOVED lines=10> */
[----:B--2---:R-:W-:Y:S01]  /*1cfd0*/  IMAD.WIDE R4, R19, 0x4, R8 ;  /* 0x0000000413047825 */ /* 0x004fe200078e0208 */
        /* <DEDUP_REMOVED lines=9> */
[----:B---3--:R-:W-:Y:S01]  /*1d070*/  IMAD.WIDE R14, R13, 0x4, R8 ;  /* 0x000000040d0e7825 */ /* 0x008fe200078e0208 */
        /* <DEDUP_REMOVED lines=10> */
[C---:B--2---:R-:W-:Y:S01]  /*1d120*/  IMAD.WIDE R6, R13.reuse, 0x4, R8 ;  /* 0x000000040d067825 */ /* 0x044fe200078e0208 */
[----:B------:R-:W-:Y:S01]  /*1d130*/  IADD3 R13, R13, UR26, RZ ;  /* 0x0000001a0d0d7c10 */ /* 0x000fe2000fffe0ff */
[----:B------:R1:W-:Y:S01]  /*1d140*/  @P4 STG.E desc[UR16][R4.64], R175 ;  /* 0x000000af04004986 */ /* 0x0003e2000c101910 */
[----:B------:R-:W-:Y:S01]  /*1d150*/  ISETP.LT.AND P5, PT, R12, UR6, !P5 ;  /* 0x000000060c007c0c */ /* 0x000fe2000efa1270 */
[----:B------:R-:W-:Y:S01]  /*1d160*/  ULDC UR6, c[0x0][0x228] ;  /* 0x00008a0000067ab9 */ /* 0x000fe20000000800 */
[----:B------:R-:W-:Y:S01]  /*1d170*/  ISETP.GE.AND P4, PT, R0, UR4, PT ;  /* 0x0000000400007c0c */ /* 0x000fe2000bf86270 */
[----:B---3--:R-:W-:Y:S01]  /*1d180*/  IMAD.WIDE R14, R13, 0x4, R2 ;  /* 0x000000040d0e7825 */ /* 0x008fe200078e0202 */
[----:B------:R-:W-:Y:S01]  /*1d190*/  ULDC UR4, c[0x0][0x228] ;  /* 0x00008a0000047ab9 */ /* 0x000fe20000000800 */
[----:B------:R2:W-:Y:S02]  /*1d1a0*/  @P2 STG.E desc[UR16][R6.64], R163 ;  /* 0x000000a306002986 */ /* 0x0005e4000c101910 */
[----:B------:R-:W-:Y:S01]  /*1d1b0*/  VIADD R0, R10, 0x43 ;  /* 0x000000430a007836 */ /* 0x000fe20000000000 */
[----:B------:R-:W-:Y:S01]  /*1d1c0*/  ISETP.LT.AND P2, PT, R11, UR4, !P1 ;  /* 0x000000040b007c0c */ /* 0x000fe2000cf41270 */
[----:B------:R-:W-:Y:S01]  /*1d1d0*/  ULDC UR4, c[0x0][0x22c] ;  /* 0x00008b0000047ab9 */ /* 0x000fe20000000800 */
[----:B------:R3:W-:Y:S01]  /*1d1e0*/  @P3 STG.E desc[UR16][R14.64], R55 ;  /* 0x000000370e003986 */ /* 0x0007e2000c101910 */
[----:B------:R-:W-:Y:S01]  /*1d1f0*/  IMAD.WIDE R16, R13, 0x4, R8 ;  /* 0x000000040d107825 */ /* 0x000fe200078e0208 */
[----:B------:R-:W-:Y:S01]  /*1d200*/  ISETP.GE.AND P3, PT, R0, UR4, PT ;  /* 0x0000000400007c0c */ /* 0x000fe2000bf66270 */
[----:B------:R-:W-:-:S02]  /*1d210*/  ULDC UR4, c[0x0][0x228] ;  /* 0x00008a0000047ab9 */ /* 0x000fc40000000800 */
[----:B------:R-:W-:Y:S01]  /*1d220*/  VIADD R13, R13, UR26 ;  /* 0x0000001a0d0d7c36 */ /* 0x000fe20008000000 */
[----:B------:R-:W-:Y:S01]  /*1d230*/  ISETP.LT.AND P1, PT, R12, UR4, !P1 ;  /* 0x000000040c007c0c */ /* 0x000fe2000cf21270 */
[----:B------:R-:W-:Y:S01]  /*1d240*/  @P5 STG.E desc[UR16][R16.64], R119 ;  /* 0x0000007710005986 */ /* 0x000fe2000c101910 */
[----:B------:R-:W-:Y:S01]  /*1d250*/  ISETP.LT.AND P5, PT, R11, UR6, !P6 ;  /* 0x000000060b007c0c */ /* 0x000fe2000f7a1270 */
[C---:B-1----:R-:W-:Y:S01]  /*1d260*/  IMAD.WIDE R4, R13.reuse, 0x4, R2 ;  /* 0x000000040d047825 */ /* 0x042fe200078e0202 */
[----:B------:R-:W-:Y:S01]  /*1d270*/  IADD3 R0, R10, 0x44, RZ ;  /* 0x000000440a007810 */ /* 0x000fe20007ffe0ff */
[----:B------:R-:W-:Y:S01]  /*1d280*/  ULDC UR4, c[0x0][0x22c] ;  /* 0x00008b0000047ab9 */ /* 0x000fe20000000800 */
[----:B------:R-:W-:Y:S01]  /*1d290*/  ULDC UR6, c[0x0][0x228] ;  /* 0x00008a0000067ab9 */ /* 0x000fe20000000800 */
[C---:B------:R-:W-:Y:S01]  /*1d2a0*/  VIADD R19, R13.reuse, UR26 ;  /* 0x0000001a0d137c36 */ /* 0x040fe20008000000 */
[----:B------:R1:W-:Y:S01]  /*1d2b0*/  @P2 STG.E desc[UR16][R4.64], R180 ;  /* 0x000000b404002986 */ /* 0x0003e2000c101910 */
[----:B------:R-:W-:Y:S01]  /*1d2c0*/  ISETP.GE.AND P2, PT, R0, UR4, PT ;  /* 0x0000000400007c0c */ /* 0x000fe2000bf46270 */
[----:B--2---:R-:W-:Y:S01]  /*1d2d0*/  IMAD.WIDE R6, R13, 0x4, R8 ;  /* 0x000000040d067825 */ /* 0x004fe200078e0208 */
        /* <DEDUP_REMOVED lines=10> */
[C---:B-1----:R-:W-:Y:S01]  /*1d380*/  IMAD.WIDE R4, R19.reuse, 0x4, R8 ;  /* 0x0000000413047825 */ /* 0x042fe200078e0208 */
[----:B------:R-:W-:Y:S01]  /*1d390*/  IADD3 R19, R19, UR26, RZ ;  /* 0x0000001a13137c10 */ /* 0x000fe2000fffe0ff */
[----:B------:R-:W-:-:S02]  /*1d3a0*/  ULDC UR4, c[0x0][0x228] ;  /* 0x00008a0000047ab9 */ /* 0x000fc40000000800 */
[----:B------:R-:W-:Y:S01]  /*1d3b0*/  ISETP.LT.AND P4, PT, R12, UR4, !P4 ;  /* 0x000000040c007c0c */ /* 0x000fe2000e781270 */
[----:B------:R-:W-:Y:S01]  /*1d3c0*/  ULDC UR4, c[0x0][0x228] ;  /* 0x00008a0000047ab9 */ /* 0x000fe20000000800 */
[----:B--2---:R-:W-:Y:S01]  /*1d3d0*/  IMAD.WIDE R6, R19, 0x4, R2 ;  /* 0x0000000413067825 */ /* 0x004fe200078e0202 */
[----:B------:R1:W-:Y:S01]  /*1d3e0*/  @P6 STG.E desc[UR16][R4.64], R120 ;  /* 0x0000007804006986 */ /* 0x0003e2000c101910 */
[----:B------:R-:W-:Y:S01]  /*1d3f0*/  ISETP.LT.AND P6, PT, R11, UR4, !P3 ;  /* 0x000000040b007c0c */ /* 0x000fe2000dfc1270 */
[----:B------:R-:W-:Y:S01]  /*1d400*/  ULDC UR4, c[0x0][0x22c] ;  /* 0x00008b0000047ab9 */ /* 0x000fe20000000800 */
[----:B------:R-:W-:Y:S02]  /*1d410*/  VIADD R0, R10, 0x46 ;  /* 0x000000460a007836 */ /* 0x000fe40000000000 */
[----:B------:R2:W-:Y:S01]  /*1d420*/  @P5 STG.E desc[UR16][R6.64], R181 ;  /* 0x000000b506005986 */ /* 0x0005e2000c101910 */
[----:B---3--:R-:W-:Y:S02]  /*1d430*/  IMAD.WIDE R14, R19, 0x4, R8 ;  /* 0x00000004130e7825 */ /* 0x008fe400078e0208 */
[----:B------:R-:W-:Y:S01]  /*1d440*/  ISETP.GE.AND P5, PT, R0, UR4, PT ;  /* 0x0000000400007c0c */ /* 0x000fe2000bfa6270 */
[----:B------:R-:W-:-:S02]  /*1d450*/  ULDC UR4, c[0x0][0x228] ;  /* 0x00008a0000047ab9 */ /* 0x000fc40000000800 */
[C---:B------:R-:W-:Y:S01]  /*1d460*/  ISETP.LT.AND P3, PT, R12.reuse, UR4, !P3 ;  /* 0x000000040c007c0c */ /* 0x040fe2000df61270 */
[----:B------:R-:W-:Y:S01]  /*1d470*/  VIADD R13, R19, UR26 ;  /* 0x0000001a130d7c36 */ /* 0x000fe20008000000 */
[----:B------:R-:W-:Y:S01]  /*1d480*/  ULDC UR4, c[0x0][0x228] ;  /* 0x00008a0000047ab9 */ /* 0x000fe20000000800 */
[----:B------:R3:W-:Y:S01]  /*1d490*/  @P4 STG.E desc[UR16][R14.64], R169 ;  /* 0x000000a90e004986 */ /* 0x0007e2000c101910 */
[----:B------:R-:W-:Y:S01]  /*1d4a0*/  ISETP.LT.AND P4, PT, R11, UR4, !P2 ;  /* 0x000000040b007c0c */ /* 0x000fe2000d781270 */
[C---:B------:R-:W-:Y:S01]  /*1d4b0*/  IMAD.WIDE R16, R13.reuse, 0x4, R2 ;  /* 0x000000040d107825 */ /* 0x040fe200078e0202 */
[----:B------:R-:W-:Y:S01]  /*1d4c0*/  ISETP.LT.AND P2, PT, R12, UR6, !P2 ;  /* 0x000000060c007c0c */ /* 0x000fe2000d741270 */
[----:B------:R-:W-:Y:S01]  /*1d4d0*/  ULDC UR4, c[0x0][0x22c] ;  /* 0x00008b0000047ab9 */ /* 0x000fe20000000800 */
[----:B------:R-:W-:Y:S01]  /*1d4e0*/  IADD3 R0, R10, 0x47, RZ ;  /* 0x000000470a007810 */ /* 0x000fe20007ffe0ff */
[----:B-1----:R-:W-:Y:S01]  /*1d4f0*/  IMAD.WIDE R4, R13, 0x4, R8 ;  /* 0x000000040d047825 */ /* 0x002fe200078e0208 */
[----:B------:R1:W-:Y:S01]  /*1d500*/  @P6 STG.E desc[UR16][R16.64], R57 ;  /* 0x0000003910006986 */ /* 0x0003e2000c101910 */
[----:B------:R-:W-:-:S02]  /*1d510*/  ULDC UR6, c[0x0][0x228] ;  /* 0x00008a0000067ab9 */ /* 0x000fc40000000800 */
[----:B------:R-:W-:Y:S01]  /*1d520*/  VIADD R19, R13, UR26 ;  /* 0x0000001a0d137c36 */ /* 0x000fe20008000000 */
[----:B------:R4:W-:Y:S01]  /*1d530*/  @P3 STG.E desc[UR16][R4.64], R121 ;  /* 0x0000007904003986 */ /* 0x0009e2000c101910 */
[----:B------:R-:W-:Y:S01]  /*1d540*/  ISETP.GE.AND P3, PT, R0, UR4, PT ;  /* 0x0000000400007c0c */ /* 0x000fe2000bf66270 */
[----:B------:R-:W-:Y:S01]  /*1d550*/  ULDC UR4, c[0x0][0x22c] ;  /* 0x00008b0000047ab9 */ /* 0x000fe20000000800 */
[----:B--2---:R-:W-:Y:S01]  /*1d560*/  IMAD.WIDE R6, R19, 0x4, R2 ;  /* 0x0000000413067825 */ /* 0x004fe200078e0202 */
[----:B------:R-:W-:Y:S01]  /*1d570*/  ISETP.LT.AND P6, PT, R11, UR8, !P1 ;  /* 0x000000080b007c0c */ /* 0x000fe2000cfc1270 */
[----:B------:R-:W-:Y:S01]  /*1d580*/  ULDC UR8, c[0x0][0x228] ;  /* 0x00008a0000087ab9 */ /* 0x000fe20000000800 */
[----:B------:R-:W-:Y:S01]  /*1d590*/  IADD3 R0, R10, 0x48, RZ ;  /* 0x000000480a007810 */ /* 0x000fe20007ffe0ff */
[C---:B---3--:R-:W-:Y:S01]  /*1d5a0*/  IMAD.WIDE R14, R19.reuse, 0x4, R8 ;  /* 0x00000004130e7825 */ /* 0x048fe200078e0208 */
[----:B------:R-:W-:Y:S01]  /*1d5b0*/  ISETP.LT.AND P1, PT, R12, UR6, !P1 ;  /* 0x000000060c007c0c */ /* 0x000fe2000cf21270 */
[----:B------:R2:W-:Y:S01]  /*1d5c0*/  @P4 STG.E desc[UR16][R6.64], R182 ;  /* 0x000000b606004986 */ /* 0x0005e2000c101910 */
[----:B------:R-:W-:Y:S01]  /*1d5d0*/  ISETP.GE.AND P4, PT, R0, UR4, PT ;  /* 0x0000000400007c0c */ /* 0x000fe2000bf86270 */
[----:B------:R-:W-:Y:S01]  /*1d5e0*/  VIADD R13, R19, UR26 ;  /* 0x0000001a130d7c36 */ /* 0x000fe20008000000 */
[----:B------:R-:W-:Y:S01]  /*1d5f0*/  ULDC UR4, c[0x0][0x228] ;  /* 0x00008a0000047ab9 */ /* 0x000fe20000000800 */
[----:B------:R3:W-:Y:S01]  /*1d600*/  @P2 STG.E desc[UR16][R14.64], R170 ;  /* 0x000000aa0e002986 */ /* 0x0007e2000c101910 */
[----:B------:R-:W-:Y:S01]  /*1d610*/  ISETP.LT.AND P2, PT, R11, UR4, !P5 ;  /* 0x000000040b007c0c */ /* 0x000fe2000ef41270 */
[----:B-1----:R-:W-:Y:S01]  /*1d620*/  IMAD.WIDE R16, R13, 0x4, R2 ;  /* 0x000000040d107825 */ /* 0x002fe200078e0202 */
[----:B------:R-:W-:Y:S01]  /*1d630*/  ULDC UR6, c[0x0][0x228] ;  /* 0x00008a0000067ab9 */ /* 0x000fe20000000800 */
[----:B------:R-:W-:-:S02]  /*1d640*/  ULDC UR4, c[0x0][0x22c] ;  /* 0x00008b0000047ab9 */ /* 0x000fc40000000800 */
[C---:B----4-:R-:W-:Y:S01]  /*1d650*/  IMAD.WIDE R4, R13.reuse, 0x4, R8 ;  /* 0x000000040d047825 */ /* 0x050fe200078e0208 */
[----:B------:R1:W-:Y:S03]  /*1d660*/  @P6 STG.E desc[UR16][R16.64], R58 ;  /* 0x0000003a10006986 */ /* 0x0003e6000c101910 */
[----:B------:R-:W-:Y:S02]  /*1d670*/  VIADD R0, R10, 0x49 ;  /* 0x000000490a007836 */ /* 0x000fe40000000000 */
[----:B------:R-:W-:Y:S01]  /*1d680*/  VIADD R13, R13, UR26 ;  /* 0x0000001a0d0d7c36 */ /* 0x000fe20008000000 */
[----:B------:R-:W-:Y:S01]  /*1d690*/  ISETP.LT.AND P5, PT, R12, UR6, !P5 ;  /* 0x000000060c007c0c */ /* 0x000fe2000efa1270 */
[----:B------:R4:W-:Y:S01]  /*1d6a0*/  @P1 STG.E desc[UR16][R4.64], R122 ;  /* 0x0000007a04001986 */ /* 0x0009e2000c101910 */
[----:B------:R-:W-:Y:S01]  /*1d6b0*/  ISETP.GE.AND P1, PT, R0, UR4, PT ;  /* 0x0000000400007c0c */ /* 0x000fe2000bf26270 */
[----:B--2---:R-:W-:Y:S01]  /*1d6c0*/  IMAD.WIDE R6, R13, 0x4, R2 ;  /* 0x000000040d067825 */ /* 0x004fe200078e0202 */
[----:B------:R-:W-:Y:S01]  /*1d6d0*/  ISETP.LT.AND P6, PT, R11, UR8, !P3 ;  /* 0x000000080b007c0c */ /* 0x000fe2000dfc1270 */
[----:B------:R-:W-:Y:S01]  /*1d6e0*/  ULDC UR4, c[0x0][0x22c] ;  /* 0x00008b0000047ab9 */ /* 0x000fe20000000800 */
[C---:B------:R-:W-:Y:S01]  /*1d6f0*/  IADD3 R19, R13.reuse, UR26, RZ ;  /* 0x0000001a0d137c10 */ /* 0x040fe2000fffe0ff */
[----:B------:R-:W-:Y:S01]  /*1d700*/  VIADD R0, R10, 0x4a ;  /* 0x0000004a0a007836 */ /* 0x000fe20000000000 */
[----:B------:R2:W-:Y:S01]  /*1d710*/  @P2 STG.E desc[UR16][R6.64], R183 ;  /* 0x000000b706002986 */ /* 0x0005e2000c101910 */
[----:B---3--:R-:W-:Y:S01]  /*1d720*/  IMAD.WIDE R14, R13, 0x4, R8 ;  /* 0x000000040d0e7825 */ /* 0x008fe200078e0208 */
[----:B------:R-:W-:Y:S01]  /*1d730*/  ULDC UR6, c[0x0][0x228] ;  /* 0x00008a0000067ab9 */ /* 0x000fe20000000800 */
[----:B------:R-:W-:Y:S01]  /*1d740*/  ULDC UR8, c[0x0][0x228] ;  /* 0x00008a0000087ab9 */ /* 0x000fe20000000800 */
[----:B------:R-:W-:Y:S01]  /*1d750*/  ISETP.GE.AND P2, PT, R0, UR4, PT ;  /* 0x0000000400007c0c */ /* 0x000fe2000bf46270 */
[----:B------:R-:W-:-:S02]  /*1d760*/  ULDC UR4, c[0x0][0x228] ;  /* 0x00008a0000047ab9 */ /* 0x000fc40000000800 */
[----:B------:R-:W-:Y:S01]  /*1d770*/  ISETP.LT.AND P3, PT, R12, UR4, !P3 ;  /* 0x000000040c007c0c */ /* 0x000fe2000df61270 */
[----:B------:R-:W-:Y:S01]  /*1d780*/  ULDC UR4, c[0x0][0x228] ;  /* 0x00008a0000047ab9 */ /* 0x000fe20000000800 */
[----:B-1----:R-:W-:Y:S01]  /*1d790*/  IMAD.WIDE R16, R19, 0x4, R2 ;  /* 0x0000000413107825 */ /* 0x002fe200078e0202 */
[----:B------:R1:W-:Y:S01]  /*1d7a0*/  @P5 STG.E desc[UR16][R14.64], R171 ;  /* 0x000000ab0e005986 */ /* 0x0003e2000c101910 */
[----:B------:R-:W-:Y:S01]  /*1d7b0*/  ISETP.LT.AND P5, PT, R11, UR4, !P4 ;  /* 0x000000040b007c0c */ /* 0x000fe2000e7a1270 */
[----:B------:R-:W-:Y:S01]  /*1d7c0*/  ULDC UR4, c[0x0][0x22c] ;  /* 0x00008b0000047ab9 */ /* 0x000fe20000000800 */
[----:B------:R-:W-:Y:S01]  /*1d7d0*/  VIADD R0, R10, 0x4b ;  /* 0x0000004b0a007836 */ /* 0x000fe20000000000 */
[C---:B------:R-:W-:Y:S01]  /*1d7e0*/  IADD3 R13, R19.reuse, UR26, RZ ;  /* 0x0000001a130d7c10 */ /* 0x040fe2000fffe0ff */
[----:B------:R-:W-:Y:S01]  /*1d7f0*/  @P6 STG.E desc[UR16][R16.64], R59 ;  /* 0x0000003b10006986 */ /* 0x000fe2000c101910 */
[----:B----4-:R-:W-:Y:S01]  /*1d800*/  IMAD.WIDE R4, R19, 0x4, R8 ;  /* 0x0000000413047825 */ /* 0x010fe200078e0208 */
[----:B------:R-:W-:Y:S01]  /*1d810*/  ISETP.LT.AND P4, PT, R12, UR6, !P4 ;  /* 0x000000060c007c0c */ /* 0x000fe2000e781270 */
[----:B------:R-:W-:Y:S01]  /*1d820*/  ULDC UR6, c[0x0][0x228] ;  /* 0x00008a0000067ab9 */ /* 0x000fe20000000800 */
[----:B------:R-:W-:Y:S01]  /*1d830*/  ISETP.GE.AND P6, PT, R0, UR4, PT ;  /* 0x0000000400007c0c */ /* 0x000fe2000bfc6270 */
[----:B------:R-:W-:Y:S01]  /*1d840*/  VIADD R0, R10, 0x4c ;  /* 0x0000004c0a007836 */ /* 0x000fe20000000000 */
[----:B------:R-:W-:Y:S01]  /*1d850*/  ULDC UR4, c[0x0][0x22c] ;  /* 0x00008b0000047ab9 */ /* 0x000fe20000000800 */
        /* <DEDUP_REMOVED lines=30> */
[----:B------:R-:W-:-:S02]  /*1da40*/  IADD3 R13, R13, UR26, RZ ;  /* 0x0000001a0d0d7c10 */ /* 0x000fc4000fffe0ff */
[----:B------:R-:W-:Y:S01]  /*1da50*/  ISETP.GE.AND P4, PT, R0, UR4, PT ;  /* 0x0000000400007c0c */ /* 0x000fe2000bf86270 */
[----:B------:R-:W-:Y:S02]  /*1da60*/  ULDC UR4, c[0x0][0x228] ;  /* 0x00008a0000047ab9 */ /* 0x000fe40000000800 */
[----:B------:R-:W-:Y:S01]  /*1da70*/  ISETP.LT.AND P6, PT, R12, UR4, !P6 ;  /* 0x000000040c007c0c */ /* 0x000fe2000f7c1270 */
[----:B------:R-:W-:Y:S01]  /*1da80*/  @P2 STG.E desc[UR16][R16.64], R177 ;  /* 0x000000b110002986 */ /* 0x000fe2000c101910 */
[----:B--2---:R-:W-:Y:S01]  /*1da90*/  IMAD.WIDE R4, R13, 0x4, R2 ;  /* 0x000000040d047825 */ /* 0x004fe200078e0202 */
[----:B------:R-:W-:Y:S01]  /*1daa0*/  ISETP.LT.AND P2, PT, R11, UR6, !P3 ;  /* 0x000000060b007c0c */ /* 0x000fe2000df41270 */
[----:B------:R-:W-:Y:S01]  /*1dab0*/  ULDC UR4, c[0x0][0x22c] ;  /* 0x00008b0000047ab9 */ /* 0x000fe20000000800 */
[----:B------:R-:W-:Y:S01]  /*1dac0*/  ULDC UR6, c[0x0][0x228] ;  /* 0x00008a0000067ab9 */ /* 0x000fe20000000800 */
[----:B------:R-:W-:Y:S01]  /*1dad0*/  VIADD R0, R10, 0x4f ;  /* 0x0000004f0a007836 */ /* 0x000fe20000000000 */
[----:B------:R2:W-:Y:S01]  /*1dae0*/  @P1 STG.E desc[UR16][R4.64], R61 ;  /* 0x0000003d04001986 */ /* 0x0005e2000c101910 */
[----:B------:R-:W-:-:S02]  /*1daf0*/  VIADD R19, R13, UR26 ;  /* 0x0000001a0d137c36 */ /* 0x000fc40008000000 */
[----:B-1----:R-:W-:Y:S01]  /*1db00*/  IMAD.WIDE R6, R13, 0x4, R8 ;  /* 0x000000040d067825 */ /* 0x002fe200078e0208 */
[----:B------:R-:W-:Y:S01]  /*1db10*/  ISETP.GE.AND P1, PT, R0, UR4, PT ;  /* 0x0000000400007c0c */ /* 0x000fe2000bf26270 */
[----:B------:R-:W-:Y:S01]  /*1db20*/  ULDC UR4, c[0x0][0x228] ;  /* 0x00008a0000047ab9 */ /* 0x000fe20000000800 */
[----:B------:R-:W-:Y:S01]  /*1db30*/  IADD3 R0, R10, 0x50, RZ ;  /* 0x000000500a007810 */ /* 0x000fe20007ffe0ff */
[----:B---3--:R-:W-:Y:S01]  /*1db40*/  IMAD.WIDE R14, R19, 0x4, R2 ;  /* 0x00000004130e7825 */ /* 0x008fe200078e0202 */
[----:B------:R-:W-:Y:S01]  /*1db50*/  ISETP.LT.AND P3, PT, R12, UR4, !P3 ;  /* 0x000000040c007c0c */ /* 0x000fe2000df61270 */
        /* <DEDUP_REMOVED lines=14> */
[----:B------:R-:W-:Y:S02]  /*1dc40*/  ULDC UR4, c[0x0][0x22c] ;  /* 0x00008b0000047ab9 */ /* 0x000fe40000000800 */
[----:B------:R-:W-:Y:S01]  /*1dc50*/  VIADD R0, R10, 0x51 ;  /* 0x000000510a007836 */ /* 0x000fe20000000000 */
[C---:B------:R-:W-:Y:S01]  /*1dc60*/  IADD3 R13, R19.reuse, UR26, RZ ;  /* 0x0000001a130d7c10 */ /* 0x040fe2000fffe0ff */
[----:B------:R1:W-:Y:S01]  /*1dc70*/  @P2 STG.E desc[UR16][R6.64], R62 ;  /* 0x0000003e06002986 */ /* 0x0003e2000c101910 */
[----:B---3--:R-:W-:-:S02]  /*1dc80*/  IMAD.WIDE R14, R19, 0x4, R8 ;  /* 0x00000004130e7825 */ /* 0x008fc400078e0208 */
[----:B------:R-:W-:Y:S01]  /*1dc90*/  ISETP.GE.AND P2, PT, R0, UR4, PT ;  /* 0x0000000400007c0c */ /* 0x000fe2000bf46270 */
[----:B------:R-:W-:Y:S01]  /*1dca0*/  ULDC UR4, c[0x0][0x228] ;  /* 0x00008a0000047ab9 */ /* 0x000fe20000000800 */
[----:B------:R-:W-:Y:S01]  /*1dcb0*/  IMAD.WIDE R16, R13, 0x4, R2 ;  /* 0x000000040d107825 */ /* 0x000fe200078e0202 */
[----:B------:R-:W-:Y:S01]  /*1dcc0*/  ISETP.LT.AND P4, PT, R12, UR4, !P4 ;  /* 0x000000040c007c0c */ /* 0x000fe2000e781270 */
[----:B------:R3:W-:Y:S01]  /*1dcd0*/  @P5 STG.E desc[UR16][R14.64], R126 ;  /* 0x0000007e0e005986 */ /* 0x0007e2000c101910 */
[----:B------:R-:W-:-:S03]  /*1dce0*/  ULDC UR4, c[0x0][0x228] ;  /* 0x00008a0000047ab9 */ /* 0x000fc60000000800 */
[----:B------:R4:W-:Y:S01]  /*1dcf0*/  @P3 STG.E desc[UR16][R16.64], R191 ;  /* 0x000000bf10003986 */ /* 0x0009e2000c101910 */
[----:B------:R-:W-:Y:S01]  /*1dd00*/  ISETP.LT.AND P3, PT, R11, UR4, !P1 ;  /* 0x000000040b007c0c */ /* 0x000fe2000cf61270 */
[C---:B--2---:R-:W-:Y:S01]  /*1dd10*/  IMAD.WIDE R4, R13.reuse, 0x4, R8 ;  /* 0x000000040d047825 */ /* 0x044fe200078e0208 */
[----:B------:R-:W-:Y:S01]  /*1dd20*/  ISETP.LT.AND P1, PT, R12, UR6, !P1 ;  /* 0x000000060c007c0c */ /* 0x000fe2000cf21270 */
[----:B------:R-:W-:Y:S01]  /*1dd30*/  ULDC UR4, c[0x0][0x22c] ;  /* 0x00008b0000047ab9 */ /* 0x000fe20000000800 */
[----:B------:R-:W-:Y:S01]  /*1dd40*/  ULDC UR6, c[0x0][0x228] ;  /* 0x00008a0000067ab9 */ /* 0x000fe20000000800 */
[----:B------:R-:W-:Y:S02]  /*1dd50*/  VIADD R0, R10, 0x52 ;  /* 0x000000520a007836 */ /* 0x000fe40000000000 */
[----:B------:R-:W-:Y:S01]  /*1dd60*/  VIADD R19, R13, UR26 ;  /* 0x0000001a0d137c36 */ /* 0x000fe20008000000 */
[----:B------:R2:W-:Y:S02]  /*1dd70*/  @P4 STG.E desc[UR16][R4.64], R179 ;  /* 0x000000b304004986 */ /* 0x0005e4000c101910 */
[----:B------:R-:W-:Y:S01]  /*1dd80*/  ISETP.GE.AND P4, PT, R0, UR4, PT ;  /* 0x0000000400007c0c */ /* 0x000fe2000bf86270 */
[----:B-1----:R-:W-:Y:S01]  /*1dd90*/  IMAD.WIDE R6, R19, 0x4, R2 ;  /* 0x0000000413067825 */ /* 0x002fe200078e0202 */
[----:B------:R-:W-:Y:S01]  /*1dda0*/  ISETP.LT.AND P5, PT, R11, UR8, !P6 ;  /* 0x000000080b007c0c */ /* 0x000fe2000f7a1270 */
[----:B------:R-:W-:-:S02]  /*1ddb0*/  ULDC UR4, c[0x0][0x22c] ;  /* 0x00008b0000047ab9 */ /* 0x000fc40000000800 */
[----:B------:R-:W-:Y:S01]  /*1ddc0*/  VIADD R0, R10, 0x53 ;  /* 0x000000530a007836 */ /* 0x000fe20000000000 */
[----:B------:R-:W-:Y:S01]  /*1ddd0*/  ISETP.LT.AND P6, PT, R12, UR6, !P6 ;  /* 0x000000060c007c0c */ /* 0x000fe2000f7c1270 */
[C---:B---3--:R-:W-:Y:S01]  /*1dde0*/  IMAD.WIDE R14, R19.reuse, 0x4, R8 ;  /* 0x00000004130e7825 */ /* 0x048fe200078e0208 */
[----:B------:R-:W-:Y:S01]  /*1ddf0*/  IADD3 R13, R19, UR26, RZ ;  /* 0x0000001a130d7c10 */ /* 0x000fe2000fffe0ff */
[----:B------:R1:W-:Y:S01]  /*1de00*/  @P3 STG.E desc[UR16][R6.64], R63 ;  /* 0x0000003f06003986 */ /* 0x0003e2000c101910 */
[----:B------:R-:W-:Y:S01]  /*1de10*/  ISETP.GE.AND P3, PT, R0, UR4, PT ;  /* 0x0000000400007c0c */ /* 0x000fe2000bf66270 */
[----:B------:R-:W-:Y:S01]  /*1de20*/  ULDC UR4, c[0x0][0x228] ;  /* 0x00008a0000047ab9 */ /* 0x000fe20000000800 */
[----:B------:R-:W-:Y:S01]  /*1de30*/  ULDC UR6, c[0x0][0x228] ;  /* 0x00008a0000067ab9 */ /* 0x000fe20000000800 */
[----:B------:R3:W-:Y:S01]  /*1de40*/  @P1 STG.E desc[UR16][R14.64], R127 ;  /* 0x0000007f0e001986 */ /* 0x0007e2000c101910 */
[----:B------:R-:W-:Y:S01]  /*1de50*/  ISETP.LT.AND P1, PT, R11, UR4, !P2 ;  /* 0x000000040b007c0c */ /* 0x000fe2000d721270 */
[----:B----4-:R-:W-:Y:S01]  /*1de60*/  IMAD.WIDE R16, R13, 0x4, R2 ;  /* 0x000000040d107825 */ /* 0x010fe200078e0202 */
[----:B------:R-:W-:Y:S01]  /*1de70*/  ULDC UR4, c[0x0][0x22c] ;  /* 0x00008b0000047ab9 */ /* 0x000fe20000000800 */
[----:B------:R-:W-:-:S02]  /*1de80*/  ULDC UR8, c[0x0][0x228] ;  /* 0x00008a0000087ab9 */ /* 0x000fc40000000800 */
[C---:B--2---:R-:W-:Y:S01]  /*1de90*/  IMAD.WIDE R4, R13.reuse, 0x4, R8 ;  /* 0x000000040d047825 */ /* 0x044fe200078e0208 */
[----:B------:R-:W-:-:S03]  /*1dea0*/  IADD3 R13, R13, UR26, RZ ;  /* 0x0000001a0d0d7c10 */ /* 0x000fc6000fffe0ff */
[----:B------:R-:W-:Y:S01]  /*1deb0*/  VIADD R0, R10, 0x54 ;  /* 0x000000540a007836 */ /* 0x000fe20000000000 */
[----:B------:R2:W-:Y:S01]  /*1dec0*/  @P5 STG.E desc[UR16][R16.64], R192 ;  /* 0x000000c010005986 */ /* 0x0005e2000c101910 */
[----:B------:R-:W-:Y:S01]  /*1ded0*/  ISETP.LT.AND P2, PT, R12, UR6, !P2 ;  /* 0x000000060c007c0c */ /* 0x000fe2000d741270 */
[----:B-1----:R-:W-:Y:S01]  /*1dee0*/  IMAD.WIDE R6, R13, 0x4, R2 ;  /* 0x000000040d067825 */ /* 0x002fe200078e0202 */
[----:B------:R-:W-:Y:S01]  /*1def0*/  ISETP.LT.AND P5, PT, R11, UR8, !P4 ;  /* 0x000000080b007c0c */ /* 0x000fe2000e7a1270 */
[----:B------:R1:W-:Y:S01]  /*1df00*/  @P6 STG.E desc[UR16][R4.64], R184 ;  /* 0x000000b804006986 */ /* 0x0003e2000c101910 */
[----:B------:R-:W-:Y:S01]  /*1df10*/  ISETP.GE.AND P6, PT, R0, UR4, PT ;  /* 0x0000000400007c0c */ /* 0x000fe2000bfc6270 */
[----:B------:R-:W-:Y:S01]  /*1df20*/  VIADD R0, R10, 0x55 ;  /* 0x000000550a007836 */ /* 0x000fe20000000000 */
[----:B------:R-:W-:Y:S01]  /*1df30*/  ULDC UR4, c[0x0][0x22c] ;  /* 0x00008b0000047ab9 */ /* 0x000fe20000000800 */
[----:B------:R4:W-:Y:S01]  /*1df40*/  @P1 STG.E desc[UR16][R6.64], R64 ;  /* 0x0000004006001986 */ /* 0x0009e2000c101910 */
[C---:B---3--:R-:W-:Y:S01]  /*1df50*/  IMAD.WIDE R14, R13.reuse, 0x4, R8 ;  /* 0x000000040d0e7825 */ /* 0x048fe200078e0208 */
[----:B------:R-:W-:Y:S01]  /*1df60*/  ULDC UR6, c[0x0][0x228] ;  /* 0x00008a0000067ab9 */ /* 0x000fe20000000800 */
[----:B------:R-:W-:Y:S01]  /*1df70*/  ISETP.GE.AND P1, PT, R0, UR4, PT ;  /* 0x0000000400007c0c */ /* 0x000fe2000bf26270 */
[----:B------:R-:W-:Y:S01]  /*1df80*/  ULDC UR4, c[0x0][0x228] ;  /* 0x00008a0000047ab9 */ /* 0x000fe20000000800 */
[----:B------:R-:W-:Y:S01]  /*1df90*/  VIADD R19, R13, UR26 ;  /* 0x0000001a0d137c36 */ /* 0x000fe20008000000 */
[----:B------:R-:W-:Y:S01]  /*1dfa0*/  ISETP.LT.AND P4, PT, R12, UR4, !P4 ;  /* 0x000000040c007c0c */ /* 0x000fe2000e781270 */
[----:B------:R-:W-:Y:S01]  /*1dfb0*/  ULDC UR4, c[0x0][0x228] ;  /* 0x00008a0000047ab9 */ /* 0x000fe20000000800 */
[----:B------:R3:W-:Y:S01]  /*1dfc0*/  @P2 STG.E desc[UR16][R14.64], R128 ;  /* 0x000000800e002986 */ /* 0x0007e2000c101910 */
[----:B--2---:R-:W-:Y:S01]  /*1dfd0*/  IMAD.WIDE R16, R19, 0x4, R2 ;  /* 0x0000000413107825 */ /* 0x004fe200078e0202 */
[----:B------:R-:W-:Y:S01]  /*1dfe0*/  ISETP.LT.AND P2, PT, R11, UR4, !P3 ;  /* 0x000000040b007c0c */ /* 0x000fe2000df41270 */
[----:B------:R-:W-:Y:S01]  /*1dff0*/  ULDC UR4, c[0x0][0x22c] ;  /* 0x00008b0000047ab9 */ /* 0x000fe20000000800 */
[----:B------:R-:W-:Y:S01]  /*1e000*/  IADD3 R0, R10, 0x56, RZ ;  /* 0x000000560a007810 */ /* 0x000fe20007ffe0ff */
[C---:B------:R-:W-:Y:S01]  /*1e010*/  VIADD R13, R19.reuse, UR26 ;  /* 0x0000001a130d7c36 */ /* 0x040fe20008000000 */
[----:B------:R-:W-:Y:S01]  /*1e020*/  @P5 STG.E desc[UR16][R16.64], R193 ;  /* 0x000000c110005986 */ /* 0x000fe2000c101910 */
[----:B-1----:R-:W-:Y:S01]  /*1e030*/  IMAD.WIDE R4, R19, 0x4, R8 ;  /* 0x0000000413047825 */ /* 0x002fe200078e0208 */
[----:B------:R-:W-:Y:S01]  /*1e040*/  ISETP.GE.AND P5, PT, R0, UR4, PT ;  /* 0x0000000400007c0c */ /* 0x000fe2000bfa6270 */
[----:B------:R-:W-:Y:S01]  /*1e050*/  ULDC UR4, c[0x0][0x22c] ;  /* 0x00008b0000047ab9 */ /* 0x000fe20000000800 */
[----:B------:R-:W-:Y:S01]  /*1e060*/  ISETP.LT.AND P3, PT, R12, UR6, !P3 ;  /* 0x000000060c007c0c */ /* 0x000fe2000df61270 */
[----:B------:R-:W-:Y:S01]  /*1e070*/  VIADD R0, R10, 0x57 ;  /* 0x000000570a007836 */ /* 0x000fe20000000000 */
[----:B------:R-:W-:Y:S01]  /*1e080*/  ULDC UR8, c[0x0][0x228] ;  /* 0x00008a0000087ab9 */ /* 0x000fe20000000800 */
[C---:B----4-:R-:W-:Y:S01]  /*1e090*/  IMAD.WIDE R6, R13.reuse, 0x4, R2 ;  /* 0x000000040d067825 */ /* 0x050fe200078e0202 */
        /* <DEDUP_REMOVED lines=9> */
[----:B------:R-:W-:Y:S01]  /*1e130*/  VIADD R0, R10, 0x58 ;  /* 0x000000580a007836 */ /* 0x000fe20000000000 */
[----:B------:R-:W-:Y:S01]  /*1e140*/  IADD3 R13, R13, UR26, RZ ;  /* 0x0000001a0d0d7c10 */ /* 0x000fe2000fffe0ff */
[----:B------:R3:W-:Y:S01]  /*1e150*/  @P3 STG.E desc[UR16][R14.64], R129 ;  /* 0x000000810e003986 */ /* 0x0007e2000c101910 */
[----:B------:R-:W-:Y:S01]  /*1e160*/  ISETP.LT.AND P3, PT, R11, UR4, !P1 ;  /* 0x000000040b007c0c */ /* 0x000fe2000cf61270 */
[----:B------:R-:W-:Y:S01]  /*1e170*/  ULDC UR6, c[0x0][0x228] ;  /* 0x00008a0000067ab9 */ /* 0x000fe20000000800 */
[----:B------:R-:W-:Y:S01]  /*1e180*/  ULDC UR4, c[0x0][0x22c] ;  /* 0x00008b0000047ab9 */ /* 0x000fe20000000800 */
[----:B-1----:R-:W-:Y:S01]  /*1e190*/  IMAD.WIDE R4, R13, 0x4, R2 ;  /* 0x000000040d047825 */ /* 0x002fe200078e0202 */
[----:B------:R-:W-:Y:S01]  /*1e1a0*/  ISETP.LT.AND P1, PT, R12, UR6, !P1 ;  /* 0x000000060c007c0c */ /* 0x000fe2000cf21270 */
[----:B------:R-:W-:-:S02]  /*1e1b0*/  ULDC UR6, c[0x0][0x228] ;  /* 0x00008a0000067ab9 */ /* 0x000fc40000000800 */
[C---:B--2---:R-:W-:Y:S01]  /*1e1c0*/  IMAD.WIDE R6, R13.reuse, 0x4, R8 ;  /* 0x000000040d067825 */ /* 0x044fe200078e0208 */
[----:B------:R1:W-:Y:S03]  /*1e1d0*/  @P2 STG.E desc[UR16][R4.64], R194 ;  /* 0x000000c204002986 */ /* 0x0003e6000c101910 */
[----:B------:R-:W-:Y:S01]  /*1e1e0*/  VIADD R13, R13, UR26 ;  /* 0x0000001a0d0d7c36 */ /* 0x000fe20008000000 */
[----:B------:R-:W-:Y:S01]  /*1e1f0*/  ISETP.GE.AND P2, PT, R0, UR4, PT ;  /* 0x0000000400007c0c */ /* 0x000fe2000bf46270 */
[----:B------:R-:W-:Y:S02]  /*1e200*/  ULDC UR4, c[0x0][0x228] ;  /* 0x00008a0000047ab9 */ /* 0x000fe40000000800 */
[----:B---3--:R-:W-:Y:S01]  /*1e210*/  IMAD.WIDE R14, R13, 0x4, R2 ;  /* 0x000000040d0e7825 */ /* 0x008fe200078e0202 */
        /* <DEDUP_REMOVED lines=13> */
[C---:B-1----:R-:W-:Y:S01]  /*1e2f0*/  IMAD.WIDE R4, R13.reuse, 0x4, R2 ;  /* 0x000000040d047825 */ /* 0x042fe200078e0202 */
[----:B------:R-:W-:Y:S01]  /*1e300*/  ULDC UR4, c[0x0][0x22c] ;  /* 0x00008b0000047ab9 */ /* 0x000fe20000000800 */
[C---:B------:R-:W-:Y:S01]  /*1e310*/  IADD3 R19, R13.reuse, UR26, RZ ;  /* 0x0000001a0d137c10 */ /* 0x040fe2000fffe0ff */
[----:B------:R-:W-:Y:S01]  /*1e320*/  ULDC UR6, c[0x0][0x228] ;  /* 0x00008a0000067ab9 */ /* 0x000fe20000000800 */
[----:B--2---:R-:W-:Y:S01]  /*1e330*/  IMAD.WIDE R6, R13, 0x4, R8 ;  /* 0x000000040d067825 */ /* 0x004fe200078e0208 */
[----:B------:R1:W-:Y:S01]  /*1e340*/  @P6 STG.E desc[UR16][R4.64], R195 ;  /* 0x000000c304006986 */ /* 0x0003e2000c101910 */
[----:B------:R-:W-:Y:S01]  /*1e350*/  ISETP.GE.AND P6, PT, R0, UR4, PT ;  /* 0x0000000400007c0c */ /* 0x000fe2000bfc6270 */
[----:B------:R-:W-:Y:S01]  /*1e360*/  ULDC UR4, c[0x0][0x228] ;  /* 0x00008a0000047ab9 */ /* 0x000fe20000000800 */
[----:B------:R-:W-:Y:S01]  /*1e370*/  VIADD R0, R10, 0x5b ;  /* 0x0000005b0a007836 */ /* 0x000fe20000000000 */
        /* <DEDUP_REMOVED lines=12> */
[----:B------:R-:W-:Y:S02]  /*1e440*/  ULDC UR4, c[0x0][0x228] ;  /* 0x00008a0000047ab9 */ /* 0x000fe40000000800 */
[----:B--2---:R-:W-:Y:S01]  /*1e450*/  IMAD.WIDE R6, R19, 0x4, R2 ;  /* 0x0000000413067825 */ /* 0x004fe200078e0202 */
[----:B------:R1:W-:Y:S01]  /*1e460*/  @P4 STG.E desc[UR16][R4.64], R131 ;  /* 0x0000008304004986 */ /* 0x0003e2000c101910 */
[----:B------:R-:W-:Y:S02]  /*1e470*/  IADD3 R0, R10, 0x5c, RZ ;  /* 0x0000005c0a007810 */ /* 0x000fe40007ffe0ff */
[----:B------:R-:W-:Y:S01]  /*1e480*/  ISETP.LT.AND P4, PT, R11, UR4, !P3 ;  /* 0x000000040b007c0c */ /* 0x000fe2000df81270 */
[----:B------:R-:W-:Y:S01]  /*1e490*/  ULDC UR4, c[0x0][0x22c] ;  /* 0x00008b0000047ab9 */ /* 0x000fe20000000800 */
[----:B------:R2:W-:Y:S01]  /*1e4a0*/  @P1 STG.E desc[UR16][R6.64], R196 ;  /* 0x000000c406001986 */ /* 0x0005e2000c101910 */
[----:B------:R-:W-:Y:S01]  /*1e4b0*/  ISETP.GE.AND P1, PT, R0, UR4, PT ;  /* 0x0000000400007c0c */ /* 0x000fe2000bf26270 */
[----:B------:R-:W-:Y:S01]  /*1e4c0*/  ULDC UR4, c[0x0][0x228] ;  /* 0x00008a0000047ab9 */ /* 0x000fe20000000800 */
[C---:B------:R-:W-:Y:S01]  /*1e4d0*/  VIADD R13, R19.reuse, UR26 ;  /* 0x0000001a130d7c36 */ /* 0x040fe20008000000 */
[----:B------:R-:W-:Y:S01]  /*1e4e0*/  ISETP.LT.AND P3, PT, R12, UR4, !P3 ;  /* 0x000000040c007c0c */ /* 0x000fe2000df61270 */
[----:B---3--:R-:W-:Y:S01]  /*1e4f0*/  IMAD.WIDE R14, R19, 0x4, R8 ;  /* 0x00000004130e7825 */ /* 0x008fe200078e0208 */
[----:B------:R-:W-:-:S03]  /*1e500*/  ULDC UR4, c[0x0][0x228] ;  /* 0x00008a0000047ab9 */ /* 0x000fc60000000800 */
[----:B------:R-:W-:Y:S01]  /*1e510*/  IMAD.WIDE R16, R13, 0x4, R2 ;  /* 0x000000040d107825 */ /* 0x000fe200078e0202 */
[----:B------:R3:W-:Y:S01]  /*1e520*/  @P2 STG.E desc[UR16][R14.64], R216 ;  /* 0x000000d80e002986 */ /* 0x0007e2000c101910 */
[----:B------:R-:W-:Y:S01]  /*1e530*/  ISETP.LT.AND P2, PT, R11, UR4, !P6 ;  /* 0x000000040b007c0c */ /* 0x000fe2000f741270 */
[----:B------:R-:W-:Y:S01]  /*1e540*/  ULDC UR4, c[0x0][0x22c] ;  /* 0x00008b0000047ab9 */ /* 0x000fe20000000800 */
[C---:B------:R-:W-:Y:S01]  /*1e550*/  IADD3 R19, R13.reuse, UR26, RZ ;  /* 0x0000001a0d137c10 */ /* 0x040fe2000fffe0ff */
[----:B------:R4:W-:Y:S01]  /*1e560*/  @P4 STG.E desc[UR16][R16.64], R68 ;  /* 0x0000004410004986 */ /* 0x0009e2000c101910 */
[----:B-1----:R-:W-:Y:S01]  /*1e570*/  IMAD.WIDE R4, R13, 0x4, R8 ;  /* 0x000000040d047825 */ /* 0x002fe200078e0208 */
[----:B------:R-:W-:Y:S01]  /*1e580*/  ISETP.LT.AND P6, PT, R12, UR6, !P6 ;  /* 0x000000060c007c0c */ /* 0x000fe2000f7c1270 */
[----:B------:R-:W-:Y:S01]  /*1e590*/  ULDC UR6, c[0x0][0x228] ;  /* 0x00008a0000067ab9 */ /* 0x000fe20000000800 */
[----:B------:R-:W-:Y:S01]  /*1e5a0*/  ISETP.LT.AND P4, PT, R11, UR8, !P5 ;  /* 0x000000080b007c0c */ /* 0x000fe2000ef81270 */
[----:B------:R-:W-:Y:S01]  /*1e5b0*/  VIADD R0, R10, 0x5d ;  /* 0x0000005d0a007836 */ /* 0x000fe20000000000 */
[----:B------:R1:W-:Y:S01]  /*1e5c0*/  @P3 STG.E desc[UR16][R4.64], R132 ;  /* 0x0000008404003986 */ /* 0x0003e2000c101910 */
[C---:B------:R-:W-:Y:S01]  /*1e5d0*/  VIADD R13, R19.reuse, UR26 ;  /* 0x0000001a130d7c36 */ /* 0x040fe20008000000 */
[----:B------:R-:W-:Y:S01]  /*1e5e0*/  ULDC UR8, c[0x0][0x228] ;  /* 0x00008a0000087ab9 */ /* 0x000fe20000000800 */
[----:B--2---:R-:W-:Y:S01]  /*1e5f0*/  IMAD.WIDE R6, R19, 0x4, R2 ;  /* 0x0000000413067825 */ /* 0x004fe200078e0202 */
[----:B------:R-:W-:Y:S01]  /*1e600*/  ISETP.GE.AND P3, PT, R0, UR4, PT ;  /* 0x0000000400007c0c */ /* 0x000fe2000bf66270 */
[----:B------:R-:W-:-:S02]  /*1e610*/  ULDC UR4, c[0x0][0x22c] ;  /* 0x00008b0000047ab9 */ /* 0x000fc40000000800 */
[----:B------:R-:W-:Y:S02]  /*1e620*/  VIADD R0, R10, 0x5e ;  /* 0x0000005e0a007836 */ /* 0x000fe40000000000 */
[----:B---3--:R-:W-:Y:S01]  /*1e630*/  IMAD.WIDE R14, R19, 0x4, R8 ;  /* 0x00000004130e7825 */ /* 0x008fe200078e0208 */
[----:B------:R-:W-:Y:S01]  /*1e640*/  ISETP.LT.AND P5, PT, R12, UR6, !P5 ;  /* 0x000000060c007c0c */ /* 0x000fe2000efa1270 */
[----:B------:R2:W-:Y:S02]  /*1e650*/  @P2 STG.E desc[UR16][R6.64], R197 ;  /* 0x000000c506002986 */ /* 0x0005e4000c101910 */
[C---:B----4-:R-:W-:Y:S01]  /*1e660*/  IMAD.WIDE R16, R13.reuse, 0x4, R2 ;  /* 0x000000040d107825 */ /* 0x050fe200078e0202 */
[----:B------:R-:W-:Y:S01]  /*1e670*/  ISETP.GE.AND P2, PT, R0, UR4, PT ;  /* 0x0000000400007c0c */ /* 0x000fe2000bf46270 */
[----:B------:R3:W-:Y:S01]  /*1e680*/  @P6 STG.E desc[UR16][R14.64], R217 ;  /* 0x000000d90e006986 */ /* 0x0007e2000c101910 */
[----:B------:R-:W-:Y:S01]  /*1e690*/  ULDC UR4, c[0x0][0x228] ;  /* 0x00008a0000047ab9 */ /* 0x000fe20000000800 */
[----:B-1----:R-:W-:Y:S01]  /*1e6a0*/  IMAD.WIDE R4, R13, 0x4, R8 ;  /* 0x000000040d047825 */ /* 0x002fe200078e0208 */
[----:B------:R-:W-:Y:S01]  /*1e6b0*/  ULDC UR6, c[0x0][0x228] ;  /* 0x00008a0000067ab9 */ /* 0x000fe20000000800 */
[----:B------:R1:W-:Y:S01]  /*1e6c0*/  @P4 STG.E desc[UR16][R16.64], R69 ;  /* 0x0000004510004986 */ /* 0x0003e2000c101910 */
[----:B------:R-:W-:Y:S01]  /*1e6d0*/  ISETP.LT.AND P4, PT, R11, UR4, !P1 ;  /* 0x000000040b007c0c */ /* 0x000fe2000cf81270 */
[----:B------:R-:W-:Y:S01]  /*1e6e0*/  VIADD R13, R13, UR26 ;  /* 0x0000001a0d0d7c36 */ /* 0x000fe20008000000 */
[----:B------:R-:W-:Y:S01]  /*1e6f0*/  IADD3 R0, R10, 0x5f, RZ ;  /* 0x0000005f0a007810 */ /* 0x000fe20007ffe0ff */
[----:B------:R-:W-:Y:S01]  /*1e700*/  ULDC UR4, c[0x0][0x22c] ;  /* 0x00008b0000047ab9 */ /* 0x000fe20000000800 */
[----:B------:R-:W-:Y:S01]  /*1e710*/  ISETP.LT.AND P1, PT, R12, UR6, !P1 ;  /* 0x000000060c007c0c */ /* 0x000fe2000cf21270 */
[----:B------:R4:W-:Y:S01]  /*1e720*/  @P5 STG.E desc[UR16][R4.64], R133 ;  /* 0x0000008504005986 */ /* 0x0009e2000c101910 */
[----:B--2---:R-:W-:Y:S01]  /*1e730*/  IMAD.WIDE R6, R13, 0x4, R2 ;  /* 0x000000040d067825 */ /* 0x004fe200078e0202 */
[----:B------:R-:W-:Y:S01]  /*1e740*/  ISETP.GE.AND P5, PT, R0, UR4, PT ;  /* 0x0000000400007c0c */ /* 0x000fe2000bfa6270 */
[----:B------:R-:W-:Y:S01]  /*1e750*/  ULDC UR4, c[0x0][0x22c] ;  /* 0x00008b0000047ab9 */ /* 0x000fe20000000800 */
[----:B------:R-:W-:-:S02]  /*1e760*/  IADD3 R0, R10, 0x60, RZ ;  /* 0x000000600a007810 */ /* 0x000fc40007ffe0ff */
[----:B------:R-:W-:Y:S01]  /*1e770*/  ISETP.LT.AND P6, PT, R11, UR8, !P3 ;  /* 0x000000080b007c0c */ /* 0x000fe2000dfc1270 */
[C---:B---3--:R-:W-:Y:S01]  /*1e780*/  IMAD.WIDE R14, R13.reuse, 0x4, R8 ;  /* 0x000000040d0e7825 */ /* 0x048fe200078e0208 */
[----:B------:R2:W-:Y:S01]  /*1e790*/  @P4 STG.E desc[UR16][R6.64], R198 ;  /* 0x000000c606004986 */ /* 0x0005e2000c101910 */
[----:B------:R-:W-:Y:S01]  /*1e7a0*/  ISETP.GE.AND P4, PT, R0, UR4, PT ;  /* 0x0000000400007c0c */ /* 0x000fe2000bf86270 */
[----:B------:R-:W-:Y:S01]  /*1e7b0*/  ULDC UR4, c[0x0][0x228] ;  /* 0x00008a0000047ab9 */ /* 0x000fe20000000800 */
[----:B------:R-:W-:Y:S01]  /*1e7c0*/  VIADD R19, R13, UR26 ;  /* 0x0000001a0d137c36 */ /* 0x000fe20008000000 */
[----:B------:R-:W-:Y:S01]  /*1e7d0*/  ISETP.LT.AND P3, PT, R12, UR4, !P3 ;  /* 0x000000040c007c0c */ /* 0x000fe2000df61270 */
[----:B------:R-:W-:Y:S01]  /*1e7e0*/  ULDC UR4, c[0x0][0x228] ;  /* 0x00008a0000047ab9 */ /* 0x000fe20000000800 */
[----:B------:R3:W-:Y:S01]  /*1e7f0*/  @P1 STG.E desc[UR16][R14.64], R218 ;  /* 0x000000da0e001986 */ /* 0x0007e2000c101910 */
[----:B-1----:R-:W-:Y:S01]  /*1e800*/  IMAD.WIDE R16, R19, 0x4, R2 ;  /* 0x0000000413107825 */ /* 0x002fe200078e0202 */
[----:B------:R-:W-:Y:S01]  /*1e810*/  ISETP.LT.AND P1, PT, R11, UR4, !P2 ;  /* 0x000000040b007c0c */ /* 0x000fe2000d721270 */
[----:B------:R-:W-:Y:S01]  /*1e820*/  ULDC UR6, c[0x0][0x228] ;  /* 0x00008a0000067ab9 */ /* 0x000fe20000000800 */
[----:B------:R-:W-:Y:S01]  /*1e830*/  ULDC UR4, c[0x0][0x22c] ;  /* 0x00008b0000047ab9 */ /* 0x000fe20000000800 */
[----:B------:R-:W-:Y:S01]  /*1e840*/  VIADD R0, R10, 0x61 ;  /* 0x000000610a007836 */ /* 0x000fe20000000000 */
[----:B------:R-:W-:Y:S01]  /*1e850*/  @P6 STG.E desc[UR16][R16.64], R70 ;  /* 0x0000004610006986 */ /* 0x000fe2000c101910 */
[C---:B------:R-:W-:Y:S01]  /*1e860*/  VIADD R13, R19.reuse, UR26 ;  /* 0x0000001a130d7c36 */ /* 0x040fe20008000000 */
[----:B------:R-:W-:Y:S01]  /*1e870*/  ISETP.LT.AND P2, PT, R12, UR6, !P2 ;  /* 0x000000060c007c0c */ /* 0x000fe2000d741270 */
[----:B----4-:R-:W-:Y:S01]  /*1e880*/  IMAD.WIDE R4, R19, 0x4, R8 ;  /* 0x0000000413047825 */ /* 0x010fe200078e0208 */
[----:B------:R-:W-:Y:S01]  /*1e890*/  ISETP.GE.AND P6, PT, R0, UR4, PT ;  /* 0x0000000400007c0c */ /* 0x000fe2000bfc6270 */
[----:B------:R-:W-:Y:S01]  /*1e8a0*/  ULDC UR4, c[0x0][0x22c] ;  /* 0x00008b0000047ab9 */ /* 0x000fe20000000800 */
[----:B------:R-:W-:Y:S01]  /*1e8b0*/  IADD3 R0, R10, 0x62, RZ ;  /* 0x000000620a007810 */ /* 0x000fe20007ffe0ff */
[C---:B--2---:R-:W-:Y:S01]  /*1e8c0*/  IMAD.WIDE R6, R13.reuse, 0x4, R2 ;  /* 0x000000040d067825 */ /* 0x044fe200078e0202 */
        /* <DEDUP_REMOVED lines=15> */
[----:B------:R-:W-:Y:S01]  /*1e9c0*/  ULDC UR4, c[0x0][0x22c] ;  /* 0x00008b0000047ab9 */ /* 0x000fe20000000800 */
[----:B------:R-:W-:-:S02]  /*1e9d0*/  ULDC UR8, c[0x0][0x228] ;  /* 0x00008a0000087ab9 */ /* 0x000fc40000000800 */
        /* <DEDUP_REMOVED lines=49> */
[C---:B------:R-:W-:Y:S02]  /*1ecf0*/  VIADD R13, R19.reuse, UR26 ;  /* 0x0000001a130d7c36 */ /* 0x040fe40008000000 */
[----:B------:R-:W-:Y:S01]  /*1ed00*/  ISETP.GE.AND P4, PT, R0, UR4, PT ;  /* 0x0000000400007c0c */ /* 0x000fe2000bf86270 */
[----:B------:R-:W-:Y:S01]  /*1ed10*/  ULDC UR4, c[0x0][0x228] ;  /* 0x00008a0000047ab9 */ /* 0x000fe20000000800 */
[----:B---3--:R-:W-:Y:S01]  /*1ed20*/  IMAD.WIDE R14, R19, 0x4, R8 ;  /* 0x00000004130e7825 */ /* 0x008fe200078e0208 */
[----:B------:R-:W-:Y:S01]  /*1ed30*/  ISETP.LT.AND P2, PT, R12, UR4, !P2 ;  /* 0x000000040c007c0c */ /* 0x000fe2000d741270 */
[----:B------:R-:W-:-:S02]  /*1ed40*/  ULDC UR4, c[0x0][0x228] ;  /* 0x00008a0000047ab9 */ /* 0x000fc40000000800 */
[----:B------:R-:W-:Y:S01]  /*1ed50*/  IMAD.WIDE R16, R13, 0x4, R2 ;  /* 0x000000040d107825 */ /* 0x000fe200078e0202 */
[----:B------:R3:W-:Y:S01]  /*1ed60*/  @P1 STG.E desc[UR16][R14.64], R137 ;  /* 0x000000890e001986 */ /* 0x0007e2000c101910 */
[----:B------:R-:W-:Y:S01]  /*1ed70*/  ISETP.LT.AND P1, PT, R11, UR4, !P5 ;  /* 0x000000040b007c0c */ /* 0x000fe2000ef21270 */
[----:B------:R-:W-:Y:S01]  /*1ed80*/  ULDC UR4, c[0x0][0x22c] ;  /* 0x00008b0000047ab9 */ /* 0x000fe20000000800 */
[----:B------:R-:W-:Y:S01]  /*1ed90*/  ISETP.LT.AND P5, PT, R12, UR6, !P5 ;  /* 0x000000060c007c0c */ /* 0x000fe2000efa1270 */
[----:B------:R4:W-:Y:S01]  /*1eda0*/  @P3 STG.E desc[UR16][R16.64], R202 ;  /* 0x000000ca10003986 */ /* 0x0009e2000c101910 */
[----:B------:R-:W-:Y:S01]  /*1edb0*/  VIADD R19, R13, UR26 ;  /* 0x0000001a0d137c36 */ /* 0x000fe20008000000 */
[----:B------:R-:W-:Y:S01]  /*1edc0*/  ISETP.LT.AND P3, PT, R11, UR8, !P6 ;  /* 0x000000080b007c0c */ /* 0x000fe2000f761270 */
[----:B-1----:R-:W-:Y:S01]  /*1edd0*/  IMAD.WIDE R4, R13, 0x4, R8 ;  /* 0x000000040d047825 */ /* 0x002fe200078e0208 */
[----:B------:R-:W-:Y:S01]  /*1ede0*/  IADD3 R0, R10, 0x68, RZ ;  /* 0x000000680a007810 */ /* 0x000fe20007ffe0ff */
[----:B------:R-:W-:Y:S01]  /*1edf0*/  ULDC UR6, c[0x0][0x228] ;  /* 0x00008a0000067ab9 */ /* 0x000fe20000000800 */
[----:B------:R-:W-:Y:S01]  /*1ee00*/  ULDC UR8, c[0x0][0x228] ;  /* 0x00008a0000087ab9 */ /* 0x000fe20000000800 */
[C---:B------:R-:W-:Y:S01]  /*1ee10*/  VIADD R13, R19.reuse, UR26 ;  /* 0x0000001a130d7c36 */ /* 0x040fe20008000000 */
[----:B------:R1:W-:Y:S01]  /*1ee20*/  @P2 STG.E desc[UR16][R4.64], R222 ;  /* 0x000000de04002986 */ /* 0x0003e2000c101910 */
[C---:B--2---:R-:W-:Y:S01]  /*1ee30*/  IMAD.WIDE R6, R19.reuse, 0x4, R2 ;  /* 0x0000000413067825 */ /* 0x044fe200078e0202 */
[----:B------:R-:W-:Y:S01]  /*1ee40*/  ISETP.GE.AND P2, PT, R0, UR4, PT ;  /* 0x0000000400007c0c */ /* 0x000fe2000bf46270 */
[----:B------:R-:W-:Y:S01]  /*1ee50*/  ULDC UR4, c[0x0][0x22c] ;  /* 0x00008b0000047ab9 */ /* 0x000fe20000000800 */
[----:B------:R-:W-:Y:S01]  /*1ee60*/  IADD3 R0, R10, 0x69, RZ ;  /* 0x000000690a007810 */ /* 0x000fe20007ffe0ff */
        /* <DEDUP_REMOVED lines=11> */
[----:B------:R-:W-:Y:S01]  /*1ef20*/  VIADD R0, R10, 0x6a ;  /* 0x0000006a0a007836 */ /* 0x000fe20000000000 */
[----:B------:R-:W-:Y:S01]  /*1ef30*/  ULDC UR4, c[0x0][0x22c] ;  /* 0x00008b0000047ab9 */ /* 0x000fe20000000800 */
        /* <DEDUP_REMOVED lines=9> */
[----:B------:R-:W-:Y:S01]  /*1efd0*/  ULDC UR6, c[0x0][0x228] ;  /* 0x00008a0000067ab9 */ /* 0x000fe20000000800 */
[----:B------:R2:W-:Y:S01]  /*1efe0*/  @P3 STG.E desc[UR16][R6.64], R75 ;  /* 0x0000004b06003986 */ /* 0x0005e2000c101910 */
[----:B---3--:R-:W-:Y:S01]  /*1eff0*/  IMAD.WIDE R14, R13, 0x4, R8 ;  /* 0x000000040d0e7825 */ /* 0x008fe200078e0208 */
        /* <DEDUP_REMOVED lines=87> */
[C---:B------:R-:W-:Y:S01]  /*1f570*/  IMAD.WIDE R16, R13.reuse, 0x4, R2 ;  /* 0x000000040d107825 */ /* 0x040fe200078e0202 */
[C---:B------:R-:W-:Y:S01]  /*1f580*/  ISETP.LT.AND P1, PT, R12.reuse, UR4, !P1 ;  /* 0x000000040c007c0c */ /* 0x040fe2000cf21270 */
[----:B------:R3:W-:Y:S01]  /*1f590*/  @P4 STG.E desc[UR16][R14.64], R227 ;  /* 0x000000e30e004986 */ /* 0x0007e2000c101910 */
[----:B------:R-:W-:Y:S01]  /*1f5a0*/  ULDC UR4, c[0x0][0x228] ;  /* 0x00008a0000047ab9 */ /* 0x000fe20000000800 */
[----:B------:R-:W-:Y:S02]  /*1f5b0*/  VIADD R19, R13, UR26 ;  /* 0x0000001a0d137c36 */ /* 0x000fe40008000000 */
[----:B------:R4:W-:Y:S01]  /*1f5c0*/  @P2 STG.E desc[UR16][R16.64], R79 ;  /* 0x0000004f10002986 */ /* 0x0009e2000c101910 */
[----:B------:R-:W-:Y:S01]  /*1f5d0*/  ISETP.LT.AND P2, PT, R11, UR4, !P6 ;  /* 0x000000040b007c0c */ /* 0x000fe2000f741270 */
[----:B--2---:R-:W-:Y:S01]  /*1f5e0*/  IMAD.WIDE R4, R13, 0x4, R8 ;  /* 0x000000040d047825 */ /* 0x004fe200078e0208 */
[----:B------:R-:W-:Y:S01]  /*1f5f0*/  ISETP.LT.AND P6, PT, R12, UR6, !P6 ;  /* 0x000000060c007c0c */ /* 0x000fe2000f7c1270 */
[----:B------:R-:W-:Y:S01]  /*1f600*/  ULDC UR4, c[0x0][0x22c] ;  /* 0x00008b0000047ab9 */ /* 0x000fe20000000800 */
[----:B------:R-:W-:Y:S01]  /*1f610*/  ISETP.LT.AND P4, PT, R11, UR8, !P5 ;  /* 0x000000080b007c0c */ /* 0x000fe2000ef81270 */
        /* <DEDUP_REMOVED lines=21> */
[----:B------:R-:W-:Y:S01]  /*1f770*/  ULDC UR4, c[0x0][0x228] ;  /* 0x00008a0000047ab9 */ /* 0x000fe20000000800 */
[----:B------:R-:W-:Y:S01]  /*1f780*/  IADD3 R13, R13, UR26, RZ ;  /* 0x0000001a0d0d7c10 */ /* 0x000fe2000fffe0ff */
[----:B------:R-:W-:Y:S01]  /*1f790*/  VIADD R0, R10, 0x75 ;  /* 0x000000750a007836 */ /* 0x000fe20000000000 */
[----:B------:R2:W-:Y:S01]  /*1f7a0*/  @P5 STG.E desc[UR16][R4.64], R80 ;  /* 0x0000005004005986 */ /* 0x0005e2000c101910 */
[----:B------:R-:W-:Y:S01]  /*1f7b0*/  ISETP.LT.AND P6, PT, R11, UR8, !P1 ;  /* 0x000000080b007c0c */ /* 0x000fe2000cfc1270 */
[----:B------:R-:W-:Y:S01]  /*1f7c0*/  ULDC UR6, c[0x0][0x228] ;  /* 0x00008a0000067ab9 */ /* 0x000fe20000000800 */
[----:B-1----:R-:W-:Y:S01]  /*1f7d0*/  IMAD.WIDE R6, R13, 0x4, R2 ;  /* 0x000000040d067825 */ /* 0x002fe200078e0202 */
[----:B------:R-:W-:Y:S01]  /*1f7e0*/  ISETP.GE.AND P5, PT, R0, UR7, PT ;  /* 0x0000000700007c0c */ /* 0x000fe2000bfa6270 */
[----:B------:R-:W-:-:S02]  /*1f7f0*/  ULDC UR7, c[0x0][0x228] ;  /* 0x00008a0000077ab9 */ /* 0x000fc40000000800 */
[----:B------:R-:W-:Y:S02]  /*1f800*/  VIADD R0, R10, 0x76 ;  /* 0x000000760a007836 */ /* 0x000fe40000000000 */
[C---:B---3--:R-:W-:Y:S01]  /*1f810*/  IMAD.WIDE R14, R13.reuse, 0x4, R8 ;  /* 0x000000040d0e7825 */ /* 0x048fe200078e0208 */
[----:B------:R-:W-:Y:S01]  /*1f820*/  ISETP.LT.AND P1, PT, R12, UR4, !P1 ;  /* 0x000000040c007c0c */ /* 0x000fe2000cf21270 */
[----:B------:R1:W-:Y:S02]  /*1f830*/  @P4 STG.E desc[UR16][R6.64], R209 ;  /* 0x000000d106004986 */ /* 0x0003e4000c101910 */
[----:B------:R-:W-:Y:S01]  /*1f840*/  VIADD R19, R13, UR26 ;  /* 0x0000001a0d137c36 */ /* 0x000fe20008000000 */
[----:B------:R-:W-:Y:S01]  /*1f850*/  ISETP.GE.AND P4, PT, R0, UR5, PT ;  /* 0x0000000500007c0c */ /* 0x000fe2000bf86270 */
[----:B------:R-:W-:Y:S01]  /*1f860*/  ULDC UR4, c[0x0][0x228] ;  /* 0x00008a0000047ab9 */ /* 0x000fe20000000800 */
[----:B------:R3:W-:Y:S01]  /*1f870*/  @P3 STG.E desc[UR16][R14.64], R229 ;  /* 0x000000e50e003986 */ /* 0x0007e2000c101910 */
[----:B------:R-:W-:Y:S01]  /*1f880*/  ULDC UR5, c[0x0][0x228] ;  /* 0x00008a0000057ab9 */ /* 0x000fe20000000800 */
[----:B----4-:R-:W-:Y:S01]  /*1f890*/  IMAD.WIDE R16, R19, 0x4, R2 ;  /* 0x0000000413107825 */ /* 0x010fe200078e0202 */
[----:B------:R-:W-:Y:S01]  /*1f8a0*/  ISETP.LT.AND P3, PT, R11, UR4, !P2 ;  /* 0x000000040b007c0c */ /* 0x000fe2000d761270 */
[----:B------:R-:W-:Y:S01]  /*1f8b0*/  ULDC UR4, c[0x0][0x228] ;  /* 0x00008a0000047ab9 */ /* 0x000fe20000000800 */
[----:B------:R-:W-:Y:S01]  /*1f8c0*/  ISETP.LT.AND P2, PT, R12, UR5, !P2 ;  /* 0x000000050c007c0c */ /* 0x000fe2000d741270 */
[C---:B--2---:R-:W-:Y:S01]  /*1f8d0*/  IMAD.WIDE R4, R19.reuse, 0x4, R8 ;  /* 0x0000000413047825 */ /* 0x044fe200078e0208 */
[----:B------:R-:W-:Y:S01]  /*1f8e0*/  IADD3 R19, R19, UR26, RZ ;  /* 0x0000001a13137c10 */ /* 0x000fe2000fffe0ff */
[----:B------:R2:W-:Y:S01]  /*1f8f0*/  @P6 STG.E desc[UR16][R16.64], R145 ;  /* 0x0000009110006986 */ /* 0x0005e2000c101910 */
[----:B------:R-:W-:Y:S01]  /*1f900*/  ISETP.LT.AND P6, PT, R11, UR4, !P5 ;  /* 0x000000040b007c0c */ /* 0x000fe2000efc1270 */
[----:B------:R-:W-:Y:S01]  /*1f910*/  ULDC UR4, c[0x0][0x228] ;  /* 0x00008a0000047ab9 */ /* 0x000fe20000000800 */
[----:B------:R-:W-:Y:S01]  /*1f920*/  VIADD R13, R10, 0x77 ;  /* 0x000000770a0d7836 */ /* 0x000fe20000000000 */
[----:B------:R-:W-:Y:S01]  /*1f930*/  ULDC UR5, c[0x0][0x228] ;  /* 0x00008a0000057ab9 */ /* 0x000fe20000000800 */
[C---:B-1----:R-:W-:Y:S01]  /*1f940*/  IMAD.WIDE R6, R19.reuse, 0x4, R2 ;  /* 0x0000000413067825 */ /* 0x042fe200078e0202 */
[----:B------:R1:W-:Y:S03]  /*1f950*/  @P1 STG.E desc[UR16][R4.64], R81 ;  /* 0x0000005104001986 */ /* 0x0003e6000c101910 */
[----:B---3--:R-:W-:Y:S01]  /*1f960*/  IMAD.WIDE R14, R19, 0x4, R8 ;  /* 0x00000004130e7825 */ /* 0x008fe200078e0208 */
[----:B------:R-:W-:-:S03]  /*1f970*/  ISETP.LT.AND P5, PT, R12, UR4, !P5 ;  /* 0x000000040c007c0c */ /* 0x000fc6000efa1270 */
[----:B------:R-:W-:Y:S01]  /*1f980*/  VIADD R21, R19, UR26 ;  /* 0x0000001a13157c36 */ /* 0x000fe20008000000 */
[----:B------:R-:W-:Y:S01]  /*1f990*/  @P3 STG.E desc[UR16][R6.64], R210 ;  /* 0x000000d206003986 */ /* 0x000fe2000c101910 */
[----:B------:R-:W-:Y:S02]  /*1f9a0*/  ULDC UR4, c[0x0][0x228] ;  /* 0x00008a0000047ab9 */ /* 0x000fe40000000800 */
[----:B--2---:R-:W-:Y:S01]  /*1f9b0*/  IMAD.WIDE R16, R21, 0x4, R2 ;  /* 0x0000000415107825 */ /* 0x004fe200078e0202 */
[----:B------:R2:W-:Y:S01]  /*1f9c0*/  @P2 STG.E desc[UR16][R14.64], R230 ;  /* 0x000000e60e002986 */ /* 0x0005e2000c101910 */
[----:B------:R-:W-:Y:S01]  /*1f9d0*/  ISETP.LT.AND P2, PT, R11, UR4, !P4 ;  /* 0x000000040b007c0c */ /* 0x000fe2000e741270 */
[----:B------:R-:W-:Y:S01]  /*1f9e0*/  ULDC UR4, c[0x0][0x228] ;  /* 0x00008a0000047ab9 */ /* 0x000fe20000000800 */
[----:B------:R-:W-:Y:S02]  /*1f9f0*/  ISETP.GE.AND P1, PT, R13, UR15, PT ;  /* 0x0000000f0d007c0c */ /* 0x000fe4000bf26270 */
[----:B------:R-:W-:Y:S01]  /*1fa00*/  ISETP.LT.AND P4, PT, R12, UR5, !P4 ;  /* 0x000000050c007c0c */ /* 0x000fe2000e781270 */
[----:B------:R3:W-:Y:S01]  /*1fa10*/  @P6 STG.E desc[UR16][R16.64], R146 ;  /* 0x0000009210006986 */ /* 0x0007e2000c101910 */
[----:B------:R-:W-:Y:S01]  /*1fa20*/  IADD3 R0, R10, 0x78, RZ ;  /* 0x000000780a007810 */ /* 0x000fe20007ffe0ff */
[----:B-1----:R-:W-:Y:S01]  /*1fa30*/  IMAD.WIDE R4, R21, 0x4, R8 ;  /* 0x0000000415047825 */ /* 0x002fe200078e0208 */
[----:B------:R-:W-:Y:S01]  /*1fa40*/  ISETP.LT.AND P6, PT, R11, UR6, !P1 ;  /* 0x000000060b007c0c */ /* 0x000fe2000cfc1270 */
[----:B------:R-:W-:-:S02]  /*1fa50*/  ULDC UR5, c[0x0][0x228] ;  /* 0x00008a0000057ab9 */ /* 0x000fc40000000800 */
[----:B--2---:R-:W-:Y:S01]  /*1fa60*/  VIADD R15, R21, UR26 ;  /* 0x0000001a150f7c36 */ /* 0x004fe20008000000 */
[----:B------:R-:W-:Y:S01]  /*1fa70*/  ISETP.GE.AND P3, PT, R0, UR13, PT ;  /* 0x0000000d00007c0c */ /* 0x000fe2000bf66270 */
[----:B------:R-:W-:Y:S01]  /*1fa80*/  VIADD R0, R10, 0x79 ;  /* 0x000000790a007836 */ /* 0x000fe20000000000 */
[----:B------:R-:W-:Y:S01]  /*1fa90*/  @P5 STG.E desc[UR16][R4.64], R82 ;  /* 0x0000005204005986 */ /* 0x000fe2000c101910 */
[C---:B------:R-:W-:Y:S01]  /*1faa0*/  IMAD.WIDE R6, R15.reuse, 0x4, R2 ;  /* 0x000000040f067825 */ /* 0x040fe200078e0202 */
[C---:B------:R-:W-:Y:S01]  /*1fab0*/  IADD3 R13, R15.reuse, UR26, RZ ;  /* 0x0000001a0f0d7c10 */ /* 0x040fe2000fffe0ff */
[----:B------:R-:W-:Y:S02]  /*1fac0*/  ULDC UR6, c[0x0][0x228] ;  /* 0x00008a0000067ab9 */ /* 0x000fe40000000800 */
[----:B------:R-:W-:Y:S01]  /*1fad0*/  IMAD.WIDE R14, R15, 0x4, R8 ;  /* 0x000000040f0e7825 */ /* 0x000fe200078e0208 */
[----:B------:R-:W-:Y:S01]  /*1fae0*/  ISETP.LT.AND P1, PT, R12, UR7, !P1 ;  /* 0x000000070c007c0c */ /* 0x000fe2000cf21270 */
[----:B------:R1:W-:Y:S01]  /*1faf0*/  @P2 STG.E desc[UR16][R6.64], R211 ;  /* 0x000000d306002986 */ /* 0x0003e2000c101910 */
[----:B------:R-:W-:Y:S01]  /*1fb00*/  ISETP.GE.AND P5, PT, R0, UR11, PT ;  /* 0x0000000b00007c0c */ /* 0x000fe2000bfa6270 */
[----:B---3--:R-:W-:Y:S01]  /*1fb10*/  IMAD.WIDE R16, R13, 0x4, R2 ;  /* 0x000000040d107825 */ /* 0x008fe200078e0202 */
[----:B------:R-:W-:Y:S01]  /*1fb20*/  ULDC UR7, c[0x0][0x228] ;  /* 0x00008a0000077ab9 */ /* 0x000fe20000000800 */
[----:B------:R2:W-:Y:S01]  /*1fb30*/  @P4 STG.E desc[UR16][R14.64], R231 ;  /* 0x000000e70e004986 */ /* 0x0005e2000c101910 */
[C---:B------:R-:W-:Y:S01]  /*1fb40*/  ISETP.LT.AND P4, PT, R11.reuse, UR4, !P3 ;  /* 0x000000040b007c0c */ /* 0x040fe2000df81270 */
[----:B------:R-:W-:Y:S01]  /*1fb50*/  VIADD R0, R10, 0x7a ;  /* 0x0000007a0a007836 */ /* 0x000fe20000000000 */
[C---:B------:R-:W-:Y:S01]  /*1fb60*/  ISETP.LT.AND P3, PT, R12.reuse, UR5, !P3 ;  /* 0x000000050c007c0c */ /* 0x040fe2000df61270 */
[----:B------:R3:W-:Y:S01]  /*1fb70*/  @P6 STG.E desc[UR16][R16.64], R147 ;  /* 0x0000009310006986 */ /* 0x0007e2000c101910 */
[----:B------:R-:W-:Y:S01]  /*1fb80*/  ULDC UR4, c[0x0][0x228] ;  /* 0x00008a0000047ab9 */ /* 0x000fe20000000800 */
[----:B------:R-:W-:Y:S01]  /*1fb90*/  ISETP.LT.AND P6, PT, R11, UR6, !P5 ;  /* 0x000000060b007c0c */ /* 0x000fe2000efc1270 */
[----:B------:R-:W-:Y:S01]  /*1fba0*/  IMAD.WIDE R18, R13, 0x4, R8 ;  /* 0x000000040d127825 */ /* 0x000fe200078e0208 */
[----:B------:R-:W-:Y:S01]  /*1fbb0*/  ISETP.LT.AND P5, PT, R12, UR4, !P5 ;  /* 0x000000040c007c0c */ /* 0x000fe2000efa1270 */
[----:B------:R-:W-:-:S02]  /*1fbc0*/  ULDC UR4, c[0x0][0x228] ;  /* 0x00008a0000047ab9 */ /* 0x000fc40000000800 */
[----:B-1----:R-:W-:Y:S01]  /*1fbd0*/  VIADD R7, R13, UR26 ;  /* 0x0000001a0d077c36 */ /* 0x002fe20008000000 */
[----:B------:R-:W-:Y:S01]  /*1fbe0*/  ISETP.GE.AND P2, PT, R0, UR9, PT ;  /* 0x0000000900007c0c */ /* 0x000fe2000bf46270 */
[----:B------:R-:W-:Y:S01]  /*1fbf0*/  ULDC UR5, c[0x0][0x228] ;  /* 0x00008a0000057ab9 */ /* 0x000fe20000000800 */
[----:B------:R-:W-:Y:S01]  /*1fc00*/  IADD3 R0, R10, 0x7b, RZ ;  /* 0x0000007b0a007810 */ /* 0x000fe20007ffe0ff */
[C---:B------:R-:W-:Y:S01]  /*1fc10*/  VIADD R13, R7.reuse, UR26 ;  /* 0x0000001a070d7c36 */ /* 0x040fe20008000000 */
[----:B------:R-:W-:Y:S01]  /*1fc20*/  ULDC UR6, c[0x0][0x228] ;  /* 0x00008a0000067ab9 */ /* 0x000fe20000000800 */
[C---:B------:R-:W-:Y:S01]  /*1fc30*/  IMAD.WIDE R4, R7.reuse, 0x4, R2 ;  /* 0x0000000407047825 */ /* 0x040fe200078e0202 */
[----:B------:R-:W-:Y:S01]  /*1fc40*/  @P1 STG.E desc[UR16][R18.64], R83 ;  /* 0x0000005312001986 */ /* 0x000fe2000c101910 */
[----:B------:R-:W-:Y:S02]  /*1fc50*/  ISETP.GE.AND P1, PT, R0, UR19, PT ;  /* 0x0000001300007c0c */ /* 0x000fe4000bf26270 */
[----:B------:R-:W-:Y:S01]  /*1fc60*/  IMAD.WIDE R6, R7, 0x4, R8 ;  /* 0x0000000407067825 */ /* 0x000fe200078e0208 */
[----:B------:R1:W-:Y:S03]  /*1fc70*/  @P4 STG.E desc[UR16][R4.64], R236 ;  /* 0x000000ec04004986 */ /* 0x0003e6000c101910 */
[----:B------:R-:W-:-:S02]  /*1fc80*/  VIADD R0, R10, 0x7c ;  /* 0x0000007c0a007836 */ /* 0x000fc40000000000 */
[----:B--2---:R-:W-:Y:S01]  /*1fc90*/  IMAD.WIDE R14, R13, 0x4, R2 ;  /* 0x000000040d0e7825 */ /* 0x004fe200078e0202 */
[----:B------:R-:W-:Y:S01]  /*1fca0*/  @P3 STG.E desc[UR16][R6.64], R212 ;  /* 0x000000d406003986 */ /* 0x000fe2000c101910 */
[----:B------:R-:W-:Y:S01]  /*1fcb0*/  ISETP.LT.AND P3, PT, R11, UR4, !P2 ;  /* 0x000000040b007c0c */ /* 0x000fe2000d761270 */
[----:B------:R-:W-:Y:S01]  /*1fcc0*/  ULDC UR4, c[0x0][0x228] ;  /* 0x00008a0000047ab9 */ /* 0x000fe20000000800 */
[C---:B---3--:R-:W-:Y:S01]  /*1fcd0*/  IMAD.WIDE R16, R13.reuse, 0x4, R8 ;  /* 0x000000040d107825 */ /* 0x048fe200078e0208 */
[----:B------:R-:W-:Y:S01]  /*1fce0*/  ISETP.GE.AND P4, PT, R0, UR25, PT ;  /* 0x0000001900007c0c */ /* 0x000fe2000bf86270 */
[----:B------:R-:W-:Y:S02]  /*1fcf0*/  @P6 STG.E desc[UR16][R14.64], R84 ;  /* 0x000000540e006986 */ /* 0x000fe4000c101910 */
[----:B------:R-:W-:Y:S01]  /*1fd00*/  VIADD R13, R13, UR26 ;  /* 0x0000001a0d0d7c36 */ /* 0x000fe20008000000 */
[----:B------:R-:W-:Y:S01]  /*1fd10*/  ISETP.LT.AND P2, PT, R12, UR4, !P2 ;  /* 0x000000040c007c0c */ /* 0x000fe2000d741270 */
[----:B------:R2:W-:Y:S01]  /*1fd20*/  @P5 STG.E desc[UR16][R16.64], R24 ;  /* 0x0000001810005986 */ /* 0x0005e2000c101910 */
[----:B------:R-:W-:-:S02]  /*1fd30*/  ISETP.LT.AND P5, PT, R11, UR5, !P1 ;  /* 0x000000050b007c0c */ /* 0x000fc4000cfa1270 */
[----:B------:R-:W-:Y:S01]  /*1fd40*/  ISETP.LT.AND P6, PT, R11, UR7, !P4 ;  /* 0x000000070b007c0c */ /* 0x000fe2000e7c1270 */
[C---:B-1----:R-:W-:Y:S01]  /*1fd50*/  IMAD.WIDE R4, R13.reuse, 0x4, R2 ;  /* 0x000000040d047825 */ /* 0x042fe200078e0202 */
[----:B------:R-:W-:Y:S01]  /*1fd60*/  ISETP.LT.AND P1, PT, R12, UR6, !P1 ;  /* 0x000000060c007c0c */ /* 0x000fe2000cf21270 */
[----:B------:R-:W-:Y:S01]  /*1fd70*/  ULDC UR4, c[0x0][0x228] ;  /* 0x00008a0000047ab9 */ /* 0x000fe20000000800 */
[C---:B------:R-:W-:Y:S01]  /*1fd80*/  IADD3 R0, R10.reuse, 0x7d, RZ ;  /* 0x0000007d0a007810 */ /* 0x040fe20007ffe0ff */
[C---:B--2---:R-:W-:Y:S02]  /*1fd90*/  VIADD R17, R13.reuse, UR26 ;  /* 0x0000001a0d117c36 */ /* 0x044fe40008000000 */
[----:B------:R-:W-:Y:S01]  /*1fda0*/  IMAD.WIDE R6, R13, 0x4, R8 ;  /* 0x000000040d067825 */ /* 0x000fe200078e0208 */
[----:B------:R-:W-:Y:S01]  /*1fdb0*/  @P3 STG.E desc[UR16][R4.64], R237 ;  /* 0x000000ed04003986 */ /* 0x000fe2000c101910 */
[----:B------:R-:W-:Y:S01]  /*1fdc0*/  ULDC UR6, c[0x0][0x228] ;  /* 0x00008a0000067ab9 */ /* 0x000fe20000000800 */
[C---:B------:R-:W-:Y:S01]  /*1fdd0*/  IADD3 R21, R17.reuse, UR26, RZ ;  /* 0x0000001a11157c10 */ /* 0x040fe2000fffe0ff */
[----:B------:R-:W-:Y:S01]  /*1fde0*/  VIADD R10, R10, 0x7e ;  /* 0x0000007e0a0a7836 */ /* 0x000fe20000000000 */
[----:B------:R-:W-:Y:S01]  /*1fdf0*/  ULDC UR5, c[0x0][0x228] ;  /* 0x00008a0000057ab9 */ /* 0x000fe20000000800 */
[----:B------:R-:W-:Y:S01]  /*1fe00*/  IMAD.WIDE R14, R17, 0x4, R2 ;  /* 0x00000004110e7825 */ /* 0x000fe200078e0202 */
[----:B------:R-:W-:Y:S01]  /*1fe10*/  ISETP.GE.AND P3, PT, R0, UR23, PT ;  /* 0x0000001700007c0c */ /* 0x000fe2000bf66270 */
[----:B------:R-:W-:-:S02]  /*1fe20*/  ULDC UR7, c[0x0][0x228] ;  /* 0x00008a0000077ab9 */ /* 0x000fc40000000800 */
[----:B------:R-:W-:Y:S01]  /*1fe30*/  IMAD.WIDE R16, R17, 0x4, R8 ;  /* 0x0000000411107825 */ /* 0x000fe200078e0208 */
[----:B------:R-:W-:Y:S03]  /*1fe40*/  @P2 STG.E desc[UR16][R6.64], R213 ;  /* 0x000000d506002986 */ /* 0x000fe6000c101910 */
[----:B------:R-:W-:Y:S01]  /*1fe50*/  IMAD.WIDE R18, R21, 0x4, R2 ;  /* 0x0000000415127825 */ /* 0x000fe200078e0202 */
[----:B------:R-:W-:Y:S01]  /*1fe60*/  ISETP.GE.AND P2, PT, R10, UR21, PT ;  /* 0x000000150a007c0c */ /* 0x000fe2000bf46270 */
[----:B------:R1:W-:Y:S04]  /*1fe70*/  @P5 STG.E desc[UR16][R14.64], R85 ;  /* 0x000000550e005986 */ /* 0x0003e8000c101910 */
[----:B------:R2:W-:Y:S01]  /*1fe80*/  @P1 STG.E desc[UR16][R16.64], R25 ;  /* 0x0000001910001986 */ /* 0x0005e2000c101910 */
[----:B------:R-:W-:Y:S01]  /*1fe90*/  ISETP.LT.AND P1, PT, R11, UR6, !P0 ;  /* 0x000000060b007c0c */ /* 0x000fe2000c721270 */
[----:B------:R-:W-:-:S02]  /*1fea0*/  ULDC UR6, c[0x0][0x228] ;  /* 0x00008a0000067ab9 */ /* 0x000fc40000000800 */
[----:B------:R3:W-:Y:S01]  /*1feb0*/  @P6 STG.E desc[UR16][R18.64], R238 ;  /* 0x000000ee12006986 */ /* 0x0007e2000c101910 */
[C---:B------:R-:W-:Y:S01]  /*1fec0*/  ISETP.LT.AND P6, PT, R11.reuse, UR4, !P3 ;  /* 0x000000040b007c0c */ /* 0x040fe2000dfc1270 */
[----:B------:R-:W-:Y:S01]  /*1fed0*/  ULDC UR4, c[0x0][0x228] ;  /* 0x00008a0000047ab9 */ /* 0x000fe20000000800 */
[----:B------:R-:W-:Y:S01]  /*1fee0*/  ISETP.LT.AND P5, PT, R11, UR5, !P2 ;  /* 0x000000050b007c0c */ /* 0x000fe2000d7a1270 */
[----:B------:R-:W-:Y:S01]  /*1fef0*/  VIADD R11, R21, UR26 ;  /* 0x0000001a150b7c36 */ /* 0x000fe20008000000 */
[----:B------:R-:W-:Y:S01]  /*1ff00*/  ULDC UR5, c[0x0][0x228] ;  /* 0x00008a0000057ab9 */ /* 0x000fe20000000800 */
[C---:B------:R-:W-:Y:S02]  /*1ff10*/  ISETP.LT.AND P4, PT, R12.reuse, UR4, !P4 ;  /* 0x000000040c007c0c */ /* 0x040fe4000e781270 */
[----:B------:R-:W-:Y:S02]  /*1ff20*/  ISETP.LT.AND P3, PT, R12, UR5, !P3 ;  /* 0x000000050c007c0c */ /* 0x000fe4000df61270 */
[----:B-1----:R-:W-:-:S02]  /*1ff30*/  IADD3 R15, R11, UR26, RZ ;  /* 0x0000001a0b0f7c10 */ /* 0x002fc4000fffe0ff */
[C---:B------:R-:W-:Y:S02]  /*1ff40*/  ISETP.LT.AND P2, PT, R12.reuse, UR6, !P2 ;  /* 0x000000060c007c0c */ /* 0x040fe4000d741270 */
[----:B------:R-:W-:Y:S01]  /*1ff50*/  ISETP.LT.AND P0, PT, R12, UR7, !P0 ;  /* 0x000000070c007c0c */ /* 0x000fe2000c701270 */
[----:B------:R-:W-:-:S04]  /*1ff60*/  IMAD.WIDE R4, R21, 0x4, R8 ;  /* 0x0000000415047825 */ /* 0x000fc800078e0208 */
[----:B--2---:R-:W-:Y:S02]  /*1ff70*/  VIADD R17, R15, UR26 ;  /* 0x0000001a0f117c36 */ /* 0x004fe40008000000 */
[C---:B------:R-:W-:Y:S01]  /*1ff80*/  IMAD.WIDE R6, R11.reuse, 0x4, R2 ;  /* 0x000000040b067825 */ /* 0x040fe200078e0202 */
[----:B------:R3:W-:Y:S03]  /*1ff90*/  @P4 STG.E desc[UR16][R4.64], R214 ;  /* 0x000000d604004986 */ /* 0x0007e6000c101910 */
[----:B------:R-:W-:Y:S01]  /*1ffa0*/  IMAD.WIDE R10, R11, 0x4, R8 ;  /* 0x000000040b0a7825 */ /* 0x000fe200078e0208 */
[----:B------:R3:W-:Y:S03]  /*1ffb0*/  @P6 STG.E desc[UR16][R6.64], R86 ;  /* 0x0000005606006986 */ /* 0x0007e6000c101910 */
[C---:B------:R-:W-:Y:S01]  /*1ffc0*/  IMAD.WIDE R12, R15.reuse, 0x4, R2 ;  /* 0x000000040f0c7825 */ /* 0x040fe200078e0202 */
[----:B------:R3:W-:Y:S03]  /*1ffd0*/  @P3 STG.E desc[UR16][R10.64], R26 ;  /* 0x0000001a0a003986 */ /* 0x0007e6000c101910 */
[----:B------:R-:W-:Y:S01]  /*1ffe0*/  IMAD.WIDE R14, R15, 0x4, R8 ;  /* 0x000000040f0e7825 */ /* 0x000fe200078e0208 */
[----:B------:R3:W-:Y:S03]  /*1fff0*/  @P5 STG.E desc[UR16][R12.64], R239 ;  /* 0x000000ef0c005986 */ /* 0x0007e6000c101910 */
[C---:B------:R-:W-:Y:S01]  /*20000*/  IMAD.WIDE R2, R17.reuse, 0x4, R2 ;  /* 0x0000000411027825 */ /* 0x040fe200078e0202 */
[----:B------:R3:W-:Y:S04]  /*20010*/  @P2 STG.E desc[UR16][R14.64], R215 ;  /* 0x000000d70e002986 */ /* 0x0007e8000c101910 */
[----:B------:R3:W-:Y:S01]  /*20020*/  @P1 STG.E desc[UR16][R2.64], R87 ;  /* 0x0000005702001986 */ /* 0x0007e2000c101910 */
[----:B------:R-:W-:Y:S01]  /*20030*/  IMAD.WIDE R8, R17, 0x4, R8 ;  /* 0x0000000411087825 */ /* 0x000fe200078e0208 */
[----:B------:R-:W-:Y:S06]  /*20040*/  @!P0 EXIT ;  /* 0x000000000000894d */ /* 0x000fec0003800000 */
[----:B------:R-:W-:Y:S01]  /*20050*/  STG.E desc[UR16][R8.64], R27 ;  /* 0x0000001b08007986 */ /* 0x000fe2000c101910 */
[----:B------:R-:W-:Y:S05]  /*20060*/  EXIT ;  /* 0x000000000000794d */ /* 0x000fea0003800000 */
.L_x_2:
[----:B------:R-:W-:-:S00]  /*20070*/  BRA `(.L_x_2) ;  /* 0xfffffffc00fc7947 */ /* 0x000fc0000383ffff */
[----:B------:R-:W-:-:S00]  /*20080*/  NOP ;  /* 0x0000000000007918 */ /* 0x000fc00000000000 */
[----:B------:R-:W-:-:S00]  /*20090*/  NOP ;  /* 0x0000000000007918 */ /* 0x000fc00000000000 */
[----:B------:R-:W-:-:S00]  /*200a0*/  NOP ;  /* 0x0000000000007918 */ /* 0x000fc00000000000 */
[----:B------:R-:W-:-:S00]  /*200b0*/  NOP ;  /* 0x0000000000007918 */ /* 0x000fc00000000000 */
[----:B------:R-:W-:-:S00]  /*200c0*/  NOP ;  /* 0x0000000000007918 */ /* 0x000fc00000000000 */
[----:B------:R-:W-:-:S00]  /*200d0*/  NOP ;  /* 0x0000000000007918 */ /* 0x000fc00000000000 */
[----:B------:R-:W-:-:S00]  /*200e0*/  NOP ;  /* 0x0000000000007918 */ /* 0x000fc00000000000 */
[----:B------:R-:W-:-:S00]  /*200f0*/  NOP ;  /* 0x0000000000007918 */ /* 0x000fc00000000000 */
.L_x_3:


//--------------------- .nv.shared.matmul_kernel  --------------------------
	.section	.nv.shared.matmul_kernel,"aw",@nobits
	.sectionflags	@""
	.align	16
	.zero		1024


//--------------------- .nv.shared.reserved.0     --------------------------
	.section	.nv.shared.reserved.0,"aw",@nobits
	.weak		__nv_reservedSMEM_offset_0_alias
	.size		__nv_reservedSMEM_offset_0_alias, 0, 0
	.other		__nv_reservedSMEM_offset_0_alias,@"STO_CUDA_RESERVED_SHARED STV_DEFAULT"
__nv_reservedSMEM_offset_0_alias:
	.zero		0


//--------------------- .nv.constant0.matmul_kernel --------------------------
	.section	.nv.constant0.matmul_kernel,"a",@progbits
	.sectionflags	@""
	.align	4
.nv.constant0.matmul_kernel:
	.zero		608


//--------------------- SYMBOLS --------------------------

	.type		.nv.reservedSmem.offset0,@object
	.size		.nv.reservedSmem.offset0,0x4
